	.target	sm_90a

	.elftype	@"ET_EXEC"


//--------------------- .note.nv.tkinfo           --------------------------
	.section	.note.nv.tkinfo,"",@"SHT_NOTE"
	.sectionflags	@"SHF_NOTE_NV_TKINFO"
	.tkinfo
        /*0018*/ 	.word	0x00000002
        /*0030*/ 	.string	""
        /*0030*/ 	.string	"ptxas"
        /*0030*/ 	.string	"Cuda compilation tools, release 13.0, V13.0.88"
        /*0030*/ 	.string	"Build cuda_13.0.r13.0/compiler.36424714_0"
        /*0030*/ 	.string	"-arch sm_90a -m 64 "



//--------------------- .note.nv.cuinfo           --------------------------
	.section	.note.nv.cuinfo,"",@"SHT_NOTE"
	.sectionflags	@"SHF_NOTE_NV_CUINFO"
        /*0018*/ 	.short	0x0002
        /*001a*/ 	.short	0x005a
        /*001c*/ 	.short	0x0082
	.zero		2


//--------------------- .nv.info                  --------------------------
	.section	.nv.info,"",@"SHT_CUDA_INFO"
	.align	4


	//----- nvinfo : EIATTR_REGCOUNT
	.align		4
        /*0000*/ 	.byte	0x04, 0x2f
        /*0002*/ 	.short	(.L_18 - .L_17)
	.align		4
.L_17:
        /*0004*/ 	.word	index@(_ZN7cutlass13device_kernelINS_4gemm6kernel13GemmUniversalIN4cute5tupleIJiiiiEEENS1_10collective13CollectiveMmaINS1_34MainloopSm90TmaGmmaWarpSpecializedILi4ENS5_IJNS4_1CILi2EEENSA_ILi1EEESC_EEENS1_35KernelTmaWarpSpecializedCooperativeEEENS5_IJNSA_ILi256EEENSA_ILi64EEESH_EEENS_6half_tENS5_IJlSC_lEEESJ_SK_NS4_8TiledMMAINS4_8MMA_AtomIJNS4_4SM904GMMA25MMA_64x64x16_F32F16F16_SSILNSO_5MajorE0ELSQ_0ELNSO_7ScaleInE1ELSR_1EEEEEENS4_6LayoutISD_NS5_IJSC_NSA_ILi0EEESV_EEEEENS5_IJNS4_10UnderscoreESY_SY_EEEEENS4_13SM90_TMA_LOADENS4_14ComposedLayoutINS4_7SwizzleILi3ELi4ELi3EEENS4_18smem_ptr_flag_bitsILi16EEENSU_INS5_IJNSA_ILi8EEESH_EEENS5_IJSH_SC_EEEEEEEvNS4_8identityENS4_23SM90_TMA_LOAD_MULTICASTES1B_vS1C_EENS_8epilogue10collective18CollectiveEpilogueINS1F_22Sm90TmaWarpSpecializedILi4ELi2ELi16ELb1ELb0EEEJSI_NS5_IJNSA_ILi128EEENSA_ILi32EEEEEESJ_SK_SJ_SK_NS1F_6fusion15FusionCallbacksIS1J_NS1N_13LinCombEltActINS1F_6thread4SiLuESJ_fSJ_fLNS_15FloatRoundStyleE2EEESI_S1M_JEEES11_NS12_INS13_ILi2ELi4ELi3EEES16_NSU_INS5_IJS17_S1L_EEENS5_IJS1L_SC_EEEEEEENS4_17SM75_U32x4_LDSM_NENS4_14SM90_TMA_STOREES1Z_NS4_17SM90_U32x4_STSM_NENS4_9Copy_AtomIJS22_SJ_EEEvEEEvvEEEEvNT_6ParamsE)
        /*0008*/ 	.word	0x000000a8


	//----- nvinfo : EIATTR_FRAME_SIZE
	.align		4
.L_18:
        /*000c*/ 	.byte	0x04, 0x11
        /*000e*/ 	.short	(.L_20 - .L_19)
	.align		4
.L_19:
        /*0010*/ 	.word	index@($__internal_0_$__cuda_sm20_rcp_rn_f32_slowpath)
        /*0014*/ 	.word	0x00000000


	//----- nvinfo : EIATTR_FRAME_SIZE
	.align		4
.L_20:
        /*0018*/ 	.byte	0x04, 0x11
        /*001a*/ 	.short	(.L_22 - .L_21)
	.align		4
.L_21:
        /*001c*/ 	.word	index@(_ZN7cutlass13device_kernelINS_4gemm6kernel13GemmUniversalIN4cute5tupleIJiiiiEEENS1_10collective13CollectiveMmaINS1_34MainloopSm90TmaGmmaWarpSpecializedILi4ENS5_IJNS4_1CILi2EEENSA_ILi1EEESC_EEENS1_35KernelTmaWarpSpecializedCooperativeEEENS5_IJNSA_ILi256EEENSA_ILi64EEESH_EEENS_6half_tENS5_IJlSC_lEEESJ_SK_NS4_8TiledMMAINS4_8MMA_AtomIJNS4_4SM904GMMA25MMA_64x64x16_F32F16F16_SSILNSO_5MajorE0ELSQ_0ELNSO_7ScaleInE1ELSR_1EEEEEENS4_6LayoutISD_NS5_IJSC_NSA_ILi0EEESV_EEEEENS5_IJNS4_10UnderscoreESY_SY_EEEEENS4_13SM90_TMA_LOADENS4_14ComposedLayoutINS4_7SwizzleILi3ELi4ELi3EEENS4_18smem_ptr_flag_bitsILi16EEENSU_INS5_IJNSA_ILi8EEESH_EEENS5_IJSH_SC_EEEEEEEvNS4_8identityENS4_23SM90_TMA_LOAD_MULTICASTES1B_vS1C_EENS_8epilogue10collective18CollectiveEpilogueINS1F_22Sm90TmaWarpSpecializedILi4ELi2ELi16ELb1ELb0EEEJSI_NS5_IJNSA_ILi128EEENSA_ILi32EEEEEESJ_SK_SJ_SK_NS1F_6fusion15FusionCallbacksIS1J_NS1N_13LinCombEltActINS1F_6thread4SiLuESJ_fSJ_fLNS_15FloatRoundStyleE2EEESI_S1M_JEEES11_NS12_INS13_ILi2ELi4ELi3EEES16_NSU_INS5_IJS17_S1L_EEENS5_IJS1L_SC_EEEEEEENS4_17SM75_U32x4_LDSM_NENS4_14SM90_TMA_STOREES1Z_NS4_17SM90_U32x4_STSM_NENS4_9Copy_AtomIJS22_SJ_EEEvEEEvvEEEEvNT_6ParamsE)
        /*0020*/ 	.word	0x00000000


	//----- nvinfo : EIATTR_MIN_STACK_SIZE
	.align		4
.L_22:
        /*0024*/ 	.byte	0x04, 0x12
        /*0026*/ 	.short	(.L_24 - .L_23)
	.align		4
.L_23:
        /*0028*/ 	.word	index@(_ZN7cutlass13device_kernelINS_4gemm6kernel13GemmUniversalIN4cute5tupleIJiiiiEEENS1_10collective13CollectiveMmaINS1_34MainloopSm90TmaGmmaWarpSpecializedILi4ENS5_IJNS4_1CILi2EEENSA_ILi1EEESC_EEENS1_35KernelTmaWarpSpecializedCooperativeEEENS5_IJNSA_ILi256EEENSA_ILi64EEESH_EEENS_6half_tENS5_IJlSC_lEEESJ_SK_NS4_8TiledMMAINS4_8MMA_AtomIJNS4_4SM904GMMA25MMA_64x64x16_F32F16F16_SSILNSO_5MajorE0ELSQ_0ELNSO_7ScaleInE1ELSR_1EEEEEENS4_6LayoutISD_NS5_IJSC_NSA_ILi0EEESV_EEEEENS5_IJNS4_10UnderscoreESY_SY_EEEEENS4_13SM90_TMA_LOADENS4_14ComposedLayoutINS4_7SwizzleILi3ELi4ELi3EEENS4_18smem_ptr_flag_bitsILi16EEENSU_INS5_IJNSA_ILi8EEESH_EEENS5_IJSH_SC_EEEEEEEvNS4_8identityENS4_23SM90_TMA_LOAD_MULTICASTES1B_vS1C_EENS_8epilogue10collective18CollectiveEpilogueINS1F_22Sm90TmaWarpSpecializedILi4ELi2ELi16ELb1ELb0EEEJSI_NS5_IJNSA_ILi128EEENSA_ILi32EEEEEESJ_SK_SJ_SK_NS1F_6fusion15FusionCallbacksIS1J_NS1N_13LinCombEltActINS1F_6thread4SiLuESJ_fSJ_fLNS_15FloatRoundStyleE2EEESI_S1M_JEEES11_NS12_INS13_ILi2ELi4ELi3EEES16_NSU_INS5_IJS17_S1L_EEENS5_IJS1L_SC_EEEEEEENS4_17SM75_U32x4_LDSM_NENS4_14SM90_TMA_STOREES1Z_NS4_17SM90_U32x4_STSM_NENS4_9Copy_AtomIJS22_SJ_EEEvEEEvvEEEEvNT_6ParamsE)
        /*002c*/ 	.word	0x00000000
.L_24:


//--------------------- .nv.compat                --------------------------
	.section	.nv.compat,"",@"SHT_CUDA_COMPAT_INFO"
	.align	4
        /*0000*/ 	.byte	0x02, 0x09, 0x01, 0x00, 0x02, 0x02, 0x04, 0x00, 0x02, 0x05, 0x05, 0x00, 0x03, 0x07, 0x01, 0x01
        /*0010*/ 	.byte	0x02, 0x03, 0x01, 0x00, 0x02, 0x06, 0x01, 0x00, 0x04, 0x0b, 0x08, 0x00, 0x00, 0x00, 0x00, 0x00
        /*0020*/ 	.byte	0x00, 0x00, 0x00, 0x00


//--------------------- .nv.info._ZN7cutlass13device_kernelINS_4gemm6kernel13GemmUniversalIN4cute5tupleIJiiiiEEENS1_10collective13CollectiveMmaINS1_34MainloopSm90TmaGmmaWarpSpecializedILi4ENS5_IJNS4_1CILi2EEENSA_ILi1EEESC_EEENS1_35KernelTmaWarpSpecializedCooperativeEEENS5_IJNSA_ILi256EEENSA_ILi64EEESH_EEENS_6half_tENS5_IJlSC_lEEESJ_SK_NS4_8TiledMMAINS4_8MMA_AtomIJNS4_4SM904GMMA25MMA_64x64x16_F32F16F16_SSILNSO_5MajorE0ELSQ_0ELNSO_7ScaleInE1ELSR_1EEEEEENS4_6LayoutISD_NS5_IJSC_NSA_ILi0EEESV_EEEEENS5_IJNS4_10UnderscoreESY_SY_EEEEENS4_13SM90_TMA_LOADENS4_14ComposedLayoutINS4_7SwizzleILi3ELi4ELi3EEENS4_18smem_ptr_flag_bitsILi16EEENSU_INS5_IJNSA_ILi8EEESH_EEENS5_IJSH_SC_EEEEEEEvNS4_8identityENS4_23SM90_TMA_LOAD_MULTICASTES1B_vS1C_EENS_8epilogue10collective18CollectiveEpilogueINS1F_22Sm90TmaWarpSpecializedILi4ELi2ELi16ELb1ELb0EEEJSI_NS5_IJNSA_ILi128EEENSA_ILi32EEEEEESJ_SK_SJ_SK_NS1F_6fusion15FusionCallbacksIS1J_NS1N_13LinCombEltActINS1F_6thread4SiLuESJ_fSJ_fLNS_15FloatRoundStyleE2EEESI_S1M_JEEES11_NS12_INS13_ILi2ELi4ELi3EEES16_NSU_INS5_IJS17_S1L_EEENS5_IJS1L_SC_EEEEEEENS4_17SM75_U32x4_LDSM_NENS4_14SM90_TMA_STOREES1Z_NS4_17SM90_U32x4_STSM_NENS4_9Copy_AtomIJS22_SJ_EEEvEEEvvEEEEvNT_6ParamsE --------------------------
	.section	.nv.info._ZN7cutlass13device_kernelINS_4gemm6kernel13GemmUniversalIN4cute5tupleIJiiiiEEENS1_10collective13CollectiveMmaINS1_34MainloopSm90TmaGmmaWarpSpecializedILi4ENS5_IJNS4_1CILi2EEENSA_ILi1EEESC_EEENS1_35KernelTmaWarpSpecializedCooperativeEEENS5_IJNSA_ILi256EEENSA_ILi64EEESH_EEENS_6half_tENS5_IJlSC_lEEESJ_SK_NS4_8TiledMMAINS4_8MMA_AtomIJNS4_4SM904GMMA25MMA_64x64x16_F32F16F16_SSILNSO_5MajorE0ELSQ_0ELNSO_7ScaleInE1ELSR_1EEEEEENS4_6LayoutISD_NS5_IJSC_NSA_ILi0EEESV_EEEEENS5_IJNS4_10UnderscoreESY_SY_EEEEENS4_13SM90_TMA_LOADENS4_14ComposedLayoutINS4_7SwizzleILi3ELi4ELi3EEENS4_18smem_ptr_flag_bitsILi16EEENSU_INS5_IJNSA_ILi8EEESH_EEENS5_IJSH_SC_EEEEEEEvNS4_8identityENS4_23SM90_TMA_LOAD_MULTICASTES1B_vS1C_EENS_8epilogue10collective18CollectiveEpilogueINS1F_22Sm90TmaWarpSpecializedILi4ELi2ELi16ELb1ELb0EEEJSI_NS5_IJNSA_ILi128EEENSA_ILi32EEEEEESJ_SK_SJ_SK_NS1F_6fusion15FusionCallbacksIS1J_NS1N_13LinCombEltActINS1F_6thread4SiLuESJ_fSJ_fLNS_15FloatRoundStyleE2EEESI_S1M_JEEES11_NS12_INS13_ILi2ELi4ELi3EEES16_NSU_INS5_IJS17_S1L_EEENS5_IJS1L_SC_EEEEEEENS4_17SM75_U32x4_LDSM_NENS4_14SM90_TMA_STOREES1Z_NS4_17SM90_U32x4_STSM_NENS4_9Copy_AtomIJS22_SJ_EEEvEEEvvEEEEvNT_6ParamsE,"",@"SHT_CUDA_INFO"
	.sectionflags	@""
	.align	4


	//----- nvinfo : EIATTR_CUDA_API_VERSION
	.align		4
        /*0000*/ 	.byte	0x04, 0x37
        /*0002*/ 	.short	(.L_26 - .L_25)
.L_25:
        /*0004*/ 	.word	0x00000082


	//----- nvinfo : EIATTR_KPARAM_INFO
	.align		4
.L_26:
        /*0008*/ 	.byte	0x04, 0x17
        /*000a*/ 	.short	(.L_28 - .L_27)
.L_27:
        /*000c*/ 	.word	0x00000000
        /*0010*/ 	.short	0x0000
        /*0012*/ 	.short	0x0070
        /*0014*/ 	.byte	0x00, 0xf0, 0x01, 0x1c


	//----- nvinfo : EIATTR_SPARSE_MMA_MASK
	.align		4
.L_28:
        /*0018*/ 	.byte	0x03, 0x50
        /*001a*/ 	.short	0x0000


	//----- nvinfo : EIATTR_MAXREG_COUNT
	.align		4
        /*001c*/ 	.byte	0x03, 0x1b
        /*001e*/ 	.short	0x00a8


	//----- nvinfo : EIATTR_NUM_BARRIERS
	.align		4
        /*0020*/ 	.byte	0x02, 0x4c
        /*0022*/ 	.byte	0x02
	.zero		1


	//----- nvinfo : EIATTR_EXTERNS
	.align		4
        /*0024*/ 	.byte	0x04, 0x0f
        /*0026*/ 	.short	(.L_30 - .L_29)


	//   ....[0]....
	.align		4
.L_29:
        /*0028*/ 	.word	index@(__assertfail)


	//----- nvinfo : EIATTR_MERCURY_ISA_VERSION
	.align		4
.L_30:
        /*002c*/ 	.byte	0x03, 0x5f
        /*002e*/ 	.short	0x0101


	//----- nvinfo : EIATTR_INT_WARP_WIDE_INSTR_OFFSETS
	.align		4
        /*0030*/ 	.byte	0x04, 0x31
        /*0032*/ 	.short	(.L_32 - .L_31)


	//   ....[0]....
.L_31:
        /*0034*/ 	.word	0x000009d0


	//   ....[1]....
        /*0038*/ 	.word	0x00000a70


	//   ....[2]....
        /*003c*/ 	.word	0x00000b50


	//   ....[3]....
        /*0040*/ 	.word	0x00002410


	//----- nvinfo : EIATTR_COOP_GROUP_MASK_REGIDS
	.align		4
.L_32:
        /*0044*/ 	.byte	0x04, 0x29
        /*0046*/ 	.short	(.L_34 - .L_33)


	//   ....[0]....
.L_33:
        /*0048*/ 	.word	0xffffffff


	//   ....[1]....
        /*004c*/ 	.word	0xffffffff


	//   ....[2]....
        /*0050*/ 	.word	0xffffffff


	//   ....[3]....
        /*0054*/ 	.word	0xffffffff


	//   ....[4]....
        /*0058*/ 	.word	0xffffffff


	//   ....[5]....
        /*005c*/ 	.word	0xffffffff


	//   ....[6]....
        /*0060*/ 	.word	0xffffffff


	//----- nvinfo : EIATTR_COOP_GROUP_INSTR_OFFSETS
	.align		4
.L_34:
        /*0064*/ 	.byte	0x04, 0x28
        /*0066*/ 	.short	(.L_36 - .L_35)


	//   ....[0]....
.L_35:
        /*0068*/ 	.word	0x00000070


	//   ....[1]....
        /*006c*/ 	.word	0x00000080


	//   ....[2]....
        /*0070*/ 	.word	0x00000440


	//   ....[3]....
        /*0074*/ 	.word	0x000005d0


	//   ....[4]....
        /*0078*/ 	.word	0x00000800


	//   ....[5]....
        /*007c*/ 	.word	0x00000c80


	//   ....[6]....
        /*0080*/ 	.word	0x00001710


	//----- nvinfo : EIATTR_REG_RECONFIG
	.align		4
.L_36:
        /*0084*/ 	.byte	0x01, 0x54
	.zero		2


	//----- nvinfo : EIATTR_SYSCALL_OFFSETS
	.align		4
        /*0088*/ 	.byte	0x04, 0x46
        /*008a*/ 	.short	(.L_38 - .L_37)


	//   ....[0]....
.L_37:
        /*008c*/ 	.word	0x000018d0


	//   ....[1]....
        /*0090*/ 	.word	0x00002640


	//   ....[2]....
        /*0094*/ 	.word	0x00002730


	//----- nvinfo : EIATTR_MBARRIER_INSTR_OFFSETS
	.align		4
.L_38:
        /*0098*/ 	.byte	0x04, 0x39
        /*009a*/ 	.short	(.L_40 - .L_39)


	//   ....[0]....
.L_39:
        /*009c*/ 	.word	0x00000540
        /*00a0*/ 	.word	0x000000ff
        /*00a4*/ 	.word	0x00000000
        /*00a8*/ 	.short	0x0100
        /*00aa*/ 	.byte	0x08
	.zero		1


	//   ....[1]....
        /*00ac*/ 	.word	0x00000550
        /*00b0*/ 	.word	0x000000ff
        /*00b4*/ 	.word	0x00000020
        /*00b8*/ 	.short	0x0100
        /*00ba*/ 	.byte	0x08
	.zero		1


	//   ....[2]....
        /*00bc*/ 	.word	0x00000560
        /*00c0*/ 	.word	0x000000ff
        /*00c4*/ 	.word	0x00000008
        /*00c8*/ 	.short	0x0100
        /*00ca*/ 	.byte	0x08
	.zero		1


	//   ....[3]....
        /*00cc*/ 	.word	0x00000570
        /*00d0*/ 	.word	0x000000ff
        /*00d4*/ 	.word	0x00000028
        /*00d8*/ 	.short	0x0100
        /*00da*/ 	.byte	0x08
	.zero		1


	//   ....[4]....
        /*00dc*/ 	.word	0x00000580
        /*00e0*/ 	.word	0x000000ff
        /*00e4*/ 	.word	0x00000010
        /*00e8*/ 	.short	0x0100
        /*00ea*/ 	.byte	0x08
	.zero		1


	//   ....[5]....
        /*00ec*/ 	.word	0x00000590
        /*00f0*/ 	.word	0x000000ff
        /*00f4*/ 	.word	0x00000030
        /*00f8*/ 	.short	0x0100
        /*00fa*/ 	.byte	0x08
	.zero		1


	//   ....[6]....
        /*00fc*/ 	.word	0x000005a0
        /*0100*/ 	.word	0x000000ff
        /*0104*/ 	.word	0x00000018
        /*0108*/ 	.short	0x0100
        /*010a*/ 	.byte	0x08
	.zero		1


	//   ....[7]....
        /*010c*/ 	.word	0x000005b0
        /*0110*/ 	.word	0x000000ff
        /*0114*/ 	.word	0x00000038
        /*0118*/ 	.short	0x0100
        /*011a*/ 	.byte	0x08
	.zero		1


	//   ....[8]....
        /*011c*/ 	.word	0x00000710
        /*0120*/ 	.word	0x000000ff
        /*0124*/ 	.word	0x00000040
        /*0128*/ 	.short	0x0100
        /*012a*/ 	.byte	0x08
	.zero		1


	//   ....[9]....
        /*012c*/ 	.word	0x00000720
        /*0130*/ 	.word	0x000000ff
        /*0134*/ 	.word	0x00000060
        /*0138*/ 	.short	0x0100
        /*013a*/ 	.byte	0x08
	.zero		1


	//   ....[10]....
        /*013c*/ 	.word	0x00000730
        /*0140*/ 	.word	0x000000ff
        /*0144*/ 	.word	0x00000048
        /*0148*/ 	.short	0x0100
        /*014a*/ 	.byte	0x08
	.zero		1


	//   ....[11]....
        /*014c*/ 	.word	0x00000740
        /*0150*/ 	.word	0x000000ff
        /*0154*/ 	.word	0x00000068
        /*0158*/ 	.short	0x0100
        /*015a*/ 	.byte	0x08
	.zero		1


	//   ....[12]....
        /*015c*/ 	.word	0x00000750
        /*0160*/ 	.word	0x000000ff
        /*0164*/ 	.word	0x00000050
        /*0168*/ 	.short	0x0100
        /*016a*/ 	.byte	0x08
	.zero		1


	//   ....[13]....
        /*016c*/ 	.word	0x00000760
        /*0170*/ 	.word	0x000000ff
        /*0174*/ 	.word	0x00000070
        /*0178*/ 	.short	0x0100
        /*017a*/ 	.byte	0x08
	.zero		1


	//   ....[14]....
        /*017c*/ 	.word	0x00000770
        /*0180*/ 	.word	0x000000ff
        /*0184*/ 	.word	0x00000058
        /*0188*/ 	.short	0x0100
        /*018a*/ 	.byte	0x08
	.zero		1


	//   ....[15]....
        /*018c*/ 	.word	0x00000780
        /*0190*/ 	.word	0x000000ff
        /*0194*/ 	.word	0x00000078
        /*0198*/ 	.short	0x0100
        /*019a*/ 	.byte	0x08
	.zero		1


	//   ....[16]....
        /*019c*/ 	.word	0x00000bc0
        /*01a0*/ 	.word	0x000000ff
        /*01a4*/ 	.word	0x00000080
        /*01a8*/ 	.short	0x0100
        /*01aa*/ 	.byte	0x06
	.zero		1


	//   ....[17]....
        /*01ac*/ 	.word	0x00000c30
        /*01b0*/ 	.word	0x000000ff
        /*01b4*/ 	.word	0x00000088
        /*01b8*/ 	.short	0x0100
        /*01ba*/ 	.byte	0x06
	.zero		1


	//   ....[18]....
        /*01bc*/ 	.word	0x00001950
        /*01c0*/ 	.word	0x00000003
        /*01c4*/ 	.word	0x00000000
        /*01c8*/ 	.short	0x010a
        /*01ca*/ 	.byte	0x3f
	.zero		1


	//   ....[19]....
        /*01cc*/ 	.word	0x00001990
        /*01d0*/ 	.word	0x00000003
        /*01d4*/ 	.word	0x00000000
        /*01d8*/ 	.short	0x010a
        /*01da*/ 	.byte	0x3f
	.zero		1


	//   ....[20]....
        /*01dc*/ 	.word	0x00001e80
        /*01e0*/ 	.word	0x000000ff
        /*01e4*/ 	.word	0x00000000
        /*01e8*/ 	.short	0x010a
        /*01ea*/ 	.byte	0x07
	.zero		1


	//   ....[21]....
        /*01ec*/ 	.word	0x00001ec0
        /*01f0*/ 	.word	0x000000ff
        /*01f4*/ 	.word	0x00000000
        /*01f8*/ 	.short	0x010a
        /*01fa*/ 	.byte	0x07
	.zero		1


	//   ....[22]....
        /*01fc*/ 	.word	0x000022a0
        /*0200*/ 	.word	0x00000004
        /*0204*/ 	.word	0x00000000
        /*0208*/ 	.short	0x0101
        /*020a*/ 	.byte	0x3f
	.zero		1


	//   ....[23]....
        /*020c*/ 	.word	0x00002490
        /*0210*/ 	.word	0x00000000
        /*0214*/ 	.word	0x00000000
        /*0218*/ 	.short	0x0101
        /*021a*/ 	.byte	0x3f
	.zero		1


	//   ....[24]....
        /*021c*/ 	.word	0x00002bf0
        /*0220*/ 	.word	0x000000ff
        /*0224*/ 	.word	0x00000040
        /*0228*/ 	.short	0x010a
        /*022a*/ 	.byte	0x34
	.zero		1


	//   ....[25]....
        /*022c*/ 	.word	0x00004c50
        /*0230*/ 	.word	0x000000ff
        /*0234*/ 	.word	0x00000000
        /*0238*/ 	.short	0x0101
        /*023a*/ 	.byte	0x04
	.zero		1


	//   ....[26]....
        /*023c*/ 	.word	0x00004d30
        /*0240*/ 	.word	0x00000014
        /*0244*/ 	.word	0x00000040
        /*0248*/ 	.short	0x010a
        /*024a*/ 	.byte	0x3f
	.zero		1


	//   ....[27]....
        /*024c*/ 	.word	0x00006b80
        /*0250*/ 	.word	0x000000ff
        /*0254*/ 	.word	0x00000000
        /*0258*/ 	.short	0x0101
        /*025a*/ 	.byte	0x04
	.zero		1


	//   ....[28]....
        /*025c*/ 	.word	0x00006c70
        /*0260*/ 	.word	0x00000003
        /*0264*/ 	.word	0x00000040
        /*0268*/ 	.short	0x010a
        /*026a*/ 	.byte	0x3f
	.zero		1


	//   ....[29]....
        /*026c*/ 	.word	0x00008b00
        /*0270*/ 	.word	0x000000ff
        /*0274*/ 	.word	0x00000000
        /*0278*/ 	.short	0x0101
        /*027a*/ 	.byte	0x04
	.zero		1


	//   ....[30]....
        /*027c*/ 	.word	0x00008be0
        /*0280*/ 	.word	0x00000014
        /*0284*/ 	.word	0x00000040
        /*0288*/ 	.short	0x010a
        /*028a*/ 	.byte	0x3f
	.zero		1


	//   ....[31]....
        /*028c*/ 	.word	0x0000aa20
        /*0290*/ 	.word	0x000000ff
        /*0294*/ 	.word	0x00000000
        /*0298*/ 	.short	0x0101
        /*029a*/ 	.byte	0x04
	.zero		1


	//   ....[32]....
        /*029c*/ 	.word	0x0000b400
        /*02a0*/ 	.word	0x000000ff
        /*02a4*/ 	.word	0x00000000
        /*02a8*/ 	.short	0x0101
        /*02aa*/ 	.byte	0x04
	.zero		1


	//   ....[33]....
        /*02ac*/ 	.word	0x0000ba10
        /*02b0*/ 	.word	0x000000ff
        /*02b4*/ 	.word	0x00000088
        /*02b8*/ 	.short	0x010a
        /*02ba*/ 	.byte	0x04
	.zero		1


	//   ....[34]....
        /*02bc*/ 	.word	0x0000be20
        /*02c0*/ 	.word	0x000000ff
        /*02c4*/ 	.word	0x00000060
        /*02c8*/ 	.short	0x010a
        /*02ca*/ 	.byte	0x05
	.zero		1


	//   ....[35]....
        /*02cc*/ 	.word	0x0000bf10
        /*02d0*/ 	.word	0x000000ff
        /*02d4*/ 	.word	0x00000040
        /*02d8*/ 	.short	0x010b
        /*02da*/ 	.byte	0x05
	.zero		1


	//   ....[36]....
        /*02dc*/ 	.word	0x0000bf70
        /*02e0*/ 	.word	0x000000ff
        /*02e4*/ 	.word	0x00000000
        /*02e8*/ 	.short	0x0101
        /*02ea*/ 	.byte	0x04
	.zero		1


	//   ....[37]....
        /*02ec*/ 	.word	0x0000bfa0
        /*02f0*/ 	.word	0x000000ff
        /*02f4*/ 	.word	0x00000068
        /*02f8*/ 	.short	0x010a
        /*02fa*/ 	.byte	0x05
	.zero		1


	//   ....[38]....
        /*02fc*/ 	.word	0x0000c0b0
        /*0300*/ 	.word	0x000000ff
        /*0304*/ 	.word	0x00000048
        /*0308*/ 	.short	0x010b
        /*030a*/ 	.byte	0x05
	.zero		1


	//   ....[39]....
        /*030c*/ 	.word	0x0000c120
        /*0310*/ 	.word	0x000000ff
        /*0314*/ 	.word	0x00000000
        /*0318*/ 	.short	0x0101
        /*031a*/ 	.byte	0x04
	.zero		1


	//   ....[40]....
        /*031c*/ 	.word	0x0000c150
        /*0320*/ 	.word	0x000000ff
        /*0324*/ 	.word	0x00000070
        /*0328*/ 	.short	0x010a
        /*032a*/ 	.byte	0x05
	.zero		1


	//   ....[41]....
        /*032c*/ 	.word	0x0000c250
        /*0330*/ 	.word	0x000000ff
        /*0334*/ 	.word	0x00000050
        /*0338*/ 	.short	0x010b
        /*033a*/ 	.byte	0x05
	.zero		1


	//   ....[42]....
        /*033c*/ 	.word	0x0000c2b0
        /*0340*/ 	.word	0x000000ff
        /*0344*/ 	.word	0x00000000
        /*0348*/ 	.short	0x0101
        /*034a*/ 	.byte	0x04
	.zero		1


	//   ....[43]....
        /*034c*/ 	.word	0x0000c2e0
        /*0350*/ 	.word	0x000000ff
        /*0354*/ 	.word	0x00000078
        /*0358*/ 	.short	0x010a
        /*035a*/ 	.byte	0x05
	.zero		1


	//   ....[44]....
        /*035c*/ 	.word	0x0000c3e0
        /*0360*/ 	.word	0x000000ff
        /*0364*/ 	.word	0x00000058
        /*0368*/ 	.short	0x010b
        /*036a*/ 	.byte	0x05
	.zero		1


	//   ....[45]....
        /*036c*/ 	.word	0x0000c4c0
        /*0370*/ 	.word	0x000000ff
        /*0374*/ 	.word	0x00000000
        /*0378*/ 	.short	0x0101
        /*037a*/ 	.byte	0x04
	.zero		1


	//   ....[46]....
        /*037c*/ 	.word	0x0000cb10
        /*0380*/ 	.word	0x00000003
        /*0384*/ 	.word	0x00000060
        /*0388*/ 	.short	0x010a
        /*038a*/ 	.byte	0x3f
	.zero		1


	//   ....[47]....
        /*038c*/ 	.word	0x0000cb50
        /*0390*/ 	.word	0x00000003
        /*0394*/ 	.word	0x00000068
        /*0398*/ 	.short	0x010a
        /*039a*/ 	.byte	0x3f
	.zero		1


	//   ....[48]....
        /*039c*/ 	.word	0x0000cb90
        /*03a0*/ 	.word	0x00000003
        /*03a4*/ 	.word	0x00000070
        /*03a8*/ 	.short	0x010a
        /*03aa*/ 	.byte	0x3f
	.zero		1


	//   ....[49]....
        /*03ac*/ 	.word	0x0000cbe0
        /*03b0*/ 	.word	0x00000003
        /*03b4*/ 	.word	0x00000078
        /*03b8*/ 	.short	0x010a
        /*03ba*/ 	.byte	0x3f
	.zero		1


	//   ....[50]....
        /*03bc*/ 	.word	0x0000cf40
        /*03c0*/ 	.word	0x0000000e
        /*03c4*/ 	.word	0x00000020
        /*03c8*/ 	.short	0x010a
        /*03ca*/ 	.byte	0x3f
	.zero		1


	//   ....[51]....
        /*03cc*/ 	.word	0x0000d2f0
        /*03d0*/ 	.word	0x00000004
        /*03d4*/ 	.word	0x00000088
        /*03d8*/ 	.short	0x0101
        /*03da*/ 	.byte	0x3f
	.zero		1


	//   ....[52]....
        /*03dc*/ 	.word	0x0000d9f0
        /*03e0*/ 	.word	0x00000005
        /*03e4*/ 	.word	0x00000000
        /*03e8*/ 	.short	0x010a
        /*03ea*/ 	.byte	0x3f
	.zero		1


	//   ....[53]....
        /*03ec*/ 	.word	0x0000da70
        /*03f0*/ 	.word	0x00000007
        /*03f4*/ 	.word	0x00000000
        /*03f8*/ 	.short	0x010a
        /*03fa*/ 	.byte	0x3f
	.zero		1


	//   ....[54]....
        /*03fc*/ 	.word	0x0000db00
        /*0400*/ 	.word	0x00000006
        /*0404*/ 	.word	0x00000000
        /*0408*/ 	.short	0x010a
        /*040a*/ 	.byte	0x3f
	.zero		1


	//   ....[55]....
        /*040c*/ 	.word	0x0000db90
        /*0410*/ 	.word	0x00000003
        /*0414*/ 	.word	0x00000000
        /*0418*/ 	.short	0x010a
        /*041a*/ 	.byte	0x3f
	.zero		1


	//   ....[56]....
        /*041c*/ 	.word	0x0000dbf0
        /*0420*/ 	.word	0x00000003
        /*0424*/ 	.word	0x00000000
        /*0428*/ 	.short	0x010a
        /*042a*/ 	.byte	0x3f
	.zero		1


	//   ....[57]....
        /*042c*/ 	.word	0x0000dc50
        /*0430*/ 	.word	0x00000005
        /*0434*/ 	.word	0x00000000
        /*0438*/ 	.short	0x010a
        /*043a*/ 	.byte	0x3f
	.zero		1


	//   ....[58]....
        /*043c*/ 	.word	0x0000dcb0
        /*0440*/ 	.word	0x00000003
        /*0444*/ 	.word	0x00000040
        /*0448*/ 	.short	0x010a
        /*044a*/ 	.byte	0x3f
	.zero		1


	//   ....[59]....
        /*044c*/ 	.word	0x0000dd00
        /*0450*/ 	.word	0x00000014
        /*0454*/ 	.word	0x00000040
        /*0458*/ 	.short	0x010a
        /*045a*/ 	.byte	0x3f
	.zero		1


	//   ....[60]....
        /*045c*/ 	.word	0x0000dd50
        /*0460*/ 	.word	0x00000003
        /*0464*/ 	.word	0x00000040
        /*0468*/ 	.short	0x010a
        /*046a*/ 	.byte	0x3f
	.zero		1


	//   ....[61]....
        /*046c*/ 	.word	0x0000dda0
        /*0470*/ 	.word	0x00000014
        /*0474*/ 	.word	0x00000040
        /*0478*/ 	.short	0x010a
        /*047a*/ 	.byte	0x3f
	.zero		1


	//   ....[62]....
        /*047c*/ 	.word	0x0000de00
        /*0480*/ 	.word	0x00000003
        /*0484*/ 	.word	0x00000088
        /*0488*/ 	.short	0x010a
        /*048a*/ 	.byte	0x3f
	.zero		1


	//   ....[63]....
        /*048c*/ 	.word	0x0000de60
        /*0490*/ 	.word	0x00000005
        /*0494*/ 	.word	0x00000060
        /*0498*/ 	.short	0x010a
        /*049a*/ 	.byte	0x3f
	.zero		1


	//   ....[64]....
        /*049c*/ 	.word	0x0000dec0
        /*04a0*/ 	.word	0x00000005
        /*04a4*/ 	.word	0x00000068
        /*04a8*/ 	.short	0x010a
        /*04aa*/ 	.byte	0x3f
	.zero		1


	//   ....[65]....
        /*04ac*/ 	.word	0x0000df20
        /*04b0*/ 	.word	0x00000005
        /*04b4*/ 	.word	0x00000070
        /*04b8*/ 	.short	0x010a
        /*04ba*/ 	.byte	0x3f
	.zero		1


	//   ....[66]....
        /*04bc*/ 	.word	0x0000df80
        /*04c0*/ 	.word	0x00000005
        /*04c4*/ 	.word	0x00000078
        /*04c8*/ 	.short	0x010a
        /*04ca*/ 	.byte	0x3f
	.zero		1


	//   ....[67]....
        /*04cc*/ 	.word	0x0000dfd0
        /*04d0*/ 	.word	0x00000003
        /*04d4*/ 	.word	0x00000060
        /*04d8*/ 	.short	0x010a
        /*04da*/ 	.byte	0x3f
	.zero		1


	//   ....[68]....
        /*04dc*/ 	.word	0x0000e020
        /*04e0*/ 	.word	0x00000003
        /*04e4*/ 	.word	0x00000068
        /*04e8*/ 	.short	0x010a
        /*04ea*/ 	.byte	0x3f
	.zero		1


	//   ....[69]....
        /*04ec*/ 	.word	0x0000e070
        /*04f0*/ 	.word	0x00000003
        /*04f4*/ 	.word	0x00000070
        /*04f8*/ 	.short	0x010a
        /*04fa*/ 	.byte	0x3f
	.zero		1


	//   ....[70]....
        /*04fc*/ 	.word	0x0000e140
        /*0500*/ 	.word	0x0000000e
        /*0504*/ 	.word	0x00000020
        /*0508*/ 	.short	0x010a
        /*050a*/ 	.byte	0x3f
	.zero		1


	//   ....[71]....
        /*050c*/ 	.word	0x0000e210
        /*0510*/ 	.word	0x00000005
        /*0514*/ 	.word	0x00000000
        /*0518*/ 	.short	0x010a
        /*051a*/ 	.byte	0x3f
	.zero		1


	//   ....[72]....
        /*051c*/ 	.word	0x0000e260
        /*0520*/ 	.word	0x00000007
        /*0524*/ 	.word	0x00000000
        /*0528*/ 	.short	0x010a
        /*052a*/ 	.byte	0x3f
	.zero		1


	//   ....[73]....
        /*052c*/ 	.word	0x0000e2b0
        /*0530*/ 	.word	0x00000006
        /*0534*/ 	.word	0x00000000
        /*0538*/ 	.short	0x010a
        /*053a*/ 	.byte	0x3f
	.zero		1


	//----- nvinfo : EIATTR_NUM_MBARRIERS
	.align		4
.L_40:
        /*053c*/ 	.byte	0x03, 0x38
        /*053e*/ 	.short	0x0012


	//----- nvinfo : EIATTR_EXIT_INSTR_OFFSETS
	.align		4
        /*0540*/ 	.byte	0x04, 0x1c
        /*0542*/ 	.short	(.L_42 - .L_41)


	//   ....[0]....
.L_41:
        /*0544*/ 	.word	0x0000dbe0


	//----- nvinfo : EIATTR_MAX_THREADS
	.align		4
.L_42:
        /*0548*/ 	.byte	0x04, 0x05
        /*054a*/ 	.short	(.L_44 - .L_43)
.L_43:
        /*054c*/ 	.word	0x00000180
        /*0550*/ 	.word	0x00000001
        /*0554*/ 	.word	0x00000001


	//----- nvinfo : EIATTR_CRS_STACK_SIZE
	.align		4
.L_44:
        /*0558*/ 	.byte	0x04, 0x1e
        /*055a*/ 	.short	(.L_46 - .L_45)
.L_45:
        /*055c*/ 	.word	0x00000000


	//----- nvinfo : EIATTR_CBANK_PARAM_SIZE
	.align		4
.L_46:
        /*0560*/ 	.byte	0x03, 0x19
        /*0562*/ 	.short	0x0770


	//----- nvinfo : EIATTR_PARAM_CBANK
	.align		4
        /*0564*/ 	.byte	0x04, 0x0a
        /*0566*/ 	.short	(.L_48 - .L_47)
	.align		4
.L_47:
        /*0568*/ 	.word	index@(.nv.constant0._ZN7cutlass13device_kernelINS_4gemm6kernel13GemmUniversalIN4cute5tupleIJiiiiEEENS1_10collective13CollectiveMmaINS1_34MainloopSm90TmaGmmaWarpSpecializedILi4ENS5_IJNS4_1CILi2EEENSA_ILi1EEESC_EEENS1_35KernelTmaWarpSpecializedCooperativeEEENS5_IJNSA_ILi256EEENSA_ILi64EEESH_EEENS_6half_tENS5_IJlSC_lEEESJ_SK_NS4_8TiledMMAINS4_8MMA_AtomIJNS4_4SM904GMMA25MMA_64x64x16_F32F16F16_SSILNSO_5MajorE0ELSQ_0ELNSO_7ScaleInE1ELSR_1EEEEEENS4_6LayoutISD_NS5_IJSC_NSA_ILi0EEESV_EEEEENS5_IJNS4_10UnderscoreESY_SY_EEEEENS4_13SM90_TMA_LOADENS4_14ComposedLayoutINS4_7SwizzleILi3ELi4ELi3EEENS4_18smem_ptr_flag_bitsILi16EEENSU_INS5_IJNSA_ILi8EEESH_EEENS5_IJSH_SC_EEEEEEEvNS4_8identityENS4_23SM90_TMA_LOAD_MULTICASTES1B_vS1C_EENS_8epilogue10collective18CollectiveEpilogueINS1F_22Sm90TmaWarpSpecializedILi4ELi2ELi16ELb1ELb0EEEJSI_NS5_IJNSA_ILi128EEENSA_ILi32EEEEEESJ_SK_SJ_SK_NS1F_6fusion15FusionCallbacksIS1J_NS1N_13LinCombEltActINS1F_6thread4SiLuESJ_fSJ_fLNS_15FloatRoundStyleE2EEESI_S1M_JEEES11_NS12_INS13_ILi2ELi4ELi3EEES16_NSU_INS5_IJS17_S1L_EEENS5_IJS1L_SC_EEEEEEENS4_17SM75_U32x4_LDSM_NENS4_14SM90_TMA_STOREES1Z_NS4_17SM90_U32x4_STSM_NENS4_9Copy_AtomIJS22_SJ_EEEvEEEvvEEEEvNT_6ParamsE)
        /*056c*/ 	.short	0x0210
        /*056e*/ 	.short	0x0770


	//----- nvinfo : EIATTR_SW_WAR
	.align		4
.L_48:
        /*0570*/ 	.byte	0x04, 0x36
        /*0572*/ 	.short	(.L_50 - .L_49)
.L_49:
        /*0574*/ 	.word	0x00000008
.L_50:


//--------------------- .nv.callgraph             --------------------------
	.section	.nv.callgraph,"",@"SHT_CUDA_CALLGRAPH"
	.align	4
	.sectionentsize	8
	.align		4
        /*0000*/ 	.word	0x00000000
	.align		4
        /*0004*/ 	.word	0xffffffff
	.align		4
        /*0008*/ 	.word	index@(_ZN7cutlass13device_kernelINS_4gemm6kernel13GemmUniversalIN4cute5tupleIJiiiiEEENS1_10collective13CollectiveMmaINS1_34MainloopSm90TmaGmmaWarpSpecializedILi4ENS5_IJNS4_1CILi2EEENSA_ILi1EEESC_EEENS1_35KernelTmaWarpSpecializedCooperativeEEENS5_IJNSA_ILi256EEENSA_ILi64EEESH_EEENS_6half_tENS5_IJlSC_lEEESJ_SK_NS4_8TiledMMAINS4_8MMA_AtomIJNS4_4SM904GMMA25MMA_64x64x16_F32F16F16_SSILNSO_5MajorE0ELSQ_0ELNSO_7ScaleInE1ELSR_1EEEEEENS4_6LayoutISD_NS5_IJSC_NSA_ILi0EEESV_EEEEENS5_IJNS4_10UnderscoreESY_SY_EEEEENS4_13SM90_TMA_LOADENS4_14ComposedLayoutINS4_7SwizzleILi3ELi4ELi3EEENS4_18smem_ptr_flag_bitsILi16EEENSU_INS5_IJNSA_ILi8EEESH_EEENS5_IJSH_SC_EEEEEEEvNS4_8identityENS4_23SM90_TMA_LOAD_MULTICASTES1B_vS1C_EENS_8epilogue10collective18CollectiveEpilogueINS1F_22Sm90TmaWarpSpecializedILi4ELi2ELi16ELb1ELb0EEEJSI_NS5_IJNSA_ILi128EEENSA_ILi32EEEEEESJ_SK_SJ_SK_NS1F_6fusion15FusionCallbacksIS1J_NS1N_13LinCombEltActINS1F_6thread4SiLuESJ_fSJ_fLNS_15FloatRoundStyleE2EEESI_S1M_JEEES11_NS12_INS13_ILi2ELi4ELi3EEES16_NSU_INS5_IJS17_S1L_EEENS5_IJS1L_SC_EEEEEEENS4_17SM75_U32x4_LDSM_NENS4_14SM90_TMA_STOREES1Z_NS4_17SM90_U32x4_STSM_NENS4_9Copy_AtomIJS22_SJ_EEEvEEEvvEEEEvNT_6ParamsE)
	.align		4
        /*000c*/ 	.word	index@(__assertfail)
	.align		4
        /*0010*/ 	.word	0x00000000
	.align		4
        /*0014*/ 	.word	0xfffffffe
	.align		4
        /*0018*/ 	.word	0x00000000
	.align		4
        /*001c*/ 	.word	0xfffffffd
	.align		4
        /*0020*/ 	.word	0x00000000
	.align		4
        /*0024*/ 	.word	0xfffffffc


//--------------------- .nv.constant4             --------------------------
	.section	.nv.constant4,"a",@progbits
	.align	8
	.align		8
.nv.constant4:
        /*0000*/ 	.dword	__assertfail
	.align		8
        /*0008*/ 	.dword	__unnamed_1
	.align		8
        /*0010*/ 	.dword	__unnamed_2
	.align		8
        /*0018*/ 	.dword	_ZN39_INTERNAL_d4d105e4_4_k_cu_71f976b1_33064cuda3std3__45__cpo5beginE
	.align		8
        /*0020*/ 	.dword	_ZN39_INTERNAL_d4d105e4_4_k_cu_71f976b1_33064cuda3std3__45__cpo3endE
	.align		8
        /*0028*/ 	.dword	_ZN39_INTERNAL_d4d105e4_4_k_cu_71f976b1_33064cuda3std3__45__cpo6cbeginE
	.align		8
        /*0030*/ 	.dword	_ZN39_INTERNAL_d4d105e4_4_k_cu_71f976b1_33064cuda3std3__45__cpo4cendE
	.align		8
        /*0038*/ 	.dword	_ZN39_INTERNAL_d4d105e4_4_k_cu_71f976b1_33064cuda3std3__441_GLOBAL__N__d4d105e4_4_k_cu_71f976b1_33066ignoreE
	.align		8
        /*0040*/ 	.dword	_ZN39_INTERNAL_d4d105e4_4_k_cu_71f976b1_33064cuda3std3__419piecewise_constructE
	.align		8
        /*0048*/ 	.dword	_ZN39_INTERNAL_d4d105e4_4_k_cu_71f976b1_33064cuda3std3__48in_placeE
	.align		8
        /*0050*/ 	.dword	_ZN39_INTERNAL_d4d105e4_4_k_cu_71f976b1_33064cuda3std6ranges3__45__cpo4swapE
	.align		8
        /*0058*/ 	.dword	_ZN39_INTERNAL_d4d105e4_4_k_cu_71f976b1_33064cuda3std6ranges3__45__cpo9iter_moveE
	.align		8
        /*0060*/ 	.dword	_ZN39_INTERNAL_d4d105e4_4_k_cu_71f976b1_33064cute7productE
	.align		8
        /*0068*/ 	.dword	_ZN39_INTERNAL_d4d105e4_4_k_cu_71f976b1_33064cute1_E
	.align		8
        /*0070*/ 	.dword	$str$22
	.align		8
        /*0078*/ 	.dword	$str$23
	.align		8
        /*0080*/ 	.dword	$str$26
	.align		8
        /*0088*/ 	.dword	$str$27


//--------------------- .text._ZN7cutlass13device_kernelINS_4gemm6kernel13GemmUniversalIN4cute5tupleIJiiiiEEENS1_10collective13CollectiveMmaINS1_34MainloopSm90TmaGmmaWarpSpecializedILi4ENS5_IJNS4_1CILi2EEENSA_ILi1EEESC_EEENS1_35KernelTmaWarpSpecializedCooperativeEEENS5_IJNSA_ILi256EEENSA_ILi64EEESH_EEENS_6half_tENS5_IJlSC_lEEESJ_SK_NS4_8TiledMMAINS4_8MMA_AtomIJNS4_4SM904GMMA25MMA_64x64x16_F32F16F16_SSILNSO_5MajorE0ELSQ_0ELNSO_7ScaleInE1ELSR_1EEEEEENS4_6LayoutISD_NS5_IJSC_NSA_ILi0EEESV_EEEEENS5_IJNS4_10UnderscoreESY_SY_EEEEENS4_13SM90_TMA_LOADENS4_14ComposedLayoutINS4_7SwizzleILi3ELi4ELi3EEENS4_18smem_ptr_flag_bitsILi16EEENSU_INS5_IJNSA_ILi8EEESH_EEENS5_IJSH_SC_EEEEEEEvNS4_8identityENS4_23SM90_TMA_LOAD_MULTICASTES1B_vS1C_EENS_8epilogue10collective18CollectiveEpilogueINS1F_22Sm90TmaWarpSpecializedILi4ELi2ELi16ELb1ELb0EEEJSI_NS5_IJNSA_ILi128EEENSA_ILi32EEEEEESJ_SK_SJ_SK_NS1F_6fusion15FusionCallbacksIS1J_NS1N_13LinCombEltActINS1F_6thread4SiLuESJ_fSJ_fLNS_15FloatRoundStyleE2EEESI_S1M_JEEES11_NS12_INS13_ILi2ELi4ELi3EEES16_NSU_INS5_IJS17_S1L_EEENS5_IJS1L_SC_EEEEEEENS4_17SM75_U32x4_LDSM_NENS4_14SM90_TMA_STOREES1Z_NS4_17SM90_U32x4_STSM_NENS4_9Copy_AtomIJS22_SJ_EEEvEEEvvEEEEvNT_6ParamsE --------------------------
	.section	.text._ZN7cutlass13device_kernelINS_4gemm6kernel13GemmUniversalIN4cute5tupleIJiiiiEEENS1_10collective13CollectiveMmaINS1_34MainloopSm90TmaGmmaWarpSpecializedILi4ENS5_IJNS4_1CILi2EEENSA_ILi1EEESC_EEENS1_35KernelTmaWarpSpecializedCooperativeEEENS5_IJNSA_ILi256EEENSA_ILi64EEESH_EEENS_6half_tENS5_IJlSC_lEEESJ_SK_NS4_8TiledMMAINS4_8MMA_AtomIJNS4_4SM904GMMA25MMA_64x64x16_F32F16F16_SSILNSO_5MajorE0ELSQ_0ELNSO_7ScaleInE1ELSR_1EEEEEENS4_6LayoutISD_NS5_IJSC_NSA_ILi0EEESV_EEEEENS5_IJNS4_10UnderscoreESY_SY_EEEEENS4_13SM90_TMA_LOADENS4_14ComposedLayoutINS4_7SwizzleILi3ELi4ELi3EEENS4_18smem_ptr_flag_bitsILi16EEENSU_INS5_IJNSA_ILi8EEESH_EEENS5_IJSH_SC_EEEEEEEvNS4_8identityENS4_23SM90_TMA_LOAD_MULTICASTES1B_vS1C_EENS_8epilogue10collective18CollectiveEpilogueINS1F_22Sm90TmaWarpSpecializedILi4ELi2ELi16ELb1ELb0EEEJSI_NS5_IJNSA_ILi128EEENSA_ILi32EEEEEESJ_SK_SJ_SK_NS1F_6fusion15FusionCallbacksIS1J_NS1N_13LinCombEltActINS1F_6thread4SiLuESJ_fSJ_fLNS_15FloatRoundStyleE2EEESI_S1M_JEEES11_NS12_INS13_ILi2ELi4ELi3EEES16_NSU_INS5_IJS17_S1L_EEENS5_IJS1L_SC_EEEEEEENS4_17SM75_U32x4_LDSM_NENS4_14SM90_TMA_STOREES1Z_NS4_17SM90_U32x4_STSM_NENS4_9Copy_AtomIJS22_SJ_EEEvEEEvvEEEEvNT_6ParamsE,"ax",@progbits
	.align	128
.text._ZN7cutlass13device_kernelINS_4gemm6kernel13GemmUniversalIN4cute5tupleIJiiiiEEENS1_10collective13CollectiveMmaINS1_34MainloopSm90TmaGmmaWarpSpecializedILi4ENS5_IJNS4_1CILi2EEENSA_ILi1EEESC_EEENS1_35KernelTmaWarpSpecializedCooperativeEEENS5_IJNSA_ILi256EEENSA_ILi64EEESH_EEENS_6half_tENS5_IJlSC_lEEESJ_SK_NS4_8TiledMMAINS4_8MMA_AtomIJNS4_4SM904GMMA25MMA_64x64x16_F32F16F16_SSILNSO_5MajorE0ELSQ_0ELNSO_7ScaleInE1ELSR_1EEEEEENS4_6LayoutISD_NS5_IJSC_NSA_ILi0EEESV_EEEEENS5_IJNS4_10UnderscoreESY_SY_EEEEENS4_13SM90_TMA_LOADENS4_14ComposedLayoutINS4_7SwizzleILi3ELi4ELi3EEENS4_18smem_ptr_flag_bitsILi16EEENSU_INS5_IJNSA_ILi8EEESH_EEENS5_IJSH_SC_EEEEEEEvNS4_8identityENS4_23SM90_TMA_LOAD_MULTICASTES1B_vS1C_EENS_8epilogue10collective18CollectiveEpilogueINS1F_22Sm90TmaWarpSpecializedILi4ELi2ELi16ELb1ELb0EEEJSI_NS5_IJNSA_ILi128EEENSA_ILi32EEEEEESJ_SK_SJ_SK_NS1F_6fusion15FusionCallbacksIS1J_NS1N_13LinCombEltActINS1F_6thread4SiLuESJ_fSJ_fLNS_15FloatRoundStyleE2EEESI_S1M_JEEES11_NS12_INS13_ILi2ELi4ELi3EEES16_NSU_INS5_IJS17_S1L_EEENS5_IJS1L_SC_EEEEEEENS4_17SM75_U32x4_LDSM_NENS4_14SM90_TMA_STOREES1Z_NS4_17SM90_U32x4_STSM_NENS4_9Copy_AtomIJS22_SJ_EEEvEEEvvEEEEvNT_6ParamsE:
        .type           _ZN7cutlass13device_kernelINS_4gemm6kernel13GemmUniversalIN4cute5tupleIJiiiiEEENS1_10collective13CollectiveMmaINS1_34MainloopSm90TmaGmmaWarpSpecializedILi4ENS5_IJNS4_1CILi2EEENSA_ILi1EEESC_EEENS1_35KernelTmaWarpSpecializedCooperativeEEENS5_IJNSA_ILi256EEENSA_ILi64EEESH_EEENS_6half_tENS5_IJlSC_lEEESJ_SK_NS4_8TiledMMAINS4_8MMA_AtomIJNS4_4SM904GMMA25MMA_64x64x16_F32F16F16_SSILNSO_5MajorE0ELSQ_0ELNSO_7ScaleInE1ELSR_1EEEEEENS4_6LayoutISD_NS5_IJSC_NSA_ILi0EEESV_EEEEENS5_IJNS4_10UnderscoreESY_SY_EEEEENS4_13SM90_TMA_LOADENS4_14ComposedLayoutINS4_7SwizzleILi3ELi4ELi3EEENS4_18smem_ptr_flag_bitsILi16EEENSU_INS5_IJNSA_ILi8EEESH_EEENS5_IJSH_SC_EEEEEEEvNS4_8identityENS4_23SM90_TMA_LOAD_MULTICASTES1B_vS1C_EENS_8epilogue10collective18CollectiveEpilogueINS1F_22Sm90TmaWarpSpecializedILi4ELi2ELi16ELb1ELb0EEEJSI_NS5_IJNSA_ILi128EEENSA_ILi32EEEEEESJ_SK_SJ_SK_NS1F_6fusion15FusionCallbacksIS1J_NS1N_13LinCombEltActINS1F_6thread4SiLuESJ_fSJ_fLNS_15FloatRoundStyleE2EEESI_S1M_JEEES11_NS12_INS13_ILi2ELi4ELi3EEES16_NSU_INS5_IJS17_S1L_EEENS5_IJS1L_SC_EEEEEEENS4_17SM75_U32x4_LDSM_NENS4_14SM90_TMA_STOREES1Z_NS4_17SM90_U32x4_STSM_NENS4_9Copy_AtomIJS22_SJ_EEEvEEEvvEEEEvNT_6ParamsE,@function
        .size           _ZN7cutlass13device_kernelINS_4gemm6kernel13GemmUniversalIN4cute5tupleIJiiiiEEENS1_10collective13CollectiveMmaINS1_34MainloopSm90TmaGmmaWarpSpecializedILi4ENS5_IJNS4_1CILi2EEENSA_ILi1EEESC_EEENS1_35KernelTmaWarpSpecializedCooperativeEEENS5_IJNSA_ILi256EEENSA_ILi64EEESH_EEENS_6half_tENS5_IJlSC_lEEESJ_SK_NS4_8TiledMMAINS4_8MMA_AtomIJNS4_4SM904GMMA25MMA_64x64x16_F32F16F16_SSILNSO_5MajorE0ELSQ_0ELNSO_7ScaleInE1ELSR_1EEEEEENS4_6LayoutISD_NS5_IJSC_NSA_ILi0EEESV_EEEEENS5_IJNS4_10UnderscoreESY_SY_EEEEENS4_13SM90_TMA_LOADENS4_14ComposedLayoutINS4_7SwizzleILi3ELi4ELi3EEENS4_18smem_ptr_flag_bitsILi16EEENSU_INS5_IJNSA_ILi8EEESH_EEENS5_IJSH_SC_EEEEEEEvNS4_8identityENS4_23SM90_TMA_LOAD_MULTICASTES1B_vS1C_EENS_8epilogue10collective18CollectiveEpilogueINS1F_22Sm90TmaWarpSpecializedILi4ELi2ELi16ELb1ELb0EEEJSI_NS5_IJNSA_ILi128EEENSA_ILi32EEEEEESJ_SK_SJ_SK_NS1F_6fusion15FusionCallbacksIS1J_NS1N_13LinCombEltActINS1F_6thread4SiLuESJ_fSJ_fLNS_15FloatRoundStyleE2EEESI_S1M_JEEES11_NS12_INS13_ILi2ELi4ELi3EEES16_NSU_INS5_IJS17_S1L_EEENS5_IJS1L_SC_EEEEEEENS4_17SM75_U32x4_LDSM_NENS4_14SM90_TMA_STOREES1Z_NS4_17SM90_U32x4_STSM_NENS4_9Copy_AtomIJS22_SJ_EEEvEEEvvEEEEvNT_6ParamsE,(.L_x_385 - _ZN7cutlass13device_kernelINS_4gemm6kernel13GemmUniversalIN4cute5tupleIJiiiiEEENS1_10collective13CollectiveMmaINS1_34MainloopSm90TmaGmmaWarpSpecializedILi4ENS5_IJNS4_1CILi2EEENSA_ILi1EEESC_EEENS1_35KernelTmaWarpSpecializedCooperativeEEENS5_IJNSA_ILi256EEENSA_ILi64EEESH_EEENS_6half_tENS5_IJlSC_lEEESJ_SK_NS4_8TiledMMAINS4_8MMA_AtomIJNS4_4SM904GMMA25MMA_64x64x16_F32F16F16_SSILNSO_5MajorE0ELSQ_0ELNSO_7ScaleInE1ELSR_1EEEEEENS4_6LayoutISD_NS5_IJSC_NSA_ILi0EEESV_EEEEENS5_IJNS4_10UnderscoreESY_SY_EEEEENS4_13SM90_TMA_LOADENS4_14ComposedLayoutINS4_7SwizzleILi3ELi4ELi3EEENS4_18smem_ptr_flag_bitsILi16EEENSU_INS5_IJNSA_ILi8EEESH_EEENS5_IJSH_SC_EEEEEEEvNS4_8identityENS4_23SM90_TMA_LOAD_MULTICASTES1B_vS1C_EENS_8epilogue10collective18CollectiveEpilogueINS1F_22Sm90TmaWarpSpecializedILi4ELi2ELi16ELb1ELb0EEEJSI_NS5_IJNSA_ILi128EEENSA_ILi32EEEEEESJ_SK_SJ_SK_NS1F_6fusion15FusionCallbacksIS1J_NS1N_13LinCombEltActINS1F_6thread4SiLuESJ_fSJ_fLNS_15FloatRoundStyleE2EEESI_S1M_JEEES11_NS12_INS13_ILi2ELi4ELi3EEES16_NSU_INS5_IJS17_S1L_EEENS5_IJS1L_SC_EEEEEEENS4_17SM75_U32x4_LDSM_NENS4_14SM90_TMA_STOREES1Z_NS4_17SM90_U32x4_STSM_NENS4_9Copy_AtomIJS22_SJ_EEEvEEEvvEEEEvNT_6ParamsE)
        .other          _ZN7cutlass13device_kernelINS_4gemm6kernel13GemmUniversalIN4cute5tupleIJiiiiEEENS1_10collective13CollectiveMmaINS1_34MainloopSm90TmaGmmaWarpSpecializedILi4ENS5_IJNS4_1CILi2EEENSA_ILi1EEESC_EEENS1_35KernelTmaWarpSpecializedCooperativeEEENS5_IJNSA_ILi256EEENSA_ILi64EEESH_EEENS_6half_tENS5_IJlSC_lEEESJ_SK_NS4_8TiledMMAINS4_8MMA_AtomIJNS4_4SM904GMMA25MMA_64x64x16_F32F16F16_SSILNSO_5MajorE0ELSQ_0ELNSO_7ScaleInE1ELSR_1EEEEEENS4_6LayoutISD_NS5_IJSC_NSA_ILi0EEESV_EEEEENS5_IJNS4_10UnderscoreESY_SY_EEEEENS4_13SM90_TMA_LOADENS4_14ComposedLayoutINS4_7SwizzleILi3ELi4ELi3EEENS4_18smem_ptr_flag_bitsILi16EEENSU_INS5_IJNSA_ILi8EEESH_EEENS5_IJSH_SC_EEEEEEEvNS4_8identityENS4_23SM90_TMA_LOAD_MULTICASTES1B_vS1C_EENS_8epilogue10collective18CollectiveEpilogueINS1F_22Sm90TmaWarpSpecializedILi4ELi2ELi16ELb1ELb0EEEJSI_NS5_IJNSA_ILi128EEENSA_ILi32EEEEEESJ_SK_SJ_SK_NS1F_6fusion15FusionCallbacksIS1J_NS1N_13LinCombEltActINS1F_6thread4SiLuESJ_fSJ_fLNS_15FloatRoundStyleE2EEESI_S1M_JEEES11_NS12_INS13_ILi2ELi4ELi3EEES16_NSU_INS5_IJS17_S1L_EEENS5_IJS1L_SC_EEEEEEENS4_17SM75_U32x4_LDSM_NENS4_14SM90_TMA_STOREES1Z_NS4_17SM90_U32x4_STSM_NENS4_9Copy_AtomIJS22_SJ_EEEvEEEvvEEEEvNT_6ParamsE,@"STO_CUDA_ENTRY STV_DEFAULT"
_ZN7cutlass13device_kernelINS_4gemm6kernel13GemmUniversalIN4cute5tupleIJiiiiEEENS1_10collective13CollectiveMmaINS1_34MainloopSm90TmaGmmaWarpSpecializedILi4ENS5_IJNS4_1CILi2EEENSA_ILi1EEESC_EEENS1_35KernelTmaWarpSpecializedCooperativeEEENS5_IJNSA_ILi256EEENSA_ILi64EEESH_EEENS_6half_tENS5_IJlSC_lEEESJ_SK_NS4_8TiledMMAINS4_8MMA_AtomIJNS4_4SM904GMMA25MMA_64x64x16_F32F16F16_SSILNSO_5MajorE0ELSQ_0ELNSO_7ScaleInE1ELSR_1EEEEEENS4_6LayoutISD_NS5_IJSC_NSA_ILi0EEESV_EEEEENS5_IJNS4_10UnderscoreESY_SY_EEEEENS4_13SM90_TMA_LOADENS4_14ComposedLayoutINS4_7SwizzleILi3ELi4ELi3EEENS4_18smem_ptr_flag_bitsILi16EEENSU_INS5_IJNSA_ILi8EEESH_EEENS5_IJSH_SC_EEEEEEEvNS4_8identityENS4_23SM90_TMA_LOAD_MULTICASTES1B_vS1C_EENS_8epilogue10collective18CollectiveEpilogueINS1F_22Sm90TmaWarpSpecializedILi4ELi2ELi16ELb1ELb0EEEJSI_NS5_IJNSA_ILi128EEENSA_ILi32EEEEEESJ_SK_SJ_SK_NS1F_6fusion15FusionCallbacksIS1J_NS1N_13LinCombEltActINS1F_6thread4SiLuESJ_fSJ_fLNS_15FloatRoundStyleE2EEESI_S1M_JEEES11_NS12_INS13_ILi2ELi4ELi3EEES16_NSU_INS5_IJS17_S1L_EEENS5_IJS1L_SC_EEEEEEENS4_17SM75_U32x4_LDSM_NENS4_14SM90_TMA_STOREES1Z_NS4_17SM90_U32x4_STSM_NENS4_9Copy_AtomIJS22_SJ_EEEvEEEvvEEEEvNT_6ParamsE:
[----:B------:R-:W1:Y:S01]  /*0000*/  LDC R1, c[0x0][0x28] ;  /* 0x00000a00ff017b82 */ /* 0x000e620000000800 */
[----:B------:R-:W2:Y:S07]  /*0010*/  S2R R18, SR_TID.X ;  /* 0x0000000000127919 */ /* 0x000eae0000002100 */
[----:B------:R-:W3:Y:S01]  /*0020*/  LDC.64 R4, c[0x0][0x588] ;  /* 0x00016200ff047b82 */ /* 0x000ee20000000a00 */
[----:B------:R-:W-:Y:S01]  /*0030*/  ELECT P0, URZ, PT ;  /* 0x00000000003f782f */ /* 0x000fe20003800000 */
[----:B------:R-:W-:Y:S01]  /*0040*/  BSSY B0, `(.L_x_0) ;  /* 0x0000016000007945 */ /* 0x000fe20003800000 */
[----:B--2---:R-:W-:-:S02]  /*0050*/  SHF.R.U32.HI R8, RZ, 0x5, R18 ;  /* 0x00000005ff087819 */ /* 0x004fc40000011612 */
[----:B------:R-:W-:-:S03]  /*0060*/  SHF.R.U32.HI R2, RZ, 0x7, R18 ;  /* 0x00000007ff027819 */ /* 0x000fc60000011612 */
[----:B------:R-:W2:Y:S04]  /*0070*/  SHFL.IDX PT, R0, R8, RZ, 0x1f ;  /* 0x00001fff08007589 */ /* 0x000ea800000e0000 */
[----:B------:R4:W1:Y:S01]  /*0080*/  SHFL.IDX PT, R7, R2, RZ, 0x1f ;  /* 0x00001fff02077589 */ /* 0x00086200000e0000 */
[----:B--2---:R-:W-:Y:S02]  /*0090*/  ISETP.NE.OR P0, PT, R0, RZ, !P0 ;  /* 0x000000ff0000720c */ /* 0x004fe40004705670 */
[----:B------:R-:W-:-:S11]  /*00a0*/  SHF.R.S32.HI R3, RZ, 0x1f, R0 ;  /* 0x0000001fff037819 */ /* 0x000fd60000011400 */
[----:B-1-34-:R-:W-:Y:S05]  /*00b0*/  @P0 BRA `(.L_x_1) ;  /* 0x0000000000380947 */ /* 0x01afea0003800000 */
[----:B------:R-:W-:Y:S02]  /*00c0*/  ULDC.64 UR4, c[0x0][0x198] ;  /* 0x0000660000047ab9 */ /* 0x000fe40000000a00 */
[----:B------:R-:W-:Y:S02]  /*00d0*/  UIADD3 UR6, UP0, UR4, 0xf0, URZ ;  /* 0x000000f004067890 */ /* 0x000fe4000ff1e03f */
[----:B------:R-:W-:Y:S02]  /*00e0*/  UIADD3 UR8, UP1, UR4, 0x1f0, URZ ;  /* 0x000001f004087890 */ /* 0x000fe4000ff3e03f */
[----:B------:R-:W-:Y:S02]  /*00f0*/  UIADD3 UR10, UP2, UR4, 0x3f0, URZ ;  /* 0x000003f0040a7890 */ /* 0x000fe4000ff5e03f */
[----:B------:R-:W-:Y:S02]  /*0100*/  UIADD3 UR4, UP3, UR4, 0x4f0, URZ ;  /* 0x000004f004047890 */ /* 0x000fe4000ff7e03f */
[----:B------:R-:W-:-:S02]  /*0110*/  UIADD3.X UR7, URZ, UR5, URZ, UP0, !UPT ;  /* 0x000000053f077290 */ /* 0x000fc400087fe43f */
[----:B------:R-:W-:Y:S02]  /*0120*/  UIADD3.X UR9, URZ, UR5, URZ, UP1, !UPT ;  /* 0x000000053f097290 */ /* 0x000fe40008ffe43f */
[----:B------:R-:W-:Y:S02]  /*0130*/  UIADD3.X UR11, URZ, UR5, URZ, UP2, !UPT ;  /* 0x000000053f0b7290 */ /* 0x000fe400097fe43f */
[----:B------:R-:W-:-:S03]  /*0140*/  UIADD3.X UR5, URZ, UR5, URZ, UP3, !UPT ;  /* 0x000000053f057290 */ /* 0x000fc60009ffe43f */
[----:B------:R1:W-:Y:S02]  /*0150*/  UTMACCTL.PF [UR6] ;  /* 0x00000000060079b9 */ /* 0x0003e40008040000 */
[----:B------:R1:W-:Y:S02]  /*0160*/  UTMACCTL.PF [UR8] ;  /* 0x00000000080079b9 */ /* 0x0003e40008040000 */
[----:B------:R1:W-:Y:S02]  /*0170*/  UTMACCTL.PF [UR10] ;  /* 0x000000000a0079b9 */ /* 0x0003e40008040000 */
[----:B------:R1:W-:Y:S02]  /*0180*/  UTMACCTL.PF [UR4] ;  /* 0x00000000040079b9 */ /* 0x0003e40008040000 */
[----:B-1----:R-:W-:Y:S01]  /*0190*/  NOP ;  /* 0x0000000000007918 */ /* 0x002fe20000000000 */
.L_x_1:
[----:B------:R-:W-:Y:S05]  /*01a0*/  BSYNC B0 ;  /* 0x0000000000007941 */ /* 0x000fea0003800000 */
.L_x_0:
[----:B------:R-:W-:Y:S01]  /*01b0*/  ULDC.64 UR4, c[0x0][0x590] ;  /* 0x0001640000047ab9 */ /* 0x000fe20000000a00 */
[----:B------:R-:W-:Y:S01]  /*01c0*/  LEA.HI R3, R3, R0, RZ, 0x2 ;  /* 0x0000000003037211 */ /* 0x000fe200078f10ff */
[----:B------:R-:W-:Y:S01]  /*01d0*/  ULDC.64 UR40, c[0x0][0x208] ;  /* 0x0000820000287ab9 */ /* 0x000fe20000000a00 */
[----:B------:R-:W-:Y:S02]  /*01e0*/  ISETP.NE.U32.AND P2, PT, RZ, UR4, PT ;  /* 0x00000004ff007c0c */ /* 0x000fe4000bf45070 */
[----:B------:R-:W-:Y:S02]  /*01f0*/  LOP3.LUT R3, R3, 0xfffffffc, RZ, 0xc0, !PT ;  /* 0xfffffffc03037812 */ /* 0x000fe400078ec0ff */
[----:B------:R-:W-:Y:S02]  /*0200*/  ISETP.NE.AND.EX P3, PT, RZ, UR5, PT, P2 ;  /* 0x00000005ff007c0c */ /* 0x000fe4000bf65320 */
[----:B------:R-:W-:Y:S01]  /*0210*/  IADD3 R0, R0, -R3, RZ ;  /* 0x8000000300007210 */ /* 0x000fe20007ffe0ff */
[----:B------:R-:W-:Y:S01]  /*0220*/  IMAD.MOV.U32 R3, RZ, RZ, R5 ;  /* 0x000000ffff037224 */ /* 0x000fe200078e0005 */
[----:B------:R-:W-:-:S02]  /*0230*/  PRMT R6, RZ, 0x7610, R6 ;  /* 0x00007610ff067816 */ /* 0x000fc40000000006 */
[----:B------:R-:W-:-:S07]  /*0240*/  MOV R2, R4 ;  /* 0x0000000400027202 */ /* 0x000fce0000000f00 */
[----:B------:R-:W-:Y:S05]  /*0250*/  @P3 BRA `(.L_x_2) ;  /* 0x0000000000303947 */ /* 0x000fea0003800000 */
[----:B------:R-:W-:Y:S02]  /*0260*/  ULDC.64 UR6, c[0x0][0x588] ;  /* 0x0001620000067ab9 */ /* 0x000fe40000000a00 */
[----:B------:R-:W-:-:S04]  /*0270*/  ISETP.NE.U32.AND P0, PT, RZ, UR6, PT ;  /* 0x00000006ff007c0c */ /* 0x000fc8000bf05070 */
[----:B------:R-:W-:-:S13]  /*0280*/  ISETP.NE.AND.EX P0, PT, RZ, UR7, PT, P0 ;  /* 0x00000007ff007c0c */ /* 0x000fda000bf05300 */
[----:B------:R-:W-:Y:S05]  /*0290*/  @!P0 BRA `(.L_x_3) ;  /* 0x0000000000108947 */ /* 0x000fea0003800000 */
[----:B------:R-:W2:Y:S02]  /*02a0*/  LDG.E R6, desc[UR40][R2.64] ;  /* 0x0000002802067981 */ /* 0x000ea4000c1e1900 */
[----:B--2---:R-:W-:Y:S02]  /*02b0*/  FSETP.NEU.AND P1, PT, R6, RZ, PT ;  /* 0x000000ff0600720b */ /* 0x004fe40003f2d000 */
[----:B------:R-:W-:Y:S01]  /*02c0*/  MOV R6, 0x1 ;  /* 0x0000000100067802 */ /* 0x000fe20000000f00 */
[----:B------:R-:W-:Y:S10]  /*02d0*/  BRA `(.L_x_2) ;  /* 0x0000000000107947 */ /* 0x000ff40003800000 */
.L_x_3:
[----:B------:R-:W-:Y:S01]  /*02e0*/  ULDC UR6, c[0x0][0x580] ;  /* 0x0001600000067ab9 */ /* 0x000fe20000000800 */
[----:B------:R-:W-:Y:S02]  /*02f0*/  MOV R6, 0x1 ;  /* 0x0000000100067802 */ /* 0x000fe40000000f00 */
[----:B------:R-:W-:Y:S02]  /*0300*/  CS2R R2, SRZ ;  /* 0x0000000000027805 */ /* 0x000fe4000001ff00 */
[----:B------:R-:W-:-:S13]  /*0310*/  FSETP.NEU.AND P1, PT, RZ, UR6, PT ;  /* 0x00000006ff007c0b */ /* 0x000fda000bf2d000 */
.L_x_2:
[----:B------:R-:W-:Y:S02]  /*0320*/  ISETP.NE.U32.AND P4, PT, R2, RZ, PT ;  /* 0x000000ff0200720c */ /* 0x000fe40003f85070 */
[----:B------:R-:W-:Y:S02]  /*0330*/  ISETP.NE.AND.EX P5, PT, RZ, UR5, PT, P2 ;  /* 0x00000005ff007c0c */ /* 0x000fe4000bfa5320 */
[----:B------:R-:W-:Y:S02]  /*0340*/  ISETP.NE.AND.EX P2, PT, R3, RZ, PT, P4 ;  /* 0x000000ff0300720c */ /* 0x000fe40003f45340 */
[----:B------:R-:W-:-:S11]  /*0350*/  PLOP3.LUT P0, PT, PT, PT, PT, 0x8, 0x0 ;  /* 0x000000000000781c */ /* 0x000fd60003f0e170 */
[----:B------:R-:W-:Y:S05]  /*0360*/  @P2 BRA P5, `(.L_x_4) ;  /* 0x0000000000342947 */ /* 0x000fea0002800000 */
[----:B------:R-:W-:-:S04]  /*0370*/  ISETP.NE.U32.AND P0, PT, RZ, UR4, PT ;  /* 0x00000004ff007c0c */ /* 0x000fc8000bf05070 */
[----:B------:R-:W-:-:S13]  /*0380*/  ISETP.NE.AND.EX P0, PT, RZ, UR5, PT, P0 ;  /* 0x00000005ff007c0c */ /* 0x000fda000bf05300 */
[----:B------:R-:W-:Y:S05]  /*0390*/  @!P0 BRA `(.L_x_5) ;  /* 0x0000000000248947 */ /* 0x000fea0003800000 */
[----:B------:R-:W-:Y:S02]  /*03a0*/  PRMT R6, R6, 0x9910, RZ ;  /* 0x0000991006067816 */ /* 0x000fe400000000ff */
[----:B------:R-:W-:Y:S02]  /*03b0*/  ISETP.NE.U32.AND P0, PT, R2, RZ, PT ;  /* 0x000000ff0200720c */ /* 0x000fe40003f05070 */
[----:B------:R-:W-:Y:S02]  /*03c0*/  ISETP.NE.AND P2, PT, R6, RZ, PT ;  /* 0x000000ff0600720c */ /* 0x000fe40003f45270 */
[----:B------:R-:W-:Y:S02]  /*03d0*/  ISETP.NE.AND.EX P0, PT, R3, RZ, PT, P0 ;  /* 0x000000ff0300720c */ /* 0x000fe40003f05300 */
[----:B------:R-:W-:-:S09]  /*03e0*/  SEL R2, RZ, 0xffffffff, P1 ;  /* 0xffffffffff027807 */ /* 0x000fd20000800000 */
[----:B------:R-:W-:-:S04]  /*03f0*/  @!P2 SEL R2, RZ, 0xffffffff, P0 ;  /* 0xffffffffff02a807 */ /* 0x000fc80000000000 */
[----:B------:R-:W-:-:S04]  /*0400*/  LOP3.LUT R2, R2, 0x1, RZ, 0xc0, !PT ;  /* 0x0000000102027812 */ /* 0x000fc800078ec0ff */
[----:B------:R-:W-:Y:S01]  /*0410*/  ISETP.EQ.U32.AND P0, PT, R2, 0x1, PT ;  /* 0x000000010200780c */ /* 0x000fe20003f02070 */
[----:B------:R-:W-:-:S12]  /*0420*/  BRA `(.L_x_4) ;  /* 0x0000000000047947 */ /* 0x000fd80003800000 */
.L_x_5:
[----:B------:R-:W-:-:S13]  /*0430*/  PLOP3.LUT P0, PT, P1, PT, PT, 0x8, 0x0 ;  /* 0x000000000000781c */ /* 0x000fda0000f0e170 */
.L_x_4:
[----:B------:R-:W1:Y:S02]  /*0440*/  SHFL.IDX PT, R2, R8, RZ, 0x1f ;  /* 0x00001fff08027589 */ /* 0x000e6400000e0000 */
[----:B-1----:R-:W-:-:S13]  /*0450*/  ISETP.NE.AND P1, PT, R2, RZ, PT ;  /* 0x000000ff0200720c */ /* 0x002fda0003f25270 */
[----:B------:R-:W-:Y:S05]  /*0460*/  @P1 BRA `(.L_x_6) ;  /* 0x0000000000581947 */ /* 0x000fea0003800000 */
[----:B------:R-:W1:Y:S01]  /*0470*/  S2UR UR8, SR_CgaCtaId ;  /* 0x00000000000879c3 */ /* 0x000e620000008800 */
[----:B------:R-:W-:Y:S01]  /*0480*/  UMOV UR4, 0x400 ;  /* 0x0000040000047882 */ /* 0x000fe20000000000 */
[----:B------:R-:W-:Y:S01]  /*0490*/  UMOV UR5, 0x1 ;  /* 0x0000000100057882 */ /* 0x000fe20000000000 */
[----:B------:R-:W-:Y:S01]  /*04a0*/  UMOV UR6, 0x4 ;  /* 0x0000000400067882 */ /* 0x000fe20000000000 */
[----:B------:R-:W-:Y:S01]  /*04b0*/  ELECT P1, URZ, PT ;  /* 0x00000000003f782f */ /* 0x000fe20003820000 */
[----:B------:R-:W-:-:S04]  /*04c0*/  UIADD3 UR6, -UR6, 0x100000, URZ ;  /* 0x0010000006067890 */ /* 0x000fc8000fffe13f */
[----:B------:R-:W-:Y:S02]  /*04d0*/  USHF.L.U32 UR7, UR6, 0xb, URZ ;  /* 0x0000000b06077899 */ /* 0x000fe4000800063f */
[----:B------:R-:W-:Y:S02]  /*04e0*/  USHF.L.U32 UR6, UR6, 0x1, URZ ;  /* 0x0000000106067899 */ /* 0x000fe4000800063f */
[----:B-1----:R-:W-:Y:S02]  /*04f0*/  ULEA UR8, UR8, UR4, 0x18 ;  /* 0x0000000408087291 */ /* 0x002fe4000f8ec03f */
[----:B------:R-:W-:-:S04]  /*0500*/  UIADD3 UR4, -UR5, 0x100000, URZ ;  /* 0x0010000005047890 */ /* 0x000fc8000fffe13f */
[----:B------:R-:W-:Y:S02]  /*0510*/  USHF.L.U32 UR5, UR4, 0xb, URZ ;  /* 0x0000000b04057899 */ /* 0x000fe4000800063f */
[----:B------:R-:W-:Y:S01]  /*0520*/  USHF.L.U32 UR4, UR4, 0x1, URZ ;  /* 0x0000000104047899 */ /* 0x000fe2000800063f */
[----:B------:R-:W1:Y:S11]  /*0530*/  FENCE.VIEW.ASYNC.S ;  /* 0x00000000000073c6 */ /* 0x000e760000000000 */
[----:B-1----:R1:W2:Y:S01]  /*0540*/  SYNCS.EXCH.64 URZ, [UR8], UR4 ;  /* 0x00000004083f75b2 */ /* 0x0022a20008000100 */
[----:B------:R1:W3:Y:S01]  /*0550*/  SYNCS.EXCH.64 URZ, [UR8+0x20], UR6 ;  /* 0x00002006083f75b2 */ /* 0x0002e20008000100 */
[----:B------:R1:W4:Y:S01]  /*0560*/  SYNCS.EXCH.64 URZ, [UR8+0x8], UR4 ;  /* 0x00000804083f75b2 */ /* 0x0003220008000100 */
[----:B------:R1:W1:Y:S01]  /*0570*/  SYNCS.EXCH.64 URZ, [UR8+0x28], UR6 ;  /* 0x00002806083f75b2 */ /* 0x0002620008000100 */
[----:B------:R1:W1:Y:S01]  /*0580*/  SYNCS.EXCH.64 URZ, [UR8+0x10], UR4 ;  /* 0x00001004083f75b2 */ /* 0x0002620008000100 */
[----:B------:R1:W1:Y:S01]  /*0590*/  SYNCS.EXCH.64 URZ, [UR8+0x30], UR6 ;  /* 0x00003006083f75b2 */ /* 0x0002620008000100 */
[----:B------:R1:W1:Y:S01]  /*05a0*/  SYNCS.EXCH.64 URZ, [UR8+0x18], UR4 ;  /* 0x00001804083f75b2 */ /* 0x0002620008000100 */
[----:B------:R1:W1:Y:S01]  /*05b0*/  SYNCS.EXCH.64 URZ, [UR8+0x38], UR6 ;  /* 0x00003806083f75b2 */ /* 0x0002620008000100 */
[----:B------:R-:W-:Y:S01]  /*05c0*/  NOP ;  /* 0x0000000000007918 */ /* 0x000fe20000000000 */
.L_x_6:
[----:B------:R-:W5:Y:S01]  /*05d0*/  SHFL.IDX PT, R3, R8, RZ, 0x1f ;  /* 0x00001fff08037589 */ /* 0x000f6200000e0000 */
[----:B------:R-:W1:Y:S01]  /*05e0*/  S2UR UR9, SR_CTAID.X ;  /* 0x00000000000979c3 */ /* 0x000e620000002500 */
[----:B------:R-:W-:Y:S01]  /*05f0*/  NOP ;  /* 0x0000000000007918 */ /* 0x000fe20000000000 */
[----:B-----5:R-:W-:Y:S02]  /*0600*/  ISETP.NE.AND P1, PT, R3, RZ, PT ;  /* 0x000000ff0300720c */ /* 0x020fe40003f25270 */
[----:B------:R-:W-:-:S04]  /*0610*/  SHF.R.S32.HI R3, RZ, 0x1f, R18 ;  /* 0x0000001fff037819 */ /* 0x000fc80000011412 */
[----:B------:R-:W-:-:S07]  /*0620*/  LEA.HI R3, R3, R18, RZ, 0x7 ;  /* 0x0000001203037211 */ /* 0x000fce00078f38ff */
[----:B-1----:R-:W-:Y:S05]  /*0630*/  @P1 BRA `(.L_x_7) ;  /* 0x0000000000581947 */ /* 0x002fea0003800000 */
[----:B------:R-:W1:Y:S01]  /*0640*/  S2UR UR5, SR_CgaCtaId ;  /* 0x00000000000579c3 */ /* 0x000e620000008800 */
[----:B------:R-:W-:Y:S01]  /*0650*/  UMOV UR4, 0x400 ;  /* 0x0000040000047882 */ /* 0x000fe20000000000 */
[----:B------:R-:W-:Y:S01]  /*0660*/  UMOV UR6, 0x20 ;  /* 0x0000002000067882 */ /* 0x000fe20000000000 */
[----:B------:R-:W-:Y:S01]  /*0670*/  UMOV UR7, 0x100 ;  /* 0x0000010000077882 */ /* 0x000fe20000000000 */
[----:B------:R-:W-:Y:S01]  /*0680*/  ELECT P1, URZ, PT ;  /* 0x00000000003f782f */ /* 0x000fe20003820000 */
[----:B-1----:R-:W-:Y:S02]  /*0690*/  ULEA UR8, UR5, UR4, 0x18 ;  /* 0x0000000405087291 */ /* 0x002fe4000f8ec03f */
[----:B------:R-:W-:-:S04]  /*06a0*/  UIADD3 UR4, -UR6, 0x100000, URZ ;  /* 0x0010000006047890 */ /* 0x000fc8000fffe13f */
[----:B------:R-:W-:Y:S02]  /*06b0*/  USHF.L.U32 UR5, UR4, 0xb, URZ ;  /* 0x0000000b04057899 */ /* 0x000fe4000800063f */
[----:B------:R-:W-:Y:S02]  /*06c0*/  USHF.L.U32 UR4, UR4, 0x1, URZ ;  /* 0x0000000104047899 */ /* 0x000fe4000800063f */
[----:B------:R-:W-:-:S04]  /*06d0*/  UIADD3 UR6, -UR7, 0x100000, URZ ;  /* 0x0010000007067890 */ /* 0x000fc8000fffe13f */
[----:B------:R-:W-:Y:S02]  /*06e0*/  USHF.L.U32 UR7, UR6, 0xb, URZ ;  /* 0x0000000b06077899 */ /* 0x000fe4000800063f */
[----:B------:R-:W-:Y:S01]  /*06f0*/  USHF.L.U32 UR6, UR6, 0x1, URZ ;  /* 0x0000000106067899 */ /* 0x000fe2000800063f */
[----:B------:R-:W1:Y:S03]  /*0700*/  FENCE.VIEW.ASYNC.S ;  /* 0x00000000000073c6 */ /* 0x000e660000000000 */
[----:B-1----:R1:W1:Y:S08]  /*0710*/  SYNCS.EXCH.64 URZ, [UR8+0x40], UR4 ;  /* 0x00004004083f75b2 */ /* 0x0022700008000100 */
[----:B------:R1:W1:Y:S01]  /*0720*/  SYNCS.EXCH.64 URZ, [UR8+0x60], UR6 ;  /* 0x00006006083f75b2 */ /* 0x0002620008000100 */
[----:B------:R1:W1:Y:S01]  /*0730*/  SYNCS.EXCH.64 URZ, [UR8+0x48], UR4 ;  /* 0x00004804083f75b2 */ /* 0x0002620008000100 */
[----:B------:R1:W1:Y:S01]  /*0740*/  SYNCS.EXCH.64 URZ, [UR8+0x68], UR6 ;  /* 0x00006806083f75b2 */ /* 0x0002620008000100 */
[----:B------:R1:W1:Y:S01]  /*0750*/  SYNCS.EXCH.64 URZ, [UR8+0x50], UR4 ;  /* 0x00005004083f75b2 */ /* 0x0002620008000100 */
[----:B------:R1:W1:Y:S01]  /*0760*/  SYNCS.EXCH.64 URZ, [UR8+0x70], UR6 ;  /* 0x00007006083f75b2 */ /* 0x0002620008000100 */
[----:B------:R1:W1:Y:S01]  /*0770*/  SYNCS.EXCH.64 URZ, [UR8+0x58], UR4 ;  /* 0x00005804083f75b2 */ /* 0x0002620008000100 */
[----:B------:R1:W1:Y:S01]  /*0780*/  SYNCS.EXCH.64 URZ, [UR8+0x78], UR6 ;  /* 0x00007806083f75b2 */ /* 0x0002620008000100 */
[----:B------:R-:W-:Y:S01]  /*0790*/  NOP ;  /* 0x0000000000007918 */ /* 0x000fe20000000000 */
.L_x_7:
[----:B------:R-:W-:Y:S01]  /*07a0*/  LOP3.LUT R3, R3, 0xffffff80, RZ, 0xc0, !PT ;  /* 0xffffff8003037812 */ /* 0x000fe200078ec0ff */
[----:B------:R-:W5:Y:S01]  /*07b0*/  S2R R6, SR_CTAID.Y ;  /* 0x0000000000067919 */ /* 0x000f620000002600 */
[----:B------:R-:W-:Y:S01]  /*07c0*/  I2FP.F32.U32 R13, UR9 ;  /* 0x00000009000d7c45 */ /* 0x000fe20008201000 */
[----:B-1----:R-:W-:Y:S01]  /*07d0*/  ULDC UR4, c[0x0][0x150] ;  /* 0x0000540000047ab9 */ /* 0x002fe20000000800 */
[----:B------:R-:W-:Y:S01]  /*07e0*/  SHF.R.S32.HI R11, RZ, 0x1f, R2 ;  /* 0x0000001fff0b7819 */ /* 0x000fe20000011402 */
[----:B------:R-:W-:Y:S01]  /*07f0*/  IMAD.IADD R10, R18, 0x1, -R3 ;  /* 0x00000001120a7824 */ /* 0x000fe200078e0a03 */
[----:B------:R1:W2:Y:S01]  /*0800*/  SHFL.IDX PT, R12, R8, RZ, 0x1f ;  /* 0x00001fff080c7589 */ /* 0x0002a200000e0000 */
[----:B------:R-:W-:Y:S01]  /*0810*/  FMUL R13, R13, UR4 ;  /* 0x000000040d0d7c20 */ /* 0x000fe20008400000 */
[----:B------:R-:W-:Y:S01]  /*0820*/  LEA.HI R11, R11, R2, RZ, 0x2 ;  /* 0x000000020b0b7211 */ /* 0x000fe200078f10ff */
[----:B------:R-:W3:Y:S01]  /*0830*/  LDC R14, c[0x0][0x144] ;  /* 0x00005100ff0e7b82 */ /* 0x000ee20000000800 */
[----:B------:R-:W-:-:S02]  /*0840*/  SHF.R.S32.HI R3, RZ, 0x1f, R10 ;  /* 0x0000001fff037819 */ /* 0x000fc4000001140a */
[----:B------:R-:W-:Y:S02]  /*0850*/  ELECT P1, URZ, PT ;  /* 0x00000000003f782f */ /* 0x000fe40003820000 */
[----:B------:R-:W-:Y:S01]  /*0860*/  LOP3.LUT R11, R11, 0x3ffffffc, RZ, 0xc0, !PT ;  /* 0x3ffffffc0b0b7812 */ /* 0x000fe200078ec0ff */
[----:B------:R-:W4:Y:S01]  /*0870*/  F2I.U32.TRUNC.NTZ R13, R13 ;  /* 0x0000000d000d7305 */ /* 0x000f22000020f000 */
[----:B------:R-:W-:Y:S01]  /*0880*/  LEA.HI R3, R3, R10, RZ, 0x3 ;  /* 0x0000000a03037211 */ /* 0x000fe200078f18ff */
[----:B------:R-:W-:Y:S01]  /*0890*/  ULDC UR4, c[0x0][0x154] ;  /* 0x0000550000047ab9 */ /* 0x000fe20000000800 */
[----:B------:R-:W-:Y:S01]  /*08a0*/  IADD3 R11, R2, -R11, RZ ;  /* 0x8000000b020b7210 */ /* 0x000fe20007ffe0ff */
[----:B------:R-:W-:Y:S01]  /*08b0*/  NOP ;  /* 0x0000000000007918 */ /* 0x000fe20000000000 */
[--C-:B------:R-:W-:Y:S02]  /*08c0*/  SHF.R.S32.HI R9, RZ, 0x3, R3.reuse ;  /* 0x00000003ff097819 */ /* 0x100fe40000011403 */
[----:B-1----:R-:W-:-:S02]  /*08d0*/  SHF.R.S32.HI R8, RZ, 0x1f, R3 ;  /* 0x0000001fff087819 */ /* 0x002fc40000011403 */
[----:B------:R-:W-:Y:S02]  /*08e0*/  ISETP.NE.AND P4, PT, R0, RZ, PT ;  /* 0x000000ff0000720c */ /* 0x000fe40003f85270 */
[----:B------:R-:W-:Y:S02]  /*08f0*/  LEA.HI R8, R8, R9, RZ, 0x2 ;  /* 0x0000000908087211 */ /* 0x000fe400078f10ff */
[----:B------:R-:W-:Y:S02]  /*0900*/  ISETP.EQ.OR P2, PT, R0, 0x3, !P4 ;  /* 0x000000030000780c */ /* 0x000fe40006742670 */
[----:B------:R-:W-:Y:S02]  /*0910*/  LOP3.LUT R8, R8, 0xfffffffc, RZ, 0xc0, !PT ;  /* 0xfffffffc08087812 */ /* 0x000fe400078ec0ff */
[----:B--2---:R-:W-:Y:S02]  /*0920*/  ISETP.NE.OR P1, PT, R12, RZ, !P1 ;  /* 0x000000ff0c00720c */ /* 0x004fe40004f25670 */
[----:B------:R-:W-:-:S02]  /*0930*/  IADD3 R8, R9, -R8, RZ ;  /* 0x8000000809087210 */ /* 0x000fc40007ffe0ff */
[----:B-----5:R-:W-:Y:S01]  /*0940*/  I2FP.F32.U32 R3, R6 ;  /* 0x0000000600037245 */ /* 0x020fe20000201000 */
[----:B------:R-:W1:Y:S01]  /*0950*/  LDC R9, c[0x0][0x148] ;  /* 0x00005200ff097b82 */ /* 0x000e620000000800 */
[----:B----4-:R-:W-:Y:S01]  /*0960*/  IADD3 R15, -R13, RZ, RZ ;  /* 0x000000ff0d0f7210 */ /* 0x010fe20007ffe1ff */
[----:B------:R-:W-:Y:S01]  /*0970*/  IMAD R8, R11, 0x4, R8 ;  /* 0x000000040b087824 */ /* 0x000fe200078e0208 */
[----:B------:R-:W-:Y:S01]  /*0980*/  ISETP.EQ.AND P2, PT, R7, RZ, P2 ;  /* 0x000000ff0700720c */ /* 0x000fe20001742270 */
[----:B------:R-:W-:Y:S01]  /*0990*/  FMUL R12, R3, UR4 ;  /* 0x00000004030c7c20 */ /* 0x000fe20008400000 */
[----:B------:R-:W-:Y:S01]  /*09a0*/  UMOV UR4, 0x20 ;  /* 0x0000002000047882 */ /* 0x000fe20000000000 */
[----:B---3--:R-:W-:Y:S01]  /*09b0*/  IMAD R3, R14, R15, UR9 ;  /* 0x000000090e037e24 */ /* 0x008fe2000f8e020f */
[----:B------:R-:W-:Y:S01]  /*09c0*/  LEA.HI R2, R8, R8, RZ, 0x1 ;  /* 0x0000000808027211 */ /* 0x000fe200078f08ff */
[----:B------:R-:W-:Y:S01]  /*09d0*/  VOTEU.ALL UP0, P1 ;  /* 0x00000000003f7886 */ /* 0x000fe20000800000 */
[----:B------:R-:W2:Y:S01]  /*09e0*/  LDC R13, c[0x0][0x140] ;  /* 0x00005000ff0d7b82 */ /* 0x000ea20000000800 */
[----:B------:R-:W3:Y:S01]  /*09f0*/  F2I.U32.TRUNC.NTZ R12, R12 ;  /* 0x0000000c000c7305 */ /* 0x000ee2000020f000 */
[----:B------:R-:W-:Y:S01]  /*0a00*/  LOP3.LUT R11, R2, 0xfffffffe, RZ, 0xc0, !PT ;  /* 0xfffffffe020b7812 */ /* 0x000fe200078ec0ff */
[----:B------:R-:W-:Y:S01]  /*0a10*/  IMAD.SHL.U32 R89, R8, 0x4, RZ ;  /* 0x0000000408597824 */ /* 0x000fe200078e00ff */
[----:B------:R-:W-:Y:S01]  /*0a20*/  @!UP0 UMOV UR6, 0x400 ;  /* 0x0000040000068882 */ /* 0x000fe20000000000 */
[----:B------:R-:W-:-:S04]  /*0a30*/  @!UP0 UIADD3 UR4, -UR4, 0x100000, URZ ;  /* 0x0010000004048890 */ /* 0x000fc8000fffe13f */
[----:B------:R-:W-:Y:S02]  /*0a40*/  @!UP0 USHF.L.U32 UR5, UR4, 0xb, URZ ;  /* 0x0000000b04058899 */ /* 0x000fe4000800063f */
[----:B------:R-:W-:Y:S01]  /*0a50*/  @!UP0 USHF.L.U32 UR4, UR4, 0x1, URZ ;  /* 0x0000000104048899 */ /* 0x000fe2000800063f */
[C---:B------:R-:W-:Y:S01]  /*0a60*/  IADD3 R2, R8.reuse, -R11, RZ ;  /* 0x8000000b08027210 */ /* 0x040fe20007ffe0ff */
[----:B------:R-:W-:Y:S01]  /*0a70*/  VOTEU.ALL UP1, P1 ;  /* 0x00000000003f7886 */ /* 0x000fe20000820000 */
[----:B------:R-:W4:Y:S01]  /*0a80*/  @!UP0 S2UR UR7, SR_CgaCtaId ;  /* 0x00000000000789c3 */ /* 0x000f220000008800 */
[----:B------:R-:W-:Y:S01]  /*0a90*/  LOP3.LUT R89, R8, 0xc, R89, 0x78, !PT ;  /* 0x0000000c08597812 */ /* 0x000fe200078e7859 */
[----:B------:R-:W-:Y:S01]  /*0aa0*/  VIADD R8, R7, 0xffffffff ;  /* 0xffffffff07087836 */ /* 0x000fe20000000000 */
[----:B------:R-:W-:Y:S02]  /*0ab0*/  ISETP.NE.AND P5, PT, R2, R3, PT ;  /* 0x000000030200720c */ /* 0x000fe40003fa5270 */
[----:B------:R-:W-:-:S02]  /*0ac0*/  SEL R22, RZ, 0x1, !P2 ;  /* 0x00000001ff167807 */ /* 0x000fc40005000000 */
[----:B------:R-:W-:Y:S02]  /*0ad0*/  MOV R88, 0x1 ;  /* 0x0000000100587802 */ /* 0x000fe40000000f00 */
[----:B---3--:R-:W-:-:S05]  /*0ae0*/  IADD3 R24, -R12, RZ, RZ ;  /* 0x000000ff0c187210 */ /* 0x008fca0007ffe1ff */
[----:B-1----:R-:W-:Y:S02]  /*0af0*/  IMAD R11, R9, R24, R6 ;  /* 0x00000018090b7224 */ /* 0x002fe400078e0206 */
[----:B------:R-:W-:Y:S02]  /*0b00*/  @P5 LEA.HI R2, R89, R89, RZ, 0x1 ;  /* 0x0000005959025211 */ /* 0x000fe400078f08ff */
[----:B--2---:R-:W-:Y:S02]  /*0b10*/  ISETP.EQ.U32.AND P2, PT, R13, 0x1, PT ;  /* 0x000000010d00780c */ /* 0x004fe40003f42070 */
[----:B------:R-:W-:-:S04]  /*0b20*/  @P5 SHF.R.S32.HI R2, RZ, 0x1, R2 ;  /* 0x00000001ff025819 */ /* 0x000fc80000011402 */
[----:B------:R-:W-:Y:S01]  /*0b30*/  @P5 ISETP.NE.AND P6, PT, R2, R11, PT ;  /* 0x0000000b0200520c */ /* 0x000fe20003fc5270 */
[----:B----4-:R-:W-:Y:S01]  /*0b40*/  @!UP0 ULEA UR6, UR7, UR6, 0x18 ;  /* 0x0000000607068291 */ /* 0x010fe2000f8ec03f */
[----:B------:R-:W-:Y:S01]  /*0b50*/  VOTEU.ALL UP0, P1 ;  /* 0x00000000003f7886 */ /* 0x000fe20000800000 */
[----:B------:R-:W-:Y:S02]  /*0b60*/  LOP3.LUT P1, RZ, R10, 0x7, RZ, 0xc0, !PT ;  /* 0x000000070aff7812 */ /* 0x000fe4000782c0ff */
[----:B------:R-:W-:Y:S02]  /*0b70*/  @P5 SEL R88, RZ, 0x1, P6 ;  /* 0x00000001ff585807 */ /* 0x000fe40003000000 */
[----:B------:R-:W-:Y:S02]  /*0b80*/  ISETP.NE.AND P5, PT, R7, RZ, PT ;  /* 0x000000ff0700720c */ /* 0x000fe40003fa5270 */
[----:B------:R-:W-:Y:S02]  /*0b90*/  ISETP.LT.U32.AND P1, PT, R89, 0x2, !P1 ;  /* 0x000000025900780c */ /* 0x000fe40004f21070 */
[----:B------:R-:W-:Y:S01]  /*0ba0*/  ISETP.EQ.AND P6, PT, R0, 0x2, !P5 ;  /* 0x000000020000780c */ /* 0x000fe20006fc2270 */
[----:B------:R-:W1:Y:S02]  /*0bb0*/  FENCE.VIEW.ASYNC.S ;  /* 0x00000000000073c6 */ /* 0x000e640000000000 */
[----:B-1----:R1:W2:Y:S01]  /*0bc0*/  @!UP0 SYNCS.EXCH.64 URZ, [UR6+0x80], UR4 ;  /* 0x00008004063f85b2 */ /* 0x0022a20008000100 */
[----:B------:R-:W-:-:S02]  /*0bd0*/  SEL R11, RZ, 0x1, !P1 ;  /* 0x00000001ff0b7807 */ /* 0x000fc40004800000 */
[----:B------:R-:W-:Y:S02]  /*0be0*/  ISETP.GE.U32.AND P1, PT, R8, 0x2, PT ;  /* 0x000000020800780c */ /* 0x000fe40003f26070 */
[----:B------:R-:W-:Y:S02]  /*0bf0*/  SEL R19, RZ, 0x1, !P6 ;  /* 0x00000001ff137807 */ /* 0x000fe40007000000 */
[----:B------:R-:W-:Y:S02]  /*0c00*/  LOP3.LUT R88, R88, R11, RZ, 0xc0, !PT ;  /* 0x0000000b58587212 */ /* 0x000fe400078ec0ff */
[----:B------:R-:W-:Y:S02]  /*0c10*/  SEL R19, R19, 0x2, P1 ;  /* 0x0000000213137807 */ /* 0x000fe40000800000 */
[----:B------:R-:W-:Y:S01]  /*0c20*/  SEL R22, R22, 0x2, P1 ;  /* 0x0000000216167807 */ /* 0x000fe20000800000 */
[----:B------:R1:W3:Y:S01]  /*0c30*/  @!UP1 SYNCS.EXCH.64 URZ, [UR6+0x88], UR4 ;  /* 0x00008804063f95b2 */ /* 0x0002e20008000100 */
[----:B------:R-:W-:Y:S01]  /*0c40*/  NOP ;  /* 0x0000000000007918 */ /* 0x000fe20000000000 */
[----:B------:R-:W-:Y:S05]  /*0c50*/  @!P2 BRA `(.L_x_8) ;  /* 0x000000000008a947 */ /* 0x000fea0003800000 */
[----:B--23--:R-:W-:Y:S01]  /*0c60*/  UCGABAR_ARV ;  /* 0x00000000000079c7 */ /* 0x00cfe20008000000 */
[----:B------:R-:W-:Y:S05]  /*0c70*/  BRA `(.L_x_9) ;  /* 0x0000000000047947 */ /* 0x000fea0003800000 */
.L_x_8:
[----:B--23--:R-:W-:Y:S01]  /*0c80*/  NOP ;  /* 0x0000000000007918 */ /* 0x00cfe20000000000 */
.L_x_9:
[----:B------:R-:W2:Y:S01]  /*0c90*/  LDC R2, c[0x0][0x904] ;  /* 0x00024100ff027b82 */ /* 0x000ea20000000800 */
[----:B------:R-:W-:Y:S01]  /*0ca0*/  MOV R10, UR9 ;  /* 0x00000009000a7c02 */ /* 0x000fe20008000f00 */
[----:B------:R-:W-:Y:S01]  /*0cb0*/  IMAD.MOV.U32 R11, RZ, RZ, RZ ;  /* 0x000000ffff0b7224 */ /* 0x000fe200078e00ff */
[----:B--2---:R-:W-:-:S04]  /*0cc0*/  ISETP.NE.AND P1, PT, R2, 0x1, PT ;  /* 0x000000010200780c */ /* 0x004fc80003f25270 */
[----:B------:R-:W-:-:S09]  /*0cd0*/  P2R R7, PR, RZ, 0x2 ;  /* 0x00000002ff077803 */ /* 0x000fd20000000000 */
[----:B------:R-:W2:Y:S01]  /*0ce0*/  @P1 LDC R17, c[0x0][0x10] ;  /* 0x00000400ff111b82 */ /* 0x000ea20000000800 */
[----:B------:R-:W-:Y:S02]  /*0cf0*/  @P1 MOV R7, RZ ;  /* 0x000000ff00071202 */ /* 0x000fe40000000f00 */
[----:B------:R-:W-:-:S05]  /*0d00*/  @P1 MOV R15, RZ ;  /* 0x000000ff000f1202 */ /* 0x000fca0000000f00 */
[----:B------:R-:W3:Y:S01]  /*0d10*/  @!P1 LDC R13, c[0x0][0xc] ;  /* 0x00000300ff0d9b82 */ /* 0x000ee20000000800 */
[----:B-1----:R-:W-:Y:S01]  /*0d20*/  ULDC UR4, c[0x0][0xc] ;  /* 0x0000030000047ab9 */ /* 0x002fe20000000800 */
[----:B------:R-:W-:Y:S01]  /*0d30*/  ULDC UR5, c[0x0][0x10] ;  /* 0x0000040000057ab9 */ /* 0x000fe20000000800 */
[----:B------:R-:W-:Y:S01]  /*0d40*/  ULDC UR6, c[0x0][0x14] ;  /* 0x0000050000067ab9 */ /* 0x000fe20000000800 */
[----:B------:R-:W-:-:S04]  /*0d50*/  UIMAD.WIDE.U32 UR4, UR4, UR5, URZ ;  /* 0x00000005040472a5 */ /* 0x000fc8000f8e003f */
[----:B------:R-:W-:Y:S02]  /*0d60*/  UIMAD.WIDE.U32 UR38, UR4, UR6, URZ ;  /* 0x00000006042672a5 */ /* 0x000fe4000f8e003f */
[----:B------:R-:W-:-:S04]  /*0d70*/  UIMAD UR37, UR5, UR6, URZ ;  /* 0x00000006052572a4 */ /* 0x000fc8000f8e023f */
[----:B------:R-:W-:Y:S01]  /*0d80*/  UIADD3 UR37, UR39, UR37, URZ ;  /* 0x0000002527257290 */ /* 0x000fe2000fffe03f */
[----:B--2---:R-:W-:-:S05]  /*0d90*/  @P1 IMAD.WIDE.U32 R16, R17, UR9, R6 ;  /* 0x0000000911101c25 */ /* 0x004fca000f8e0006 */
[----:B------:R-:W-:Y:S01]  /*0da0*/  @P1 IADD3 R17, R17, R15, RZ ;  /* 0x0000000f11111210 */ /* 0x000fe20007ffe0ff */
[----:B---3--:R-:W-:-:S04]  /*0db0*/  @!P1 IMAD.WIDE.U32 R10, R6, R13, R10 ;  /* 0x0000000d060a9225 */ /* 0x008fc800078e000a */
[----:B------:R-:W-:Y:S01]  /*0dc0*/  @!P1 IMAD.MOV.U32 R16, RZ, RZ, R10 ;  /* 0x000000ffff109224 */ /* 0x000fe200078e000a */
[----:B------:R-:W-:Y:S01]  /*0dd0*/  @!P1 MOV R17, R11 ;  /* 0x0000000b00119202 */ /* 0x000fe20000000f00 */
[----:B------:R-:W-:Y:S06]  /*0de0*/  @!P2 BRA `(.L_x_10) ;  /* 0x00000000000ca947 */ /* 0x000fec0003800000 */
[----:B------:R-:W-:Y:S01]  /*0df0*/  UCGABAR_WAIT ;  /* 0x0000000000007dc7 */ /* 0x000fe20008000000 */
[----:B------:R-:W-:Y:S01]  /*0e00*/  CCTL.IVALL ;  /* 0x00000000ff00798f */ /* 0x000fe20002000000 */
[----:B------:R-:W-:Y:S05]  /*0e10*/  BRA `(.L_x_11) ;  /* 0x0000000000047947 */ /* 0x000fea0003800000 */
.L_x_10:
[----:B------:R-:W-:Y:S06]  /*0e20*/  BAR.SYNC.DEFER_BLOCKING 0x0 ;  /* 0x0000000000007b1d */ /* 0x000fec0000010000 */
.L_x_11:
[----:B------:R-:W1:Y:S01]  /*0e30*/  S2UR UR36, SR_CgaCtaId ;  /* 0x00000000002479c3 */ /* 0x000e620000008800 */
[----:B------:R-:W-:Y:S04]  /*0e40*/  BSSY B6, `(.L_x_12) ;  /* 0x0000cd9000067945 */ /* 0x000fe80003800000 */
[----:B------:R-:W-:Y:S05]  /*0e50*/  @!P5 BRA `(.L_x_13) ;  /* 0x000000a40070d947 */ /* 0x000fea0003800000 */
[----:B------:R-:W-:-:S13]  /*0e60*/  ISETP.GT.U32.AND P0, PT, R8, 0x1, PT ;  /* 0x000000010800780c */ /* 0x000fda0003f04070 */
[----:B------:R-:W-:Y:S05]  /*0e70*/  @P0 BRA `(.L_x_14) ;  /* 0x000000cc00540947 */ /* 0x000fea0003800000 */
[----:B------:R-:W-:Y:S01]  /*0e80*/  ULDC.64 UR4, c[0x0][0x8f8] ;  /* 0x00023e0000047ab9 */ /* 0x000fe20000000a00 */
[----:B------:R-:W-:Y:S01]  /*0e90*/  UMOV UR47, 0xffffffff ;  /* 0xffffffff002f7882 */ /* 0x000fe20000000000 */
[----:B------:R-:W-:Y:S01]  /*0ea0*/  ISETP.GE.U32.AND P0, PT, R16, UR4, PT ;  /* 0x0000000410007c0c */ /* 0x000fe2000bf06070 */
[----:B------:R-:W-:Y:S01]  /*0eb0*/  IMAD.MOV.U32 R94, RZ, RZ, -0x1 ;  /* 0xffffffffff5e7424 */ /* 0x000fe200078e00ff */
[----:B------:R-:W-:Y:S02]  /*0ec0*/  PRMT R90, RZ, 0x7610, R90 ;  /* 0x00007610ff5a7816 */ /* 0x000fe4000000005a */
[----:B------:R-:W-:Y:S02]  /*0ed0*/  ISETP.GE.U32.AND.EX P0, PT, R17, UR5, PT, P0 ;  /* 0x0000000511007c0c */ /* 0x000fe4000bf06100 */
[----:B------:R-:W-:Y:S02]  /*0ee0*/  MOV R23, 0xffffffff ;  /* 0xffffffff00177802 */ /* 0x000fe40000000f00 */
[----:B------:R-:W-:-:S09]  /*0ef0*/  PRMT R0, RZ, 0x7610, R0 ;  /* 0x00007610ff007816 */ /* 0x000fd20000000000 */
[----:B------:R-:W-:Y:S05]  /*0f00*/  @P0 BRA `(.L_x_15) ;  /* 0x00000004002c0947 */ /* 0x000fea0003800000 */
[----:B------:R-:W2:Y:S01]  /*0f10*/  LDC.64 R20, c[0x0][0x8d0] ;  /* 0x00023400ff147b82 */ /* 0x000ea20000000a00 */
[----:B------:R-:W-:Y:S02]  /*0f20*/  MOV R4, R16 ;  /* 0x0000001000047202 */ /* 0x000fe40000000f00 */
[----:B------:R-:W-:-:S05]  /*0f30*/  MOV R5, R17 ;  /* 0x0000001100057202 */ /* 0x000fca0000000f00 */
[----:B------:R-:W3:Y:S08]  /*0f40*/  LDC R0, c[0x0][0x8d8] ;  /* 0x00023600ff007b82 */ /* 0x000ef00000000800 */
[----:B------:R-:W4:Y:S01]  /*0f50*/  LDC.64 R26, c[0x0][0x8c8] ;  /* 0x00023200ff1a7b82 */ /* 0x000f220000000a00 */
[----:B--2---:R-:W-:-:S04]  /*0f60*/  ISETP.NE.U32.AND P0, PT, R20, RZ, PT ;  /* 0x000000ff1400720c */ /* 0x004fc80003f05070 */
[----:B------:R-:W-:-:S13]  /*0f70*/  ISETP.NE.AND.EX P0, PT, R21, RZ, PT, P0 ;  /* 0x000000ff1500720c */ /* 0x000fda0003f05300 */
[----:B---34-:R-:W-:Y:S05]  /*0f80*/  @!P0 BRA `(.L_x_16) ;  /* 0x0000000000288947 */ /* 0x018fea0003800000 */
[----:B------:R-:W2:Y:S02]  /*0f90*/  LDC R13, c[0x0][0x8dc] ;  /* 0x00023700ff0d7b82 */ /* 0x000ea40000000800 */
[----:B--2---:R-:W-:-:S05]  /*0fa0*/  IADD3 R13, P0, R16, R13, RZ ;  /* 0x0000000d100d7210 */ /* 0x004fca0007f1e0ff */
[----:B------:R-:W-:-:S04]  /*0fb0*/  IMAD.X R15, RZ, RZ, R17, P0 ;  /* 0x000000ffff0f7224 */ /* 0x000fc800000e0611 */
[----:B------:R-:W-:-:S04]  /*0fc0*/  IMAD.WIDE.U32 R4, R15, R20, RZ ;  /* 0x000000140f047225 */ /* 0x000fc800078e00ff */
[----:B------:R-:W-:-:S04]  /*0fd0*/  IMAD.WIDE.U32 R10, P0, R13, R21, R4 ;  /* 0x000000150d0a7225 */ /* 0x000fc80007800004 */
[----:B------:R-:W-:Y:S01]  /*0fe0*/  IMAD.WIDE.U32 R4, R13, R20, RZ ;  /* 0x000000140d047225 */ /* 0x000fe200078e00ff */
[----:B------:R-:W-:Y:S02]  /*0ff0*/  IADD3.X R13, RZ, RZ, RZ, P0, !PT ;  /* 0x000000ffff0d7210 */ /* 0x000fe400007fe4ff */
[----:B------:R-:W-:Y:S02]  /*1000*/  MOV R12, R11 ;  /* 0x0000000b000c7202 */ /* 0x000fe40000000f00 */
[----:B------:R-:W-:-:S05]  /*1010*/  IADD3 RZ, P0, R5, R10, RZ ;  /* 0x0000000a05ff7210 */ /* 0x000fca0007f1e0ff */
[----:B------:R-:W-:-:S08]  /*1020*/  IMAD.WIDE.U32.X R4, R15, R21, R12, P0 ;  /* 0x000000150f047225 */ /* 0x000fd000000e040c */
.L_x_16:
[----:B------:R-:W2:Y:S01]  /*1030*/  LDC.64 R28, c[0x0][0x8e8] ;  /* 0x00023a00ff1c7b82 */ /* 0x000ea20000000a00 */
[-CC-:B------:R-:W-:Y:S01]  /*1040*/  SHF.R.U64 R25, R4, R0.reuse, R5.reuse ;  /* 0x0000000004197219 */ /* 0x180fe20000001205 */
[----:B------:R-:W-:Y:S01]  /*1050*/  IMAD.MOV.U32 R30, RZ, RZ, 0x1 ;  /* 0x00000001ff1e7424 */ /* 0x000fe200078e00ff */
[----:B------:R-:W-:Y:S02]  /*1060*/  SHF.R.U32.HI R0, RZ, R0, R5 ;  /* 0x00000000ff007219 */ /* 0x000fe40000011605 */
[----:B------:R-:W-:-:S03]  /*1070*/  IADD3 R7, P0, RZ, -R25, RZ ;  /* 0x80000019ff077210 */ /* 0x000fc60007f1e0ff */
[----:B------:R-:W3:Y:S02]  /*1080*/  LDC R8, c[0x0][0x8c0] ;  /* 0x00023000ff087b82 */ /* 0x000ee40000000800 */
[----:B------:R-:W-:-:S04]  /*1090*/  IMAD.X R5, RZ, RZ, ~R0, P0 ;  /* 0x000000ffff057224 */ /* 0x000fc800000e0e00 */
[-C--:B------:R-:W-:Y:S02]  /*10a0*/  IMAD R0, R5, R26.reuse, RZ ;  /* 0x0000001a05007224 */ /* 0x080fe400078e02ff */
[----:B------:R-:W4:Y:S01]  /*10b0*/  LDC R11, c[0x0][0x8b0] ;  /* 0x00022c00ff0b7b82 */ /* 0x000f220000000800 */
[----:B------:R-:W-:-:S04]  /*10c0*/  IMAD.WIDE.U32 R4, R7, R26, R16 ;  /* 0x0000001a07047225 */ /* 0x000fc800078e0010 */
[----:B------:R-:W-:Y:S01]  /*10d0*/  IMAD R7, R7, R27, R0 ;  /* 0x0000001b07077224 */ /* 0x000fe200078e0200 */
[----:B------:R-:W-:Y:S01]  /*10e0*/  MOV R0, 0xffffffff ;  /* 0xffffffff00007802 */ /* 0x000fe20000000f00 */
[----:B------:R-:W-:Y:S01]  /*10f0*/  IMAD R26, R9, R24, R6 ;  /* 0x00000018091a7224 */ /* 0x000fe200078e0206 */
[----:B------:R-:W5:Y:S01]  /*1100*/  LDC R21, c[0x0][0x900] ;  /* 0x00024000ff157b82 */ /* 0x000f620000000800 */
[----:B--2---:R-:W-:Y:S02]  /*1110*/  ISETP.NE.U32.AND P0, PT, R28, RZ, PT ;  /* 0x000000ff1c00720c */ /* 0x004fe40003f05070 */
[----:B------:R-:W-:Y:S02]  /*1120*/  IADD3 R5, R5, R7, RZ ;  /* 0x0000000705057210 */ /* 0x000fe40007ffe0ff */
[----:B------:R-:W-:-:S03]  /*1130*/  ISETP.NE.AND.EX P0, PT, R29, RZ, PT, P0 ;  /* 0x000000ff1d00720c */ /* 0x000fc60003f05300 */
[----:B------:R-:W2:Y:S01]  /*1140*/  LDC R15, c[0x0][0x8a8] ;  /* 0x00022a00ff0f7b82 */ /* 0x000ea20000000800 */
[-CC-:B---3--:R-:W-:Y:S02]  /*1150*/  SHF.R.U64 R13, R4, R8.reuse, R5.reuse ;  /* 0x00000008040d7219 */ /* 0x188fe40000001205 */
[----:B------:R-:W-:-:S05]  /*1160*/  SHF.R.U32.HI R4, RZ, R8, R5 ;  /* 0x00000008ff047219 */ /* 0x000fca0000011605 */
[----:B------:R-:W3:Y:S01]  /*1170*/  LDC R12, c[0x0][0x8f0] ;  /* 0x00023c00ff0c7b82 */ /* 0x000ee20000000800 */
[-CC-:B----4-:R-:W-:Y:S02]  /*1180*/  SHF.R.U64 R23, R13, R11.reuse, R4.reuse ;  /* 0x0000000b0d177219 */ /* 0x190fe40000001204 */
[----:B------:R-:W-:-:S05]  /*1190*/  SHF.R.U32.HI R4, RZ, R11, R4 ;  /* 0x0000000bff047219 */ /* 0x000fca0000011604 */
[----:B------:R-:W4:Y:S01]  /*11a0*/  LDC R14, c[0x0][0x8e0] ;  /* 0x00023800ff0e7b82 */ /* 0x000f220000000800 */
[-C--:B-----5:R-:W-:Y:S02]  /*11b0*/  SHF.L.U32 R0, R0, R21.reuse, RZ ;  /* 0x0000001500007219 */ /* 0x0a0fe400000006ff */
[-CC-:B------:R-:W-:Y:S02]  /*11c0*/  SHF.R.U64 R24, R23, R21.reuse, R4.reuse ;  /* 0x0000001517187219 */ /* 0x180fe40000001204 */
[----:B------:R-:W-:Y:S02]  /*11d0*/  SHF.R.U32.HI R5, RZ, R21, R4 ;  /* 0x00000015ff057219 */ /* 0x000fe40000011604 */
[----:B------:R-:W-:Y:S01]  /*11e0*/  LOP3.LUT R10, RZ, R0, RZ, 0x33, !PT ;  /* 0x00000000ff0a7212 */ /* 0x000fe200078e33ff */
[----:B------:R-:W1:Y:S01]  /*11f0*/  LDC R20, c[0x0][0x8b8] ;  /* 0x00022e00ff147b82 */ /* 0x000e620000000800 */
[----:B------:R-:W-:Y:S01]  /*1200*/  MOV R4, R24 ;  /* 0x0000001800047202 */ /* 0x000fe20000000f00 */
[----:B------:R-:W-:Y:S06]  /*1210*/  @!P0 BRA `(.L_x_17) ;  /* 0x0000000000288947 */ /* 0x000fec0003800000 */
[----:B------:R-:W5:Y:S02]  /*1220*/  LDC R9, c[0x0][0x8f4] ;  /* 0x00023d00ff097b82 */ /* 0x000f640000000800 */
[----:B-----5:R-:W-:-:S04]  /*1230*/  IADD3 R9, P0, R24, R9, RZ ;  /* 0x0000000918097210 */ /* 0x020fc80007f1e0ff */
[----:B------:R-:W-:-:S05]  /*1240*/  IADD3.X R11, RZ, R5, RZ, P0, !PT ;  /* 0x00000005ff0b7210 */ /* 0x000fca00007fe4ff */
[----:B------:R-:W-:-:S04]  /*1250*/  IMAD.WIDE.U32 R4, R11, R28, RZ ;  /* 0x0000001c0b047225 */ /* 0x000fc800078e00ff */
[----:B------:R-:W-:-:S04]  /*1260*/  IMAD.WIDE.U32 R6, P0, R9, R29, R4 ;  /* 0x0000001d09067225 */ /* 0x000fc80007800004 */
[----:B------:R-:W-:Y:S01]  /*1270*/  IMAD.WIDE.U32 R4, R9, R28, RZ ;  /* 0x0000001c09047225 */ /* 0x000fe200078e00ff */
[----:B------:R-:W-:-:S03]  /*1280*/  MOV R8, R7 ;  /* 0x0000000700087202 */ /* 0x000fc60000000f00 */
[----:B------:R-:W-:Y:S01]  /*1290*/  IMAD.X R9, RZ, RZ, RZ, P0 ;  /* 0x000000ffff097224 */ /* 0x000fe200000e06ff */
[----:B------:R-:W-:-:S05]  /*12a0*/  IADD3 RZ, P0, R5, R6, RZ ;  /* 0x0000000605ff7210 */ /* 0x000fca0007f1e0ff */
[----:B------:R-:W-:-:S08]  /*12b0*/  IMAD.WIDE.U32.X R4, R11, R29, R8, P0 ;  /* 0x0000001d0b047225 */ /* 0x000fd000000e0408 */
.L_x_17:
[----:B---3--:R-:W-:Y:S02]  /*12c0*/  SHF.R.U64 R4, R4, R12, R5 ;  /* 0x0000000c04047219 */ /* 0x008fe40000001205 */
[----:B------:R-:W-:Y:S02]  /*12d0*/  SHF.L.U32 R0, R30, R21, RZ ;  /* 0x000000151e007219 */ /* 0x000fe400000006ff */
[----:B------:R-:W-:Y:S01]  /*12e0*/  LOP3.LUT R5, R23, R10, RZ, 0xc0, !PT ;  /* 0x0000000a17057212 */ /* 0x000fe200078ec0ff */
[----:B------:R-:W-:Y:S01]  /*12f0*/  IMAD.MOV R7, RZ, RZ, -R4 ;  /* 0x000000ffff077224 */ /* 0x000fe200078e0a04 */
[----:B--2---:R-:W-:Y:S02]  /*1300*/  IADD3 R6, R15, -0x1, RZ ;  /* 0xffffffff0f067810 */ /* 0x004fe40007ffe0ff */
[----:B------:R-:W-:Y:S01]  /*1310*/  SEL R3, R3, R26, !P1 ;  /* 0x0000001a03037207 */ /* 0x000fe20004800000 */
[----:B------:R-:W-:Y:S01]  /*1320*/  IMAD R4, R0, R4, R5 ;  /* 0x0000000400047224 */ /* 0x000fe200078e0205 */
[----:B------:R-:W-:Y:S01]  /*1330*/  LOP3.LUT R6, R13, R6, RZ, 0xc0, !PT ;  /* 0x000000060d067212 */ /* 0x000fe200078ec0ff */
[----:B----4-:R-:W-:Y:S01]  /*1340*/  IMAD R0, R7, R14, R24 ;  /* 0x0000000e07007224 */ /* 0x010fe200078e0218 */
[----:B------:R-:W-:Y:S01]  /*1350*/  R2UR UR47, R25 ;  /* 0x00000000192f72ca */ /* 0x000fe200000e0000 */
[----:B-1----:R-:W-:Y:S01]  /*1360*/  IMAD R3, R4, R20, R3 ;  /* 0x0000001404037224 */ /* 0x002fe200078e0203 */
[----:B------:R-:W-:Y:S01]  /*1370*/  MOV R4, 0x1 ;  /* 0x0000000100047802 */ /* 0x000fe20000000f00 */
[----:B------:R-:W-:-:S05]  /*1380*/  IMAD R0, R0, R15, R6 ;  /* 0x0000000f00007224 */ /* 0x000fca00078e0206 */
[----:B------:R-:W-:Y:S02]  /*1390*/  SEL R94, R0, R3, !P1 ;  /* 0x00000003005e7207 */ /* 0x000fe40004800000 */
[----:B------:R-:W-:Y:S02]  /*13a0*/  SEL R23, R3, R0, !P1 ;  /* 0x0000000003177207 */ /* 0x000fe40004800000 */
[----:B------:R-:W-:-:S07]  /*13b0*/  PRMT R0, R4, 0x7610, R0 ;  /* 0x0000761004007816 */ /* 0x000fce0000000000 */
.L_x_15:
[----:B------:R-:W-:-:S08]  /*13c0*/  NOP ;  /* 0x0000000000007918 */ /* 0x000fd00000000000 */
[----:B------:R-:W2:Y:S02]  /*13d0*/  USETMAXREG.TRY_ALLOC.CTAPOOL UP0, 0xe8 ;  /* 0x000000e8000079c8 */ /* 0x000ea40008000600 */
[----:B--2---:R-:W-:-:S13]  /*13e0*/  PLOP3.LUT P0, PT, PT, PT, UP0, 0x80, 0x0 ;  /* 0x000000000000781c */ /* 0x004fda0003f0f008 */
[----:B------:R-:W-:Y:S05]  /*13f0*/  @!P0 BRA `(.L_x_15) ;  /* 0xfffffffc00f08947 */ /* 0x000fea000383ffff */
[----:B------:R-:W-:Y:S02]  /*1400*/  ULDC.64 UR4, c[0x0][0x590] ;  /* 0x0001640000047ab9 */ /* 0x000fe40000000a00 */
[----:B------:R-:W-:-:S04]  /*1410*/  ISETP.NE.U32.AND P0, PT, RZ, UR4, PT ;  /* 0x00000004ff007c0c */ /* 0x000fc8000bf05070 */
[----:B------:R-:W-:-:S13]  /*1420*/  ISETP.NE.AND.EX P0, PT, RZ, UR5, PT, P0 ;  /* 0x00000005ff007c0c */ /* 0x000fda000bf05300 */
[----:B------:R-:W-:Y:S05]  /*1430*/  @P0 BRA `(.L_x_18) ;  /* 0x00000000002c0947 */ /* 0x000fea0003800000 */
[----:B------:R-:W-:Y:S02]  /*1440*/  ULDC.64 UR4, c[0x0][0x588] ;  /* 0x0001620000047ab9 */ /* 0x000fe40000000a00 */
[----:B------:R-:W-:-:S04]  /*1450*/  ISETP.NE.U32.AND P0, PT, RZ, UR4, PT ;  /* 0x00000004ff007c0c */ /* 0x000fc8000bf05070 */
[----:B------:R-:W-:-:S13]  /*1460*/  ISETP.NE.AND.EX P0, PT, RZ, UR5, PT, P0 ;  /* 0x00000005ff007c0c */ /* 0x000fda000bf05300 */
[----:B------:R-:W-:Y:S05]  /*1470*/  @!P0 BRA `(.L_x_19) ;  /* 0x0000000000108947 */ /* 0x000fea0003800000 */
[----:B------:R-:W2:Y:S02]  /*1480*/  LDC.64 R4, c[0x0][0x588] ;  /* 0x00016200ff047b82 */ /* 0x000ea40000000a00 */
[----:B--2---:R2:W5:Y:S01]  /*1490*/  LDG.E R91, desc[UR40][R4.64] ;  /* 0x00000028045b7981 */ /* 0x004562000c1e1900 */
[----:B------:R-:W-:Y:S01]  /*14a0*/  MOV R90, 0x1 ;  /* 0x00000001005a7802 */ /* 0x000fe20000000f00 */
[----:B------:R-:W-:Y:S06]  /*14b0*/  BRA `(.L_x_18) ;  /* 0x00000000000c7947 */ /* 0x000fec0003800000 */
.L_x_19:
[----:B------:R-:W-:Y:S01]  /*14c0*/  ULDC UR4, c[0x0][0x580] ;  /* 0x0001600000047ab9 */ /* 0x000fe20000000800 */
[----:B------:R-:W-:Y:S01]  /*14d0*/  IMAD.MOV.U32 R90, RZ, RZ, 0x1 ;  /* 0x00000001ff5a7424 */ /* 0x000fe200078e00ff */
[----:B------:R-:W-:-:S07]  /*14e0*/  MOV R91, UR4 ;  /* 0x00000004005b7c02 */ /* 0x000fce0008000f00 */
.L_x_18:
        /* <DEDUP_REMOVED lines=8> */
[----:B--2---:R-:W2:Y:S02]  /*1570*/  LDC.64 R4, c[0x0][0x5a8] ;  /* 0x00016a00ff047b82 */ /* 0x004ea40000000a00 */
[----:B--2---:R3:W5:Y:S01]  /*1580*/  LDG.E R93, desc[UR40][R4.64] ;  /* 0x00000028045d7981 */ /* 0x004762000c1e1900 */
[----:B------:R-:W-:Y:S05]  /*1590*/  BRA `(.L_x_20) ;  /* 0x0000000000087947 */ /* 0x000fea0003800000 */
.L_x_21:
[----:B------:R-:W-:Y:S02]  /*15a0*/  ULDC UR4, c[0x0][0x5a0] ;  /* 0x0001680000047ab9 */ /* 0x000fe40000000800 */
[----:B------:R-:W-:-:S07]  /*15b0*/  MOV R93, UR4 ;  /* 0x00000004005d7c02 */ /* 0x000fce0008000f00 */
.L_x_20:
[----:B------:R-:W-:Y:S01]  /*15c0*/  LOP3.LUT P1, RZ, R0, 0xff, RZ, 0xc0, !PT ;  /* 0x000000ff00ff7812 */ /* 0x000fe2000782c0ff */
[----:B------:R-:W-:Y:S01]  /*15d0*/  UMOV UR42, URZ ;  /* 0x0000003f002a7c82 */ /* 0x000fe20008000000 */
[----:B------:R-:W-:-:S11]  /*15e0*/  PLOP3.LUT P0, PT, PT, PT, PT, 0x80, 0x0 ;  /* 0x000000000000781c */ /* 0x000fd60003f0f070 */
[----:B------:R-:W-:Y:S05]  /*15f0*/  @!P1 BRA `(.L_x_22) ;  /* 0x0000009800e89947 */ /* 0x000fea0003800000 */
[----:B------:R-:W-:Y:S01]  /*1600*/  ULDC UR4, c[0x0][0x28c] ;  /* 0x0000a30000047ab9 */ /* 0x000fe20000000800 */
[----:B------:R-:W-:Y:S01]  /*1610*/  LOP3.LUT R97, R22, 0x1, RZ, 0xfc, !PT ;  /* 0x0000000116617812 */ /* 0x000fe200078efcff */
[----:B------:R-:W-:Y:S01]  /*1620*/  UIADD3 UR4, UR4, 0x3f, URZ ;  /* 0x0000003f04047890 */ /* 0x000fe2000fffe03f */
[----:B------:R-:W-:Y:S01]  /*1630*/  LOP3.LUT R98, R19, 0x1, RZ, 0xfc, !PT ;  /* 0x0000000113627812 */ /* 0x000fe200078efcff */
[----:B------:R-:W-:Y:S01]  /*1640*/  IMAD.MOV.U32 R92, RZ, RZ, 0x1 ;  /* 0x00000001ff5c7424 */ /* 0x000fe200078e00ff */
[----:B------:R-:W-:Y:S01]  /*1650*/  ULDC.64 UR54, c[0x0][0x198] ;  /* 0x0000660000367ab9 */ /* 0x000fe20000000a00 */
[----:B------:R-:W-:Y:S01]  /*1660*/  USHF.R.S32.HI UR5, URZ, 0x1f, UR4 ;  /* 0x0000001f3f057899 */ /* 0x000fe20008011404 */
[----:B------:R-:W-:Y:S01]  /*1670*/  UMOV UR43, URZ ;  /* 0x0000003f002b7c82 */ /* 0x000fe20008000000 */
[----:B------:R-:W-:Y:S02]  /*1680*/  UMOV UR48, URZ ;  /* 0x0000003f00307c82 */ /* 0x000fe40008000000 */
[----:B------:R-:W-:Y:S01]  /*1690*/  ULEA.HI UR5, UR5, UR4, URZ, 0x6 ;  /* 0x0000000405057291 */ /* 0x000fe2000f8f303f */
[----:B------:R-:W-:Y:S01]  /*16a0*/  UMOV UR49, URZ ;  /* 0x0000003f00317c82 */ /* 0x000fe20008000000 */
[----:B------:R-:W-:-:S02]  /*16b0*/  UMOV UR42, URZ ;  /* 0x0000003f002a7c82 */ /* 0x000fc40008000000 */
[----:B------:R-:W-:-:S12]  /*16c0*/  USHF.R.S32.HI UR50, URZ, 0x6, UR5 ;  /* 0x000000063f327899 */ /* 0x000fd80008011405 */
.L_x_286:
[----:B------:R-:W-:Y:S01]  /*16d0*/  LOP3.LUT R0, R18, 0x80, RZ, 0xc0, !PT ;  /* 0x0000008012007812 */ /* 0x000fe200078ec0ff */
[----:B------:R-:W4:Y:S01]  /*16e0*/  S2UR UR51, SR_CgaCtaId ;  /* 0x00000000003379c3 */ /* 0x000f220000008800 */
[----:B------:R-:W-:Y:S02]  /*16f0*/  UMOV UR52, 0x400 ;  /* 0x0000040000347882 */ /* 0x000fe40000000000 */
[----:B------:R-:W-:-:S06]  /*1700*/  SHF.R.U32.HI R0, RZ, 0x7, R0 ;  /* 0x00000007ff007819 */ /* 0x000fcc0000011600 */
[----:B-1----:R-:W1:Y:S01]  /*1710*/  SHFL.IDX PT, R0, R0, RZ, 0x1f ;  /* 0x00001fff00007589 */ /* 0x002e6200000e0000 */
[----:B----4-:R-:W-:Y:S01]  /*1720*/  ULEA UR52, UR51, UR52, 0x18 ;  /* 0x0000003433347291 */ /* 0x010fe2000f8ec03f */
[----:B-1----:R-:W-:-:S13]  /*1730*/  R2UR UR4, R0 ;  /* 0x00000000000472ca */ /* 0x002fda00000e0000 */
[----:B------:R-:W-:-:S04]  /*1740*/  ULEA.HI UR5, UR4, UR4, URZ, 0x1 ;  /* 0x0000000404057291 */ /* 0x000fc8000f8f083f */
[----:B------:R-:W-:-:S04]  /*1750*/  ULOP3.LUT UR5, UR5, 0x7fffe, URZ, 0xc0, !UPT ;  /* 0x0007fffe05057892 */ /* 0x000fc8000f8ec03f */
[----:B------:R-:W-:-:S03]  /*1760*/  UIADD3 UR5, UR4, -UR5, URZ ;  /* 0x8000000504057290 */ /* 0x000fc6000fffe03f */
[----:B------:R-:W-:Y:S01]  /*1770*/  ULDC UR4, c[0x0][0x28c] ;  /* 0x0000a30000047ab9 */ /* 0x000fe20000000800 */
[----:B------:R-:W-:Y:S01]  /*1780*/  ULEA UR5, UR5, UR52, 0xd ;  /* 0x0000003405057291 */ /* 0x000fe2000f8e683f */
[----:B------:R-:W-:-:S03]  /*1790*/  ISETP.LT.AND P0, PT, RZ, UR4, PT ;  /* 0x00000004ff007c0c */ /* 0x000fc6000bf01270 */
[----:B------:R-:W-:-:S04]  /*17a0*/  UIADD3 UR5, UR5, 0x8400, URZ ;  /* 0x0000840005057890 */ /* 0x000fc8000fffe03f */
[----:B------:R-:W-:-:S04]  /*17b0*/  USHF.R.U32.HI UR5, URZ, 0x4, UR5 ;  /* 0x000000043f057899 */ /* 0x000fc80008011605 */
[----:B------:R-:W-:Y:S02]  /*17c0*/  ULOP3.LUT UR44, UR5, 0x3fff, URZ, 0xc0, !UPT ;  /* 0x00003fff052c7892 */ /* 0x000fe4000f8ec03f */
[----:B------:R-:W-:Y:S10]  /*17d0*/  @P0 BRA `(.L_x_23) ;  /* 0x0000000000400947 */ /* 0x000ff40003800000 */
[----:B------:R-:W-:Y:S01]  /*17e0*/  MOV R0, 0x0 ;  /* 0x0000000000007802 */ /* 0x000fe20000000f00 */
[----:B------:R-:W-:Y:S01]  /*17f0*/  ULDC.64 UR4, c[0x4][0x70] ;  /* 0x01001c0000047ab9 */ /* 0x000fe20000000a00 */
[----:B------:R-:W-:Y:S01]  /*1800*/  ULDC.64 UR6, c[0x4][0x8] ;  /* 0x0100020000067ab9 */ /* 0x000fe20000000a00 */
[----:B--23--:R-:W-:Y:S01]  /*1810*/  MOV R4, UR4 ;  /* 0x0000000400047c02 */ /* 0x00cfe20008000f00 */
[----:B------:R1:W2:Y:S01]  /*1820*/  LDC.64 R14, c[0x4][R0] ;  /* 0x01000000000e7b82 */ /* 0x0002a20000000a00 */
[----:B------:R-:W-:Y:S01]  /*1830*/  MOV R5, UR5 ;  /* 0x0000000500057c02 */ /* 0x000fe20008000f00 */
[----:B------:R-:W-:Y:S01]  /*1840*/  ULDC.64 UR4, c[0x4][0x78] ;  /* 0x01001e0000047ab9 */ /* 0x000fe20000000a00 */
[----:B------:R-:W-:Y:S01]  /*1850*/  MOV R10, UR6 ;  /* 0x00000006000a7c02 */ /* 0x000fe20008000f00 */
[----:B------:R-:W-:Y:S01]  /*1860*/  IMAD.U32 R6, RZ, RZ, UR4 ;  /* 0x00000004ff067e24 */ /* 0x000fe2000f8e00ff */
[----:B------:R-:W-:Y:S01]  /*1870*/  MOV R7, UR5 ;  /* 0x0000000500077c02 */ /* 0x000fe20008000f00 */
[----:B------:R-:W-:Y:S01]  /*1880*/  IMAD.U32 R11, RZ, RZ, UR7 ;  /* 0x00000007ff0b7e24 */ /* 0x000fe2000f8e00ff */
[----:B------:R-:W-:Y:S01]  /*1890*/  MOV R8, 0x1e1 ;  /* 0x000001e100087802 */ /* 0x000fe20000000f00 */
[----:B------:R-:W-:Y:S01]  /*18a0*/  IMAD.MOV.U32 R13, RZ, RZ, RZ ;  /* 0x000000ffff0d7224 */ /* 0x000fe200078e00ff */
[----:B-1----:R-:W-:-:S07]  /*18b0*/  MOV R12, 0x1 ;  /* 0x00000001000c7802 */ /* 0x002fce0000000f00 */
[----:B------:R-:W-:-:S07]  /*18c0*/  LEPC R20, `(.L_x_23) ;  /* 0x000000001014794e */ /* 0x000fce0000000000 */
[----:B--2--5:R-:W-:Y:S05]  /*18d0*/  CALL.ABS.NOINC R14 ;  /* 0x000000000e007343 */ /* 0x024fea0003c00000 */
.L_x_23:
[----:B------:R-:W-:-:S13]  /*18e0*/  ISETP.NE.AND P0, PT, R97, 0x3, PT ;  /* 0x000000036100780c */ /* 0x000fda0003f05270 */
[----:B------:R-:W-:Y:S05]  /*18f0*/  @!P0 BRA `(.L_x_24) ;  /* 0x0000000000048947 */ /* 0x000fea0003800000 */
[----:B------:R-:W-:Y:S01]  /*1900*/  BPT.TRAP 0x1 ;  /* 0x000000040000795c */ /* 0x000fe20000300000 */
.L_x_24:
[----:B------:R-:W-:Y:S02]  /*1910*/  MOV R3, UR49 ;  /* 0x0000003100037c02 */ /* 0x000fe40008000f00 */
[----:B------:R-:W-:Y:S02]  /*1920*/  MOV R0, UR48 ;  /* 0x0000003000007c02 */ /* 0x000fe40008000f00 */
[----:B------:R-:W-:Y:S02]  /*1930*/  LEA R3, R3, UR52, 0x3 ;  /* 0x0000003403037c11 */ /* 0x000fe4000f8e18ff */
[----:B------:R-:W-:-:S04]  /*1940*/  SHF.L.U32 R0, R0, 0x1f, RZ ;  /* 0x0000001f00007819 */ /* 0x000fc800000006ff */
[----:B------:R1:W4:Y:S01]  /*1950*/  SYNCS.PHASECHK.TRANS64.TRYWAIT P1, [R3+URZ], R0 ;  /* 0x00000000030075a7 */ /* 0x000322000802017f */
[----:B------:R-:W-:Y:S05]  /*1960*/  @!P0 BRA `(.L_x_25) ;  /* 0x0000000000048947 */ /* 0x000fea0003800000 */
[----:B------:R-:W-:Y:S01]  /*1970*/  BPT.TRAP 0x1 ;  /* 0x000000040000795c */ /* 0x000fe20000300000 */
.L_x_25:
[----:B----4-:R-:W-:Y:S05]  /*1980*/  @P1 BRA `(.L_x_26) ;  /* 0x0000000000081947 */ /* 0x010fea0003800000 */
[----:B------:R-:W4:Y:S02]  /*1990*/  SYNCS.PHASECHK.TRANS64.TRYWAIT P1, [R3+URZ], R0 ;  /* 0x00000000030075a7 */ /* 0x000f24000802017f */
[----:B----4-:R-:W-:Y:S05]  /*19a0*/  @!P1 BRA `(.L_x_27) ;  /* 0x000000c000909947 */ /* 0x010fea0003800000 */
.L_x_26:
[----:B------:R-:W-:-:S04]  /*19b0*/  UISETP.LT.AND UP0, UPT, UR50, 0x1, UPT ;  /* 0x000000013200788c */ /* 0x000fc8000bf01270 */
[----:B------:R-:W-:-:S06]  /*19c0*/  USEL UR4, UR50, 0x1, UP0 ;  /* 0x0000000132047887 */ /* 0x000fcc0008000000 */
[----:B-1--4-:R-:W-:Y:S01]  /*19d0*/  IMAD.U32 R0, RZ, RZ, UR4 ;  /* 0x00000004ff007e24 */ /* 0x012fe2000f8e00ff */
[----:B------:R-:W-:Y:S05]  /*19e0*/  WARPSYNC.ALL ;  /* 0x0000000000007948 */ /* 0x000fea0003800000 */
[----:B------:R-:W-:-:S04]  /*19f0*/  IADD3 R0, -R0, UR50, RZ ;  /* 0x0000003200007c10 */ /* 0x000fc8000fffe1ff */
[----:B------:R-:W-:Y:S01]  /*1a00*/  ISETP.GE.AND P1, PT, R0, 0x1, PT ;  /* 0x000000010000780c */ /* 0x000fe20003f26270 */
[----:B------:R-:W-:Y:S01]  /*1a10*/  UIADD3 UR4, UR52, 0x28400, URZ ;  /* 0x0002840034047890 */ /* 0x000fe2000fffe03f */
[----:B------:R-:W-:Y:S01]  /*1a20*/  WARPGROUP.ARRIVE ;  /* 0x00000000000079c5 */ /* 0x000fe20000000000 */
[----:B------:R-:W-:Y:S01]  /*1a30*/  UMOV UR9, 0x40000040 ;  /* 0x4000004000097882 */ /* 0x000fe20000000000 */
[----:B------:R-:W-:Y:S01]  /*1a40*/  UMOV UR11, 0x40000040 ;  /* 0x40000040000b7882 */ /* 0x000fe20000000000 */
[----:B------:R-:W-:-:S04]  /*1a50*/  USHF.R.U32.HI UR4, URZ, 0x4, UR4 ;  /* 0x000000043f047899 */ /* 0x000fc80008011604 */
[----:B------:R-:W-:Y:S02]  /*1a60*/  ULOP3.LUT UR5, UR4, 0x3fff, URZ, 0xc0, !UPT ;  /* 0x00003fff04057892 */ /* 0x000fe4000f8ec03f */
[----:B------:R-:W-:Y:S02]  /*1a70*/  ULOP3.LUT UR4, UR44, 0x10000, URZ, 0xfc, !UPT ;  /* 0x000100002c047892 */ /* 0x000fe4000f8efc3f */
[----:B------:R-:W-:Y:S02]  /*1a80*/  ULOP3.LUT UR5, UR5, 0x10000, URZ, 0xfc, !UPT ;  /* 0x0001000005057892 */ /* 0x000fe4000f8efc3f */
[----:B------:R-:W-:Y:S02]  /*1a90*/  ULEA UR7, UR49, UR4, 0xb ;  /* 0x0000000431077291 */ /* 0x000fe4000f8e583f */
[----:B------:R-:W-:Y:S02]  /*1aa0*/  ULEA UR6, UR49, UR5, 0x9 ;  /* 0x0000000531067291 */ /* 0x000fe4000f8e483f */
[----:B------:R-:W-:-:S03]  /*1ab0*/  UIADD3 UR12, UR7, 0x400, URZ ;  /* 0x00000400070c7890 */ /* 0x000fc6000fffe03f */
[----:B------:R-:W-:Y:S02]  /*1ac0*/  UMOV UR8, UR7 ;  /* 0x0000000700087c82 */ /* 0x000fe40008000000 */
[----:B------:R-:W-:Y:S02]  /*1ad0*/  UMOV UR10, UR6 ;  /* 0x00000006000a7c82 */ /* 0x000fe40008000000 */
[----:B------:R-:W-:Y:S01]  /*1ae0*/  HGMMA.64x64x16.F32 R56, gdesc[UR8], RZ, !UPT, gsb0 ;  /* 0x00e00000083879f0 */ /* 0x000fe2000c0008ff */
[----:B------:R-:W-:Y:S01]  /*1af0*/  UMOV UR8, UR12 ;  /* 0x0000000c00087c82 */ /* 0x000fe20008000000 */
[----:B------:R-:W-:Y:S01]  /*1b00*/  UMOV UR9, 0x40000040 ;  /* 0x4000004000097882 */ /* 0x000fe20000000000 */
[----:B------:R-:W-:Y:S01]  /*1b10*/  UIADD3 UR12, UR7, 0x402, URZ ;  /* 0x00000402070c7890 */ /* 0x000fe2000fffe03f */
[----:B------:R-:W-:Y:S02]  /*1b20*/  WARPGROUP.DEPBAR.LE gsb0, 0x0 ;  /* 0x00008000000079c5 */ /* 0x000fe40000010000 */
[----:B------:R-:W-:-:S06]  /*1b30*/  WARPGROUP.ARRIVE ;  /* 0x00000000000079c5 */ /* 0x000fcc0000000000 */
[----:B------:R-:W-:Y:S01]  /*1b40*/  HGMMA.64x64x16.F32 R24, gdesc[UR8], RZ, !UPT, gsb0 ;  /* 0x00e00000081879f0 */ /* 0x000fe2000c0008ff */
[----:B------:R-:W-:Y:S02]  /*1b50*/  UIADD3 UR8, UR7, 0x2, URZ ;  /* 0x0000000207087890 */ /* 0x000fe4000fffe03f */
[----:B------:R-:W-:Y:S01]  /*1b60*/  UIADD3 UR10, UR6, 0x2, URZ ;  /* 0x00000002060a7890 */ /* 0x000fe2000fffe03f */
[----:B------:R-:W-:Y:S01]  /*1b70*/  UMOV UR9, 0x40000040 ;  /* 0x4000004000097882 */ /* 0x000fe20000000000 */
[----:B------:R-:W-:Y:S01]  /*1b80*/  UMOV UR11, 0x40000040 ;  /* 0x40000040000b7882 */ /* 0x000fe20000000000 */
[----:B------:R-:W-:Y:S02]  /*1b90*/  WARPGROUP.DEPBAR.LE gsb0, 0x0 ;  /* 0x00008000000079c5 */ /* 0x000fe40000010000 */
[----:B------:R-:W-:-:S06]  /*1ba0*/  WARPGROUP.ARRIVE ;  /* 0x00000000000079c5 */ /* 0x000fcc0000000000 */
[----:B------:R-:W-:Y:S01]  /*1bb0*/  HGMMA.64x64x16.F32 R56, gdesc[UR8], R56, gsb0 ;  /* 0x00e00000083879f0 */ /* 0x000fe20008000838 */
[----:B------:R-:W-:Y:S01]  /*1bc0*/  UMOV UR8, UR12 ;  /* 0x0000000c00087c82 */ /* 0x000fe20008000000 */
[----:B------:R-:W-:Y:S01]  /*1bd0*/  UMOV UR9, 0x40000040 ;  /* 0x4000004000097882 */ /* 0x000fe20000000000 */
[----:B------:R-:W-:Y:S01]  /*1be0*/  UIADD3 UR12, UR7, 0x404, URZ ;  /* 0x00000404070c7890 */ /* 0x000fe2000fffe03f */
[----:B------:R-:W-:Y:S02]  /*1bf0*/  WARPGROUP.DEPBAR.LE gsb0, 0x0 ;  /* 0x00008000000079c5 */ /* 0x000fe40000010000 */
[----:B------:R-:W-:-:S06]  /*1c00*/  WARPGROUP.ARRIVE ;  /* 0x00000000000079c5 */ /* 0x000fcc0000000000 */
[----:B------:R-:W-:Y:S01]  /*1c10*/  HGMMA.64x64x16.F32 R24, gdesc[UR8], R24, gsb0 ;  /* 0x00e00000081879f0 */ /* 0x000fe20008000818 */
        /* <DEDUP_REMOVED lines=9> */
[----:B------:R-:W-:Y:S02]  /*1cb0*/  WARPGROUP.DEPBAR.LE gsb0, 0x0 ;  /* 0x00008000000079c5 */ /* 0x000fe40000010000 */
[----:B------:R-:W-:-:S06]  /*1cc0*/  WARPGROUP.ARRIVE ;  /* 0x00000000000079c5 */ /* 0x000fcc0000000000 */
[----:B------:R-:W-:Y:S01]  /*1cd0*/  HGMMA.64x64x16.F32 R24, gdesc[UR8], R24, gsb0 ;  /* 0x00e00000081879f0 */ /* 0x000fe20008000818 */
[----:B------:R-:W-:Y:S02]  /*1ce0*/  UIADD3 UR8, UR7, 0x6, URZ ;  /* 0x0000000607087890 */ /* 0x000fe4000fffe03f */
[----:B------:R-:W-:Y:S01]  /*1cf0*/  UIADD3 UR10, UR6, 0x6, URZ ;  /* 0x00000006060a7890 */ /* 0x000fe2000fffe03f */
[----:B------:R-:W-:Y:S01]  /*1d00*/  UMOV UR9, 0x40000040 ;  /* 0x4000004000097882 */ /* 0x000fe20000000000 */
[----:B------:R-:W-:Y:S01]  /*1d10*/  UMOV UR11, 0x40000040 ;  /* 0x40000040000b7882 */ /* 0x000fe20000000000 */
[----:B------:R-:W-:Y:S01]  /*1d20*/  UIADD3 UR7, UR7, 0x406, URZ ;  /* 0x0000040607077890 */ /* 0x000fe2000fffe03f */
[----:B------:R-:W-:Y:S02]  /*1d30*/  WARPGROUP.DEPBAR.LE gsb0, 0x0 ;  /* 0x00008000000079c5 */ /* 0x000fe40000010000 */
[----:B------:R-:W-:-:S06]  /*1d40*/  WARPGROUP.ARRIVE ;  /* 0x00000000000079c5 */ /* 0x000fcc0000000000 */
[----:B------:R-:W-:Y:S01]  /*1d50*/  HGMMA.64x64x16.F32 R56, gdesc[UR8], R56, gsb0 ;  /* 0x00e00000083879f0 */ /* 0x000fe20008000838 */
[----:B------:R-:W-:Y:S01]  /*1d60*/  UMOV UR8, UR7 ;  /* 0x0000000700087c82 */ /* 0x000fe20008000000 */
[----:B------:R-:W-:Y:S01]  /*1d70*/  UMOV UR9, 0x40000040 ;  /* 0x4000004000097882 */ /* 0x000fe20000000000 */
[----:B------:R-:W-:Y:S02]  /*1d80*/  WARPGROUP.DEPBAR.LE gsb0, 0x0 ;  /* 0x00008000000079c5 */ /* 0x000fe40000010000 */
[----:B------:R-:W-:-:S06]  /*1d90*/  WARPGROUP.ARRIVE ;  /* 0x00000000000079c5 */ /* 0x000fcc0000000000 */
[----:B------:R-:W-:Y:S03]  /*1da0*/  HGMMA.64x64x16.F32 R24, gdesc[UR8], R24, gsb0 ;  /* 0x00e00000081879f0 */ /* 0x000fe60008000818 */
[----:B------:R-:W-:Y:S02]  /*1db0*/  WARPGROUP.DEPBAR.LE gsb0, 0x0 ;  /* 0x00008000000079c5 */ /* 0x000fe40000010000 */
[----:B------:R-:W-:Y:S05]  /*1dc0*/  @!P1 BRA `(.L_x_28) ;  /* 0x0000000400709947 */ /* 0x000fea0003800000 */
[----:B------:R-:W-:Y:S02]  /*1dd0*/  UIADD3 UR6, UR49, 0x1, URZ ;  /* 0x0000000131067890 */ /* 0x000fe4000fffe03f */
[----:B------:R-:W-:Y:S02]  /*1de0*/  MOV R3, UR49 ;  /* 0x0000003100037c02 */ /* 0x000fe40008000f00 */
[----:B------:R-:W-:-:S04]  /*1df0*/  UISETP.NE.AND UP0, UPT, UR6, 0x4, UPT ;  /* 0x000000040600788c */ /* 0x000fc8000bf05270 */
[----:B------:R-:W-:Y:S02]  /*1e00*/  USEL UR7, URZ, 0x1, UP0 ;  /* 0x000000013f077887 */ /* 0x000fe40008000000 */
[----:B------:R-:W-:Y:S02]  /*1e10*/  USEL UR6, UR6, URZ, UP0 ;  /* 0x0000003f06067287 */ /* 0x000fe40008000000 */
[----:B------:R-:W-:-:S06]  /*1e20*/  ULOP3.LUT UR7, UR48, UR7, URZ, 0x3c, !UPT ;  /* 0x0000000730077292 */ /* 0x000fcc000f8e3c3f */
[----:B------:R-:W-:-:S07]  /*1e30*/  MOV R6, UR7 ;  /* 0x0000000700067c02 */ /* 0x000fce0008000f00 */
.L_x_35:
[----:B------:R-:W-:Y:S05]  /*1e40*/  @!P0 BRA `(.L_x_29) ;  /* 0x0000000000048947 */ /* 0x000fea0003800000 */
[----:B------:R-:W-:Y:S01]  /*1e50*/  BPT.TRAP 0x1 ;  /* 0x000000040000795c */ /* 0x000fe20000300000 */
.L_x_29:
[----:B------:R-:W-:Y:S01]  /*1e60*/  ULEA UR7, UR6, UR52, 0x3 ;  /* 0x0000003406077291 */ /* 0x000fe2000f8e183f */
[----:B--23--:R-:W-:-:S08]  /*1e70*/  SHF.L.U32 R4, R6, 0x1f, RZ ;  /* 0x0000001f06047819 */ /* 0x00cfd000000006ff */
[----:B------:R1:W2:Y:S01]  /*1e80*/  SYNCS.PHASECHK.TRANS64.TRYWAIT P1, [UR7], R4 ;  /* 0x00000004ff0075a7 */ /* 0x0002a20008020147 */
[----:B------:R-:W-:Y:S05]  /*1e90*/  @!P0 BRA `(.L_x_30) ;  /* 0x0000000000048947 */ /* 0x000fea0003800000 */
[----:B------:R-:W-:Y:S01]  /*1ea0*/  BPT.TRAP 0x1 ;  /* 0x000000040000795c */ /* 0x000fe20000300000 */
.L_x_30:
[----:B--2---:R-:W-:Y:S05]  /*1eb0*/  @P1 BRA `(.L_x_31) ;  /* 0x0000000000081947 */ /* 0x004fea0003800000 */
[----:B------:R-:W2:Y:S02]  /*1ec0*/  SYNCS.PHASECHK.TRANS64.TRYWAIT P1, [UR7], R4 ;  /* 0x00000004ff0075a7 */ /* 0x000ea40008020147 */
[----:B--2---:R-:W-:Y:S05]  /*1ed0*/  @!P1 BRA `(.L_x_32) ;  /* 0x000000bc00589947 */ /* 0x004fea0003800000 */
.L_x_31:
[----:B------:R-:W-:Y:S01]  /*1ee0*/  ULEA UR7, UR6, UR5, 0x9 ;  /* 0x0000000506077291 */ /* 0x000fe2000f8e483f */
[----:B------:R-:W-:Y:S01]  /*1ef0*/  WARPGROUP.ARRIVE ;  /* 0x00000000000079c5 */ /* 0x000fe20000000000 */
[----:B------:R-:W-:Y:S01]  /*1f00*/  ULEA UR12, UR6, UR4, 0xb ;  /* 0x00000004060c7291 */ /* 0x000fe2000f8e583f */
[----:B------:R-:W-:Y:S01]  /*1f10*/  UMOV UR11, 0x40000040 ;  /* 0x40000040000b7882 */ /* 0x000fe20000000000 */
[----:B------:R-:W-:Y:S02]  /*1f20*/  UMOV UR9, 0x40000040 ;  /* 0x4000004000097882 */ /* 0x000fe40000000000 */
[----:B------:R-:W-:Y:S01]  /*1f30*/  UIADD3 UR13, UR12, 0x400, URZ ;  /* 0x000004000c0d7890 */ /* 0x000fe2000fffe03f */
[----:B------:R-:W-:Y:S02]  /*1f40*/  UMOV UR10, UR7 ;  /* 0x00000007000a7c82 */ /* 0x000fe40008000000 */
[----:B------:R-:W-:Y:S02]  /*1f50*/  UMOV UR8, UR12 ;  /* 0x0000000c00087c82 */ /* 0x000fe40008000000 */
[----:B------:R-:W-:Y:S01]  /*1f60*/  HGMMA.64x64x16.F32 R56, gdesc[UR8], R56, gsb0 ;  /* 0x00e00000083879f0 */ /* 0x000fe20008000838 */
[----:B------:R-:W-:Y:S01]  /*1f70*/  UMOV UR9, 0x40000040 ;  /* 0x4000004000097882 */ /* 0x000fe20000000000 */
[----:B------:R-:W-:Y:S01]  /*1f80*/  UMOV UR8, UR13 ;  /* 0x0000000d00087c82 */ /* 0x000fe20008000000 */
[----:B------:R-:W-:Y:S01]  /*1f90*/  UIADD3 UR13, UR12, 0x402, URZ ;  /* 0x000004020c0d7890 */ /* 0x000fe2000fffe03f */
[----:B------:R-:W-:-:S02]  /*1fa0*/  WARPGROUP.DEPBAR.LE gsb0, 0x0 ;  /* 0x00008000000079c5 */ /* 0x000fc40000010000 */
        /* <DEDUP_REMOVED lines=42> */
[----:B------:R-:W-:Y:S01]  /*2250*/  BPT.TRAP 0x1 ;  /* 0x000000040000795c */ /* 0x000fe20000300000 */
.L_x_33:
[----:B------:R-:W-:-:S13]  /*2260*/  ISETP.NE.AND P1, PT, R88, RZ, PT ;  /* 0x000000ff5800720c */ /* 0x000fda0003f25270 */
[----:B-12---:R-:W-:-:S05]  /*2270*/  @P1 LEA R4, R3, UR52, 0x3 ;  /* 0x0000003403041c11 */ /* 0x006fca000f8e18ff */
[----:B------:R-:W-:-:S05]  /*2280*/  @P1 VIADD R4, R4, 0x20 ;  /* 0x0000002004041836 */ /* 0x000fca0000000000 */
[----:B------:R-:W-:-:S04]  /*2290*/  @P1 PRMT R4, R89, 0x654, R4 ;  /* 0x0000065459041816 */ /* 0x000fc80000000004 */
[----:B------:R1:W-:Y:S01]  /*22a0*/  @P1 SYNCS.ARRIVE.TRANS64.RED.A1T0 RZ, [R4+URZ], RZ ;  /* 0x000000ff04ff19a7 */ /* 0x0003e2000810043f */
[----:B------:R-:W-:-:S13]  /*22b0*/  ISETP.GT.U32.AND P1, PT, R22, 0x1, PT ;  /* 0x000000011600780c */ /* 0x000fda0003f24070 */
[----:B-1----:R-:W-:Y:S05]  /*22c0*/  @P1 BRA `(.L_x_34) ;  /* 0x0000000000041947 */ /* 0x002fea0003800000 */
[----:B------:R-:W-:Y:S01]  /*22d0*/  BPT.TRAP 0x1 ;  /* 0x000000040000795c */ /* 0x000fe20000300000 */
.L_x_34:
[----:B------:R-:W-:Y:S01]  /*22e0*/  UIADD3 UR6, UR6, 0x1, URZ ;  /* 0x0000000106067890 */ /* 0x000fe2000fffe03f */
[C---:B------:R-:W-:Y:S02]  /*22f0*/  ISETP.GT.AND P2, PT, R0.reuse, 0x1, PT ;  /* 0x000000010000780c */ /* 0x040fe40003f44270 */
[----:B------:R-:W-:Y:S01]  /*2300*/  IADD3 R3, R3, 0x1, RZ ;  /* 0x0000000103037810 */ /* 0x000fe20007ffe0ff */
[----:B------:R-:W-:Y:S01]  /*2310*/  UISETP.NE.AND UP0, UPT, UR6, 0x4, UPT ;  /* 0x000000040600788c */ /* 0x000fe2000bf05270 */
[----:B------:R-:W-:Y:S02]  /*2320*/  IADD3 R0, R0, -0x1, RZ ;  /* 0xffffffff00007810 */ /* 0x000fe40007ffe0ff */
[C---:B------:R-:W-:Y:S01]  /*2330*/  ISETP.NE.AND P1, PT, R3.reuse, 0x4, PT ;  /* 0x000000040300780c */ /* 0x040fe20003f25270 */
[----:B------:R-:W-:Y:S02]  /*2340*/  USEL UR7, URZ, 0x1, UP0 ;  /* 0x000000013f077887 */ /* 0x000fe40008000000 */
[----:B------:R-:W-:Y:S01]  /*2350*/  USEL UR6, UR6, URZ, UP0 ;  /* 0x0000003f06067287 */ /* 0x000fe20008000000 */
[----:B------:R-:W-:-:S03]  /*2360*/  SEL R3, R3, RZ, P1 ;  /* 0x000000ff03037207 */ /* 0x000fc60000800000 */
[----:B------:R-:W-:Y:S01]  /*2370*/  LOP3.LUT R6, R6, UR7, RZ, 0x3c, !PT ;  /* 0x0000000706067c12 */ /* 0x000fe2000f8e3cff */
[----:B------:R-:W-:Y:S07]  /*2380*/  @P2 BRA `(.L_x_35) ;  /* 0xfffffff800ac2947 */ /* 0x000fee000383ffff */
.L_x_28:
[----:B------:R-:W1:Y:S02]  /*2390*/  LDC R0, c[0x0][0x28c] ;  /* 0x0000a300ff007b82 */ /* 0x000e640000000800 */
[----:B-1----:R-:W-:-:S13]  /*23a0*/  ISETP.GE.AND P1, PT, R0, 0x1, PT ;  /* 0x000000010000780c */ /* 0x002fda0003f26270 */
[----:B------:R-:W-:Y:S05]  /*23b0*/  @!P1 BRA `(.L_x_36) ;  /* 0x0000000000449947 */ /* 0x000fea0003800000 */
[----:B------:R-:W-:Y:S05]  /*23c0*/  @!P0 BRA `(.L_x_37) ;  /* 0x0000000000048947 */ /* 0x000fea0003800000 */
[----:B------:R-:W-:Y:S01]  /*23d0*/  BPT.TRAP 0x1 ;  /* 0x000000040000795c */ /* 0x000fe20000300000 */
.L_x_37:
[----:B------:R-:W-:Y:S01]  /*23e0*/  ISETP.NE.AND P0, PT, R88, RZ, PT ;  /* 0x000000ff5800720c */ /* 0x000fe20003f05270 */
[----:B------:R-:W-:Y:S01]  /*23f0*/  UISETP.LT.AND UP1, UPT, UR50, 0x1, UPT ;  /* 0x000000013200788c */ /* 0x000fe2000bf21270 */
[----:B------:R-:W-:-:S11]  /*2400*/  MOV R3, UR52 ;  /* 0x0000003400037c02 */ /* 0x000fd60008000f00 */
[----:B------:R-:W-:-:S05]  /*2410*/  VOTEU.ANY UP0, P0 ;  /* 0x00000000003f7886 */ /* 0x000fca0000000100 */
[----:B------:R-:W-:-:S04]  /*2420*/  @UP0 USEL UR4, UR50, 0x1, UP1 ;  /* 0x0000000132040887 */ /* 0x000fc80008800000 */
[----:B------:R-:W-:-:S06]  /*2430*/  @UP0 UIADD3 UR4, UR49, UR50, -UR4 ;  /* 0x0000003231040290 */ /* 0x000fcc000fffe804 */
[----:B------:R-:W-:-:S05]  /*2440*/  IMAD.U32 R0, RZ, RZ, UR4 ;  /* 0x00000004ff007e24 */ /* 0x000fca000f8e00ff */
[----:B------:R-:W-:-:S04]  /*2450*/  @P0 SHF.L.U32 R0, R0, 0x3, RZ ;  /* 0x0000000300000819 */ /* 0x000fc800000006ff */
[----:B------:R-:W-:-:S04]  /*2460*/  @P0 LOP3.LUT R0, R0, 0x18, RZ, 0xc0, !PT ;  /* 0x0000001800000812 */ /* 0x000fc800078ec0ff */
[----:B------:R-:W-:-:S04]  /*2470*/  @P0 IADD3 R0, R3, 0x20, R0 ;  /* 0x0000002003000810 */ /* 0x000fc80007ffe000 */
[----:B------:R-:W-:-:S04]  /*2480*/  @P0 PRMT R0, R89, 0x654, R0 ;  /* 0x0000065459000816 */ /* 0x000fc80000000000 */
[----:B------:R1:W-:Y:S01]  /*2490*/  @P0 SYNCS.ARRIVE.TRANS64.RED.A1T0 RZ, [R0+URZ], RZ ;  /* 0x000000ff00ff09a7 */ /* 0x0003e2000810043f */
[----:B------:R-:W-:-:S13]  /*24a0*/  ISETP.GT.U32.AND P0, PT, R22, 0x1, PT ;  /* 0x000000011600780c */ /* 0x000fda0003f04070 */
[----:B-1----:R-:W-:Y:S05]  /*24b0*/  @P0 BRA `(.L_x_36) ;  /* 0x0000000000040947 */ /* 0x002fea0003800000 */
[----:B------:R-:W-:Y:S01]  /*24c0*/  BPT.TRAP 0x1 ;  /* 0x000000040000795c */ /* 0x000fe20000300000 */
.L_x_36:
[----:B------:R-:W-:Y:S01]  /*24d0*/  UIADD3 UR4, UR52, 0x200, URZ ;  /* 0x0000020034047890 */ /* 0x000fe2000fffe03f */
[----:B------:R-:W-:Y:S02]  /*24e0*/  R2UR UR46, R23 ;  /* 0x00000000172e72ca */ /* 0x000fe400000e0000 */
[----:B------:R-:W-:Y:S01]  /*24f0*/  R2UR UR45, R94 ;  /* 0x000000005e2d72ca */ /* 0x000fe200000e0000 */
[----:B------:R-:W-:-:S06]  /*2500*/  ULOP3.LUT UP0, URZ, UR4, 0x1bf, URZ, 0xc0, !UPT ;  /* 0x000001bf043f7892 */ /* 0x000fcc000f80c03f */
[----:B------:R-:W-:-:S04]  /*2510*/  PLOP3.LUT P0, PT, PT, PT, UP0, 0x80, 0x0 ;  /* 0x000000000000781c */ /* 0x000fc80003f0f008 */
[----:B------:R-:W-:Y:S02]  /*2520*/  USHF.L.U32 UR46, UR46, 0x8, URZ ;  /* 0x000000082e2e7899 */ /* 0x000fe4000800063f */
[----:B------:R-:W-:-:S07]  /*2530*/  USHF.L.U32 UR45, UR45, 0x6, URZ ;  /* 0x000000062d2d7899 */ /* 0x000fce000800063f */
[----:B------:R-:W-:Y:S05]  /*2540*/  @!P0 BRA `(.L_x_38) ;  /* 0x00000000007c8947 */ /* 0x000fea0003800000 */
[----:B------:R-:W-:Y:S01]  /*2550*/  MOV R23, 0x0 ;  /* 0x0000000000177802 */ /* 0x000fe20000000f00 */
[----:B------:R-:W-:Y:S01]  /*2560*/  ULDC.64 UR4, c[0x4][0x80] ;  /* 0x0100200000047ab9 */ /* 0x000fe20000000a00 */
[----:B------:R-:W-:Y:S01]  /*2570*/  ULDC.64 UR6, c[0x4][0x10] ;  /* 0x0100040000067ab9 */ /* 0x000fe20000000a00 */
[----:B--23--:R-:W-:Y:S01]  /*2580*/  IMAD.U32 R4, RZ, RZ, UR4 ;  /* 0x00000004ff047e24 */ /* 0x00cfe2000f8e00ff */
[----:B------:R1:W2:Y:S01]  /*2590*/  LDC.64 R14, c[0x4][R23] ;  /* 0x01000000170e7b82 */ /* 0x0002a20000000a00 */
[----:B------:R-:W-:Y:S01]  /*25a0*/  MOV R5, UR5 ;  /* 0x0000000500057c02 */ /* 0x000fe20008000f00 */
[----:B------:R-:W-:Y:S01]  /*25b0*/  ULDC.64 UR4, c[0x4][0x88] ;  /* 0x0100220000047ab9 */ /* 0x000fe20000000a00 */
[----:B------:R-:W-:Y:S01]  /*25c0*/  MOV R10, UR6 ;  /* 0x00000006000a7c02 */ /* 0x000fe20008000f00 */
[----:B------:R-:W-:Y:S01]  /*25d0*/  IMAD.U32 R7, RZ, RZ, UR5 ;  /* 0x00000005ff077e24 */ /* 0x000fe2000f8e00ff */
[----:B------:R-:W-:Y:S01]  /*25e0*/  MOV R6, UR4 ;  /* 0x0000000400067c02 */ /* 0x000fe20008000f00 */
[----:B------:R-:W-:Y:S01]  /*25f0*/  IMAD.MOV.U32 R8, RZ, RZ, 0x70 ;  /* 0x00000070ff087424 */ /* 0x000fe200078e00ff */
[----:B------:R-:W-:-:S02]  /*2600*/  MOV R11, UR7 ;  /* 0x00000007000b7c02 */ /* 0x000fc40008000f00 */
[----:B------:R-:W-:Y:S02]  /*2610*/  MOV R12, 0x1 ;  /* 0x00000001000c7802 */ /* 0x000fe40000000f00 */
[----:B-1----:R-:W-:-:S07]  /*2620*/  MOV R13, RZ ;  /* 0x000000ff000d7202 */ /* 0x002fce0000000f00 */
[----:B------:R-:W-:-:S07]  /*2630*/  LEPC R20, `(.L_x_39) ;  /* 0x000000001014794e */ /* 0x000fce0000000000 */
[----:B--2--5:R-:W-:Y:S05]  /*2640*/  CALL.ABS.NOINC R14 ;  /* 0x000000000e007343 */ /* 0x024fea0003c00000 */
.L_x_39:
[----:B------:R1:W2:Y:S01]  /*2650*/  LDC.64 R14, c[0x4][R23] ;  /* 0x01000000170e7b82 */ /* 0x0002a20000000a00 */
[----:B------:R-:W-:Y:S01]  /*2660*/  ULDC.64 UR4, c[0x4][0x80] ;  /* 0x0100200000047ab9 */ /* 0x000fe20000000a00 */
[----:B------:R-:W-:Y:S01]  /*2670*/  ULDC.64 UR6, c[0x4][0x10] ;  /* 0x0100040000067ab9 */ /* 0x000fe20000000a00 */
[----:B------:R-:W-:Y:S01]  /*2680*/  IMAD.U32 R4, RZ, RZ, UR4 ;  /* 0x00000004ff047e24 */ /* 0x000fe2000f8e00ff */
        /* <DEDUP_REMOVED lines=10> */
[----:B--2---:R-:W-:Y:S05]  /*2730*/  CALL.ABS.NOINC R14 ;  /* 0x000000000e007343 */ /* 0x004fea0003c00000 */
.L_x_38:
[----:B------:R-:W1:Y:S02]  /*2740*/  LDC.64 R8, c[0x0][0x590] ;  /* 0x00016400ff087b82 */ /* 0x000e640000000a00 */
[----:B-1----:R-:W-:-:S04]  /*2750*/  ISETP.NE.U32.AND P2, PT, R8, RZ, PT ;  /* 0x000000ff0800720c */ /* 0x002fc80003f45070 */
[----:B------:R-:W-:-:S13]  /*2760*/  ISETP.NE.AND.EX P2, PT, R9, RZ, PT, P2 ;  /* 0x000000ff0900720c */ /* 0x000fda0003f45320 */
[----:B------:R-:W-:Y:S05]  /*2770*/  @!P2 BRA `(.L_x_40) ;  /* 0x000000000034a947 */ /* 0x000fea0003800000 */
[----:B------:R-:W-:Y:S02]  /*2780*/  ULDC.64 UR4, c[0x0][0x588] ;  /* 0x0001620000047ab9 */ /* 0x000fe40000000a00 */
[----:B------:R-:W-:-:S04]  /*2790*/  ISETP.NE.U32.AND P0, PT, RZ, UR4, PT ;  /* 0x00000004ff007c0c */ /* 0x000fc8000bf05070 */
[----:B------:R-:W-:-:S13]  /*27a0*/  ISETP.NE.AND.EX P0, PT, RZ, UR5, PT, P0 ;  /* 0x00000005ff007c0c */ /* 0x000fda000bf05300 */
[----:B------:R-:W-:Y:S05]  /*27b0*/  @!P0 BRA `(.L_x_41) ;  /* 0x0000000000188947 */ /* 0x000fea0003800000 */
[----:B--23--:R-:W1:Y:S01]  /*27c0*/  LDC.64 R4, c[0x0][0x588] ;  /* 0x00016200ff047b82 */ /* 0x00ce620000000a00 */
[----:B------:R-:W-:-:S04]  /*27d0*/  IMAD R3, R8, UR47, RZ ;  /* 0x0000002f08037c24 */ /* 0x000fc8000f8e02ff */
[----:B-1----:R-:W-:-:S05]  /*27e0*/  IMAD.WIDE R4, R3, 0x4, R4 ;  /* 0x0000000403047825 */ /* 0x002fca00078e0204 */
[----:B-----5:R1:W5:Y:S01]  /*27f0*/  LDG.E R91, desc[UR40][R4.64] ;  /* 0x00000028045b7981 */ /* 0x020362000c1e1900 */
[----:B------:R-:W-:Y:S01]  /*2800*/  IMAD.MOV.U32 R90, RZ, RZ, 0x1 ;  /* 0x00000001ff5a7424 */ /* 0x000fe200078e00ff */
[----:B------:R-:W-:Y:S06]  /*2810*/  BRA `(.L_x_40) ;  /* 0x00000000000c7947 */ /* 0x000fec0003800000 */
.L_x_41:
[----:B------:R-:W-:Y:S01]  /*2820*/  ULDC UR4, c[0x0][0x580] ;  /* 0x0001600000047ab9 */ /* 0x000fe20000000800 */
[----:B------:R-:W-:Y:S02]  /*2830*/  MOV R90, 0x1 ;  /* 0x00000001005a7802 */ /* 0x000fe40000000f00 */
[----:B-----5:R-:W-:-:S07]  /*2840*/  MOV R91, UR4 ;  /* 0x00000004005b7c02 */ /* 0x020fce0008000f00 */
.L_x_40:
[----:B------:R-:W4:Y:S02]  /*2850*/  LDC.64 R6, c[0x0][0x5b0] ;  /* 0x00016c00ff067b82 */ /* 0x000f240000000a00 */
[----:B----4-:R-:W-:-:S04]  /*2860*/  ISETP.NE.U32.AND P0, PT, R6, RZ, PT ;  /* 0x000000ff0600720c */ /* 0x010fc80003f05070 */
[----:B------:R-:W-:-:S13]  /*2870*/  ISETP.NE.AND.EX P0, PT, R7, RZ, PT, P0 ;  /* 0x000000ff0700720c */ /* 0x000fda0003f05300 */
[----:B------:R-:W-:Y:S05]  /*2880*/  @!P0 BRA `(.L_x_42) ;  /* 0x00000000002c8947 */ /* 0x000fea0003800000 */
[----:B------:R-:W-:Y:S02]  /*2890*/  ULDC.64 UR4, c[0x0][0x5a8] ;  /* 0x00016a0000047ab9 */ /* 0x000fe40000000a00 */
[----:B------:R-:W-:-:S04]  /*28a0*/  ISETP.NE.U32.AND P0, PT, RZ, UR4, PT ;  /* 0x00000004ff007c0c */ /* 0x000fc8000bf05070 */
[----:B------:R-:W-:-:S13]  /*28b0*/  ISETP.NE.AND.EX P0, PT, RZ, UR5, PT, P0 ;  /* 0x00000005ff007c0c */ /* 0x000fda000bf05300 */
[----:B------:R-:W-:Y:S05]  /*28c0*/  @!P0 BRA `(.L_x_43) ;  /* 0x0000000000148947 */ /* 0x000fea0003800000 */
[----:B-123--:R-:W1:Y:S01]  /*28d0*/  LDC.64 R4, c[0x0][0x5a8] ;  /* 0x00016a00ff047b82 */ /* 0x00ee620000000a00 */
[----:B------:R-:W-:-:S04]  /*28e0*/  IMAD R3, R6, UR47, RZ ;  /* 0x0000002f06037c24 */ /* 0x000fc8000f8e02ff */
[----:B-1----:R-:W-:-:S05]  /*28f0*/  IMAD.WIDE R4, R3, 0x4, R4 ;  /* 0x0000000403047825 */ /* 0x002fca00078e0204 */
[----:B-----5:R4:W5:Y:S01]  /*2900*/  LDG.E R93, desc[UR40][R4.64] ;  /* 0x00000028045d7981 */ /* 0x020962000c1e1900 */
[----:B------:R-:W-:Y:S05]  /*2910*/  BRA `(.L_x_42) ;  /* 0x0000000000087947 */ /* 0x000fea0003800000 */
.L_x_43:
[----:B------:R-:W-:Y:S02]  /*2920*/  ULDC UR4, c[0x0][0x5a0] ;  /* 0x0001680000047ab9 */ /* 0x000fe40000000800 */
[----:B-----5:R-:W-:-:S07]  /*2930*/  IMAD.U32 R93, RZ, RZ, UR4 ;  /* 0x00000004ff5d7e24 */ /* 0x020fce000f8e00ff */
.L_x_42:
[----:B------:R-:W-:Y:S01]  /*2940*/  ULDC.64 UR4, c[0x0][0x588] ;  /* 0x0001620000047ab9 */ /* 0x000fe20000000a00 */
[----:B------:R-:W-:Y:S01]  /*2950*/  ISETP.NE.U32.AND P3, PT, R8, RZ, PT ;  /* 0x000000ff0800720c */ /* 0x000fe20003f65070 */
[----:B------:R-:W-:Y:S02]  /*2960*/  UISETP.NE.U32.AND UP0, UPT, UR4, URZ, UPT ;  /* 0x0000003f0400728c */ /* 0x000fe4000bf05070 */
[----:B------:R-:W-:Y:S02]  /*2970*/  ISETP.NE.U32.AND P4, PT, RZ, UR4, PT ;  /* 0x00000004ff007c0c */ /* 0x000fe4000bf85070 */
[----:B------:R-:W-:Y:S01]  /*2980*/  ISETP.NE.AND.EX P3, PT, R9, RZ, PT, P3 ;  /* 0x000000ff0900720c */ /* 0x000fe20003f65330 */
[----:B------:R-:W-:Y:S02]  /*2990*/  UISETP.NE.AND.EX UP0, UPT, UR5, URZ, UPT, UP0 ;  /* 0x0000003f0500728c */ /* 0x000fe4000bf05300 */
[----:B------:R-:W-:Y:S02]  /*29a0*/  ISETP.NE.AND.EX P4, PT, RZ, UR5, PT, P4 ;  /* 0x00000005ff007c0c */ /* 0x000fe4000bf85340 */
[----:B------:R-:W-:-:S02]  /*29b0*/  PLOP3.LUT P0, PT, PT, PT, PT, 0x8, 0x0 ;  /* 0x000000000000781c */ /* 0x000fc40003f0e170 */
[----:B------:R-:W-:-:S04]  /*29c0*/  PLOP3.LUT P1, PT, PT, PT, UP0, 0x80, 0x0 ;  /* 0x000000000000781c */ /* 0x000fc80003f2f008 */
[----:B------:R-:W-:-:S05]  /*29d0*/  PLOP3.LUT P1, PT, P1, PT, PT, 0x8, 0x0 ;  /* 0x000000000000781c */ /* 0x000fca0000f2e170 */
[----:B------:R-:W-:Y:S08]  /*29e0*/  @P4 BRA P3, `(.L_x_44) ;  /* 0x0000000000244947 */ /* 0x000ff00001800000 */
[----:B------:R-:W-:Y:S04]  /*29f0*/  BSSY B0, `(.L_x_44) ;  /* 0x0000008000007945 */ /* 0x000fe80003800000 */
[----:B------:R-:W-:Y:S05]  /*2a00*/  @!P2 BRA `(.L_x_45) ;  /* 0x000000000014a947 */ /* 0x000fea0003800000 */
[----:B------:R-:W-:Y:S02]  /*2a10*/  LOP3.LUT P3, RZ, R90, 0xff, RZ, 0xc0, !PT ;  /* 0x000000ff5aff7812 */ /* 0x000fe4000786c0ff */
[----:B------:R-:W-:-:S11]  /*2a20*/  PLOP3.LUT P0, PT, P1, PT, PT, 0x80, 0x0 ;  /* 0x000000000000781c */ /* 0x000fd60000f0f070 */
[----:B------:R-:W-:Y:S05]  /*2a30*/  @!P3 BRA `(.L_x_46) ;  /* 0x00000000000cb947 */ /* 0x000fea0003800000 */
[----:B-----5:R-:W-:Y:S01]  /*2a40*/  FSETP.EQ.AND P0, PT, R91, RZ, PT ;  /* 0x000000ff5b00720b */ /* 0x020fe20003f02000 */
[----:B------:R-:W-:-:S12]  /*2a50*/  BRA `(.L_x_46) ;  /* 0x0000000000047947 */ /* 0x000fd80003800000 */
.L_x_45:
[----:B-----5:R-:W-:-:S13]  /*2a60*/  FSETP.EQ.AND P0, PT, R91, RZ, PT ;  /* 0x000000ff5b00720b */ /* 0x020fda0003f02000 */
.L_x_46:
[----:B------:R-:W-:Y:S05]  /*2a70*/  BSYNC B0 ;  /* 0x0000000000007941 */ /* 0x000fea0003800000 */
.L_x_44:
[----:B------:R-:W-:Y:S04]  /*2a80*/  BSSY B0, `(.L_x_47) ;  /* 0x0000007000007945 */ /* 0x000fe80003800000 */
[----:B------:R-:W-:Y:S05]  /*2a90*/  @!P2 BRA `(.L_x_48) ;  /* 0x000000000010a947 */ /* 0x000fea0003800000 */
[----:B------:R-:W-:-:S13]  /*2aa0*/  LOP3.LUT P2, RZ, R90, 0xff, RZ, 0xc0, !PT ;  /* 0x000000ff5aff7812 */ /* 0x000fda000784c0ff */
[----:B------:R-:W-:Y:S05]  /*2ab0*/  @!P2 BRA `(.L_x_49) ;  /* 0x00000000000ca947 */ /* 0x000fea0003800000 */
[----:B-----5:R-:W-:Y:S01]  /*2ac0*/  FSETP.EQ.AND P1, PT, R91, RZ, PT ;  /* 0x000000ff5b00720b */ /* 0x020fe20003f22000 */
[----:B------:R-:W-:-:S12]  /*2ad0*/  BRA `(.L_x_49) ;  /* 0x0000000000047947 */ /* 0x000fd80003800000 */
.L_x_48:
[----:B-----5:R-:W-:-:S13]  /*2ae0*/  FSETP.EQ.AND P1, PT, R91, RZ, PT ;  /* 0x000000ff5b00720b */ /* 0x020fda0003f22000 */
.L_x_49:
[----:B------:R-:W-:Y:S05]  /*2af0*/  BSYNC B0 ;  /* 0x0000000000007941 */ /* 0x000fea0003800000 */
.L_x_47:
[----:B------:R-:W-:Y:S01]  /*2b00*/  BSSY B0, `(.L_x_50) ;  /* 0x0000029000007945 */ /* 0x000fe20003800000 */
[----:B------:R-:W-:Y:S02]  /*2b10*/  LOP3.LUT R92, R92, 0x1, RZ, 0x3c, !PT ;  /* 0x000000015c5c7812 */ /* 0x000fe400078e3cff */
[----:B------:R-:W-:Y:S02]  /*2b20*/  CS2R R10, SRZ ;  /* 0x00000000000a7805 */ /* 0x000fe4000001ff00 */
[----:B------:R-:W-:Y:S02]  /*2b30*/  MOV R12, RZ ;  /* 0x000000ff000c7202 */ /* 0x000fe40000000f00 */
[----:B------:R-:W-:Y:S02]  /*2b40*/  CS2R R8, SRZ ;  /* 0x0000000000087805 */ /* 0x000fe4000001ff00 */
[----:B------:R-:W-:Y:S02]  /*2b50*/  CS2R R6, SRZ ;  /* 0x0000000000067805 */ /* 0x000fe4000001ff00 */
[----:B-1234-:R-:W-:Y:S01]  /*2b60*/  CS2R R4, SRZ ;  /* 0x0000000000047805 */ /* 0x01efe2000001ff00 */
[----:B------:R-:W-:Y:S06]  /*2b70*/  @P0 BRA `(.L_x_51) ;  /* 0x0000000000840947 */ /* 0x000fec0003800000 */
[----:B------:R-:W-:-:S13]  /*2b80*/  ISETP.NE.AND P2, PT, R98, 0x3, PT ;  /* 0x000000036200780c */ /* 0x000fda0003f45270 */
[----:B------:R-:W-:Y:S05]  /*2b90*/  @!P2 BRA `(.L_x_52) ;  /* 0x000000000004a947 */ /* 0x000fea0003800000 */
[----:B------:R-:W-:Y:S01]  /*2ba0*/  BPT.TRAP 0x1 ;  /* 0x000000040000795c */ /* 0x000fe20000300000 */
.L_x_52:
[----:B------:R-:W-:Y:S01]  /*2bb0*/  SHF.L.U32 R0, R92, 0x1f, RZ ;  /* 0x0000001f5c007819 */ /* 0x000fe200000006ff */
[----:B------:R-:W-:Y:S01]  /*2bc0*/  BSSY B1, `(.L_x_53) ;  /* 0x0000005000017945 */ /* 0x000fe20003800000 */
[----:B------:R-:W-:Y:S01]  /*2bd0*/  MOV R12, 0x1 ;  /* 0x00000001000c7802 */ /* 0x000fe20000000f00 */
[----:B------:R-:W-:Y:S01]  /*2be0*/  IMAD.MOV.U32 R10, RZ, RZ, RZ ;  /* 0x000000ffff0a7224 */ /* 0x000fe200078e00ff */
[----:B------:R-:W1:Y:S02]  /*2bf0*/  SYNCS.PHASECHK.TRANS64.TRYWAIT P2, [UR52+0x40], R0 ;  /* 0x00004000ff0075a7 */ /* 0x000e640008040174 */
[----:B-1----:R-:W-:Y:S05]  /*2c00*/  @!P2 BRA `(.L_x_54) ;  /* 0x000000b00024a947 */ /* 0x002fea0003800000 */
.L_x_359:
[----:B------:R-:W-:Y:S05]  /*2c10*/  BSYNC B1 ;  /* 0x0000000000017941 */ /* 0x000fea0003800000 */
.L_x_53:
[----:B------:R-:W-:Y:S02]  /*2c20*/  CS2R R8, SRZ ;  /* 0x0000000000087805 */ /* 0x000fe4000001ff00 */
[----:B------:R-:W-:Y:S02]  /*2c30*/  CS2R R6, SRZ ;  /* 0x0000000000067805 */ /* 0x000fe4000001ff00 */
[----:B------:R-:W-:Y:S01]  /*2c40*/  CS2R R4, SRZ ;  /* 0x0000000000047805 */ /* 0x000fe2000001ff00 */
[----:B------:R-:W-:Y:S06]  /*2c50*/  @P1 BRA `(.L_x_51) ;  /* 0x00000000004c1947 */ /* 0x000fec0003800000 */
[C---:B-1----:R-:W-:Y:S01]  /*2c60*/  SHF.L.U32 R0, R18.reuse, 0x4, RZ ;  /* 0x0000000412007819 */ /* 0x042fe200000006ff */
[C---:B------:R-:W-:Y:S01]  /*2c70*/  IMAD.SHL.U32 R7, R18.reuse, 0x4, RZ ;  /* 0x0000000412077824 */ /* 0x040fe200078e00ff */
[----:B------:R-:W-:Y:S01]  /*2c80*/  SHF.L.U32 R3, R18, 0x5, RZ ;  /* 0x0000000512037819 */ /* 0x000fe200000006ff */
[----:B------:R-:W-:Y:S05]  /*2c90*/  WARPSYNC.ALL ;  /* 0x0000000000007948 */ /* 0x000fea0003800000 */
[----:B------:R-:W-:Y:S02]  /*2ca0*/  SHF.R.U32.HI R5, RZ, 0x1, R18 ;  /* 0x00000001ff057819 */ /* 0x000fe40000011612 */
[----:B------:R-:W-:-:S02]  /*2cb0*/  LOP3.LUT R0, R0, 0xe00, RZ, 0xc0, !PT ;  /* 0x00000e0000007812 */ /* 0x000fc400078ec0ff */
[----:B------:R-:W-:Y:S02]  /*2cc0*/  LOP3.LUT R4, R3, 0xc0, RZ, 0xc0, !PT ;  /* 0x000000c003047812 */ /* 0x000fe400078ec0ff */
[----:B------:R-:W-:Y:S02]  /*2cd0*/  LOP3.LUT R0, R0, 0x20, R3, 0xf8, !PT ;  /* 0x0000002000007812 */ /* 0x000fe400078ef803 */
[----:B------:R-:W-:Y:S02]  /*2ce0*/  LOP3.LUT R4, R4, 0x8, R5, 0xf8, !PT ;  /* 0x0000000804047812 */ /* 0x000fe400078ef805 */
[----:B------:R-:W-:Y:S02]  /*2cf0*/  LOP3.LUT R0, R0, 0x100, R3, 0xf8, !PT ;  /* 0x0000010000007812 */ /* 0x000fe400078ef803 */
[----:B------:R-:W-:Y:S02]  /*2d00*/  LOP3.LUT R7, R4, 0x18, R7, 0x78, !PT ;  /* 0x0000001804077812 */ /* 0x000fe400078e7807 */
[----:B------:R-:W-:-:S02]  /*2d10*/  LOP3.LUT P2, RZ, R18, 0x4, RZ, 0xc0, !PT ;  /* 0x0000000412ff7812 */ /* 0x000fc4000784c0ff */
[----:B------:R-:W-:-:S04]  /*2d20*/  LOP3.LUT R0, R0, R7, RZ, 0xfc, !PT ;  /* 0x0000000700007212 */ /* 0x000fc800078efcff */
[----:B------:R-:W-:-:S04]  /*2d30*/  LEA R0, R0, UR52, 0x1 ;  /* 0x0000003400007c11 */ /* 0x000fc8000f8e08ff */
[C---:B------:R-:W-:Y:S01]  /*2d40*/  IADD3 R3, R0.reuse, 0x200, RZ ;  /* 0x0000020000037810 */ /* 0x040fe20007ffe0ff */
[----:B------:R2:W3:Y:S01]  /*2d50*/  LDSM.16.M88.4 R4, [R0+0x200] ;  /* 0x000200000004783b */ /* 0x0004e20000000200 */
[----:B------:R-:W-:-:S03]  /*2d60*/  IADD3 R8, R0, 0x220, RZ ;  /* 0x0000022000087810 */ /* 0x000fc60007ffe0ff */
[----:B------:R-:W-:-:S06]  /*2d70*/  @P2 VIADD R8, R3, 0xffffffe0 ;  /* 0xffffffe003082836 */ /* 0x000fcc0000000000 */
[----:B--2---:R-:W4:Y:S02]  /*2d80*/  LDSM.16.M88.4 R8, [R8] ;  /* 0x000000000808783b */ /* 0x004f240000000200 */
.L_x_51:
[----:B------:R-:W-:Y:S05]  /*2d90*/  BSYNC B0 ;  /* 0x0000000000007941 */ /* 0x000fea0003800000 */
.L_x_50:
[--C-:B-1-3--:R-:W-:Y:S02]  /*2da0*/  HADD2.F32 R0, -RZ, R4.reuse.H0_H0 ;  /* 0x20000004ff007230 */ /* 0x10afe40000004100 */
[C---:B-----5:R-:W-:Y:S01]  /*2db0*/  FMUL R56, R93.reuse, R56 ;  /* 0x000000385d387220 */ /* 0x060fe20000400000 */
[C---:B------:R-:W-:Y:S01]  /*2dc0*/  FMUL R21, R93.reuse, R60 ;  /* 0x0000003c5d157220 */ /* 0x040fe20000400000 */
[----:B------:R-:W-:Y:S01]  /*2dd0*/  FMUL R15, R93, R58 ;  /* 0x0000003a5d0f7220 */ /* 0x000fe20000400000 */
[----:B------:R-:W-:Y:S02]  /*2de0*/  HADD2.F32 R14, -RZ, R4.H1_H1 ;  /* 0x30000004ff0e7230 */ /* 0x000fe40000004100 */
[----:B------:R-:W-:Y:S01]  /*2df0*/  FFMA R13, R91, R0, R56 ;  /* 0x000000005b0d7223 */ /* 0x000fe20000000038 */
[----:B------:R-:W-:Y:S02]  /*2e00*/  HADD2.F32 R56, -RZ, R6.H0_H0 ;  /* 0x20000006ff387230 */ /* 0x000fe40000004100 */
[C---:B------:R-:W-:Y:S01]  /*2e10*/  FMUL R3, R93.reuse, R62 ;  /* 0x0000003e5d037220 */ /* 0x040fe20000400000 */
[----:B------:R-:W-:Y:S01]  /*2e20*/  HADD2.F32 R0, -RZ, R5.H0_H0 ;  /* 0x20000005ff007230 */ /* 0x000fe20000004100 */
[----:B------:R-:W-:Y:S01]  /*2e30*/  MOV R118, 0x3bbb989d ;  /* 0x3bbb989d00767802 */ /* 0x000fe20000000f00 */
[----:B------:R-:W-:Y:S01]  /*2e40*/  FMUL R94, R93, R57 ;  /* 0x000000395d5e7220 */ /* 0x000fe20000400000 */
[----:B------:R-:W-:Y:S01]  /*2e50*/  FFMA R21, R91, R56, R21 ;  /* 0x000000385b157223 */ /* 0x000fe20000000015 */
[----:B------:R-:W-:-:S02]  /*2e60*/  HADD2.F32 R56, -RZ, R7.H0_H0 ;  /* 0x20000007ff387230 */ /* 0x000fc40000004100 */
[C---:B------:R-:W-:Y:S01]  /*2e70*/  FFMA R15, R91.reuse, R0, R15 ;  /* 0x000000005b0f7223 */ /* 0x040fe2000000000f */
[----:B------:R-:W-:Y:S01]  /*2e80*/  HADD2.F32 R0, -RZ, R6.H1_H1 ;  /* 0x30000006ff007230 */ /* 0x000fe20000004100 */
[----:B------:R-:W-:Y:S01]  /*2e90*/  MOV R120, 0x437c0000 ;  /* 0x437c000000787802 */ /* 0x000fe20000000f00 */
[----:B------:R-:W-:Y:S02]  /*2ea0*/  HADD2.F32 R20, -RZ, R5.H1_H1 ;  /* 0x30000005ff147230 */ /* 0x000fe40000004100 */
[C---:B------:R-:W-:Y:S01]  /*2eb0*/  FFMA R56, R91.reuse, R56, R3 ;  /* 0x000000385b387223 */ /* 0x040fe20000000003 */
[----:B------:R-:W-:Y:S01]  /*2ec0*/  FFMA R14, R91, R14, R94 ;  /* 0x0000000e5b0e7223 */ /* 0x000fe2000000005e */
[----:B------:R-:W-:Y:S01]  /*2ed0*/  FMUL R60, R93, R61 ;  /* 0x0000003d5d3c7220 */ /* 0x000fe20000400000 */
[-C--:B------:R-:W-:Y:S01]  /*2ee0*/  FFMA.SAT R3, -R13, R118.reuse, 0.5 ;  /* 0x3f0000000d037423 */ /* 0x080fe20000002176 */
[----:B------:R-:W-:Y:S01]  /*2ef0*/  FMUL R59, R93, R59 ;  /* 0x0000003b5d3b7220 */ /* 0x000fe20000400000 */
[----:B------:R-:W-:Y:S01]  /*2f00*/  FFMA.SAT R61, -R14, R118, 0.5 ;  /* 0x3f0000000e3d7423 */ /* 0x000fe20000002176 */
[----:B------:R-:W-:Y:S01]  /*2f10*/  FFMA R23, R91, R0, R60 ;  /* 0x000000005b177223 */ /* 0x000fe2000000003c */
[----:B------:R-:W-:Y:S01]  /*2f20*/  FFMA.RM R3, R3, R120, 12582913 ;  /* 0x4b40000103037423 */ /* 0x000fe20000004078 */
[----:B------:R-:W-:Y:S01]  /*2f30*/  FFMA R20, R91, R20, R59 ;  /* 0x000000145b147223 */ /* 0x000fe2000000003b */
[----:B----4-:R-:W-:-:S02]  /*2f40*/  HADD2.F32 R0, -RZ, R8.H1_H1 ;  /* 0x30000008ff007230 */ /* 0x010fc40000004100 */
[----:B------:R-:W-:Y:S01]  /*2f50*/  FMUL R59, R93, R65 ;  /* 0x000000415d3b7220 */ /* 0x000fe20000400000 */
[----:B------:R-:W-:Y:S02]  /*2f60*/  HADD2.F32 R58, -RZ, R7.H1_H1 ;  /* 0x30000007ff3a7230 */ /* 0x000fe40000004100 */
[----:B------:R-:W-:Y:S01]  /*2f70*/  FADD R62, R3, -12583039 ;  /* 0xcb40007f033e7421 */ /* 0x000fe20000000000 */
[----:B------:R-:W-:Y:S01]  /*2f80*/  FFMA.RM R65, R61, R120, 12582913 ;  /* 0x4b4000013d417423 */ /* 0x000fe20000004078 */
[----:B------:R-:W-:Y:S01]  /*2f90*/  FMUL R57, R93, R63 ;  /* 0x0000003f5d397220 */ /* 0x000fe20000400000 */
[----:B------:R-:W-:Y:S01]  /*2fa0*/  FFMA R59, R91, R0, R59 ;  /* 0x000000005b3b7223 */ /* 0x000fe2000000003b */
[----:B------:R-:W-:Y:S01]  /*2fb0*/  FFMA.SAT R0, -R15, R118, 0.5 ;  /* 0x3f0000000f007423 */ /* 0x000fe20000002176 */
[----:B------:R-:W-:Y:S01]  /*2fc0*/  FFMA R62, -R13, 1.4426950216293334961, -R62 ;  /* 0x3fb8aa3b0d3e7823 */ /* 0x000fe2000000093e */
[----:B------:R-:W-:Y:S01]  /*2fd0*/  FADD R61, R65, -12583039 ;  /* 0xcb40007f413d7421 */ /* 0x000fe20000000000 */
[----:B------:R-:W-:Y:S01]  /*2fe0*/  FFMA R57, R91, R58, R57 ;  /* 0x0000003a5b397223 */ /* 0x000fe20000000039 */
[----:B------:R-:W-:-:S02]  /*2ff0*/  HADD2.F32 R58, -RZ, R8.H0_H0 ;  /* 0x20000008ff3a7230 */ /* 0x000fc40000004100 */
[----:B------:R-:W-:Y:S01]  /*3000*/  FMUL R64, R93, R64 ;  /* 0x000000405d407220 */ /* 0x000fe20000400000 */
[----:B------:R-:W-:Y:S01]  /*3010*/  FFMA.RM R95, R0, R120, 12582913 ;  /* 0x4b400001005f7423 */ /* 0x000fe20000004078 */
[----:B------:R-:W-:Y:S01]  /*3020*/  FFMA R63, -R13, 1.925963033500011079e-08, R62 ;  /* 0x32a570600d3f7823 */ /* 0x000fe2000000013e */
[C---:B------:R-:W-:Y:S01]  /*3030*/  FFMA R61, -R14.reuse, 1.4426950216293334961, -R61 ;  /* 0x3fb8aa3b0e3d7823 */ /* 0x040fe2000000093d */
[--C-:B------:R-:W-:Y:S02]  /*3040*/  HADD2.F32 R0, -RZ, R9.reuse.H1_H1 ;  /* 0x30000009ff007230 */ /* 0x100fe40000004100 */
[----:B------:R-:W-:Y:S01]  /*3050*/  FMUL R62, R93, R67 ;  /* 0x000000435d3e7220 */ /* 0x000fe20000400000 */
[C---:B------:R-:W-:Y:S01]  /*3060*/  FFMA R58, R91.reuse, R58, R64 ;  /* 0x0000003a5b3a7223 */ /* 0x040fe20000000040 */
[----:B------:R-:W-:Y:S01]  /*3070*/  FFMA R64, -R14, 1.925963033500011079e-08, R61 ;  /* 0x32a570600e407823 */ /* 0x000fe2000000013d */
[----:B------:R-:W-:Y:S01]  /*3080*/  FFMA.SAT R96, -R20, R118, 0.5 ;  /* 0x3f00000014607423 */ /* 0x000fe20000002176 */
[----:B------:R-:W-:Y:S01]  /*3090*/  FFMA R61, R91, R0, R62 ;  /* 0x000000005b3d7223 */ /* 0x000fe2000000003e */
[----:B------:R-:W-:Y:S01]  /*30a0*/  FFMA.SAT R0, -R21, R118, 0.5 ;  /* 0x3f00000015007423 */ /* 0x000fe20000002176 */
[----:B------:R-:W-:-:S02]  /*30b0*/  HADD2.F32 R60, -RZ, R9.H0_H0 ;  /* 0x20000009ff3c7230 */ /* 0x000fc40000004100 */
[----:B------:R-:W-:Y:S01]  /*30c0*/  FFMA.RM R99, R96, R120, 12582913 ;  /* 0x4b40000160637423 */ /* 0x000fe20000004078 */
[----:B------:R-:W-:Y:S01]  /*30d0*/  FMUL R66, R93, R66 ;  /* 0x000000425d427220 */ /* 0x000fe20000400000 */
[----:B------:R-:W-:Y:S01]  /*30e0*/  FFMA.RM R101, R0, R120, 12582913 ;  /* 0x4b40000100657423 */ /* 0x000fe20000004078 */
[----:B------:R1:W2:Y:S01]  /*30f0*/  MUFU.EX2 R94, R63 ;  /* 0x0000003f005e7308 */ /* 0x0002a20000000800 */
[----:B------:R-:W-:Y:S01]  /*3100*/  FFMA.SAT R102, -R23, R118, 0.5 ;  /* 0x3f00000017667423 */ /* 0x000fe20000002176 */
[----:B------:R-:W-:Y:S01]  /*3110*/  FFMA R60, R91, R60, R66 ;  /* 0x0000003c5b3c7223 */ /* 0x000fe20000000042 */
[----:B------:R-:W-:Y:S01]  /*3120*/  FADD R0, R101, -12583039 ;  /* 0xcb40007f65007421 */ /* 0x000fe20000000000 */
[----:B------:R-:W-:Y:S01]  /*3130*/  FADD R66, R95, -12583039 ;  /* 0xcb40007f5f427421 */ /* 0x000fe20000000000 */
[----:B------:R-:W-:Y:S01]  /*3140*/  FFMA.RM R103, R102, R120, 12582913 ;  /* 0x4b40000166677423 */ /* 0x000fe20000004078 */
[--C-:B------:R-:W-:Y:S02]  /*3150*/  HADD2.F32 R62, -RZ, R10.reuse.H0_H0 ;  /* 0x2000000aff3e7230 */ /* 0x100fe40000004100 */
[----:B------:R-:W-:Y:S01]  /*3160*/  FMUL R68, R93, R68 ;  /* 0x000000445d447220 */ /* 0x000fe20000400000 */
[----:B------:R3:W4:Y:S01]  /*3170*/  MUFU.EX2 R96, R64 ;  /* 0x0000004000607308 */ /* 0x0007220000000800 */
[----:B-1----:R-:W-:Y:S01]  /*3180*/  FADD R63, R99, -12583039 ;  /* 0xcb40007f633f7421 */ /* 0x002fe20000000000 */
[----:B------:R-:W-:Y:S01]  /*3190*/  FFMA R66, -R15, 1.4426950216293334961, -R66 ;  /* 0x3fb8aa3b0f427823 */ /* 0x000fe20000000942 */
[----:B------:R-:W-:Y:S01]  /*31a0*/  FFMA R62, R91, R62, R68 ;  /* 0x0000003e5b3e7223 */ /* 0x000fe20000000044 */
[-C--:B------:R-:W-:Y:S01]  /*31b0*/  FFMA.SAT R107, -R58, R118.reuse, 0.5 ;  /* 0x3f0000003a6b7423 */ /* 0x080fe20000002176 */
[C---:B------:R-:W-:Y:S01]  /*31c0*/  FFMA R63, -R20.reuse, 1.4426950216293334961, -R63 ;  /* 0x3fb8aa3b143f7823 */ /* 0x040fe2000000093f */
[----:B------:R-:W-:Y:S01]  /*31d0*/  FFMA R66, -R15, 1.925963033500011079e-08, R66 ;  /* 0x32a570600f427823 */ /* 0x000fe20000000142 */
[----:B------:R-:W-:Y:S01]  /*31e0*/  FFMA.SAT R109, -R59, R118, 0.5 ;  /* 0x3f0000003b6d7423 */ /* 0x000fe20000002176 */
[----:B------:R-:W-:Y:S01]  /*31f0*/  FFMA.RM R107, R107, R120, 12582913 ;  /* 0x4b4000016b6b7423 */ /* 0x000fe20000004078 */
[----:B---3--:R-:W-:Y:S01]  /*3200*/  FFMA R64, -R21, 1.4426950216293334961, -R0 ;  /* 0x3fb8aa3b15407823 */ /* 0x008fe20000000900 */
[----:B------:R-:W-:Y:S01]  /*3210*/  FFMA R67, -R20, 1.925963033500011079e-08, R63 ;  /* 0x32a5706014437823 */ /* 0x000fe2000000013f */
[----:B------:R-:W-:-:S02]  /*3220*/  HADD2.F32 R0, -RZ, R10.H1_H1 ;  /* 0x3000000aff007230 */ /* 0x000fc40000004100 */
[----:B------:R-:W-:Y:S01]  /*3230*/  FFMA.SAT R63, -R56, R118, 0.5 ;  /* 0x3f000000383f7423 */ /* 0x000fe20000002176 */
[----:B------:R-:W-:Y:S01]  /*3240*/  FFMA R102, -R21, 1.925963033500011079e-08, R64 ;  /* 0x32a5706015667823 */ /* 0x000fe20000000140 */
[----:B------:R-:W-:Y:S01]  /*3250*/  FMUL R64, R93, R69 ;  /* 0x000000455d407220 */ /* 0x000fe20000400000 */
[----:B------:R1:W-:Y:S01]  /*3260*/  MUFU.EX2 R100, R66 ;  /* 0x0000004200647308 */ /* 0x0003e20000000800 */
[-C--:B------:R-:W-:Y:S01]  /*3270*/  FFMA.RM R69, R63, R120.reuse, 12582913 ;  /* 0x4b4000013f457423 */ /* 0x080fe20000004078 */
[----:B------:R-:W-:Y:S01]  /*3280*/  FFMA.RM R110, R109, R120, 12582913 ;  /* 0x4b4000016d6e7423 */ /* 0x000fe20000004078 */
[----:B------:R-:W-:Y:S01]  /*3290*/  FFMA R63, R91, R0, R64 ;  /* 0x000000005b3f7223 */ /* 0x000fe20000000040 */
[-C--:B------:R-:W-:Y:S01]  /*32a0*/  FFMA.SAT R0, -R57, R118.reuse, 0.5 ;  /* 0x3f00000039007423 */ /* 0x080fe20000002176 */
[----:B------:R-:W-:Y:S01]  /*32b0*/  FFMA.SAT R113, -R61, R118, 0.5 ;  /* 0x3f0000003d717423 */ /* 0x000fe20000002176 */
[----:B------:R-:W-:Y:S01]  /*32c0*/  FMUL R70, R93, R70 ;  /* 0x000000465d467220 */ /* 0x000fe20000400000 */
[----:B------:R-:W-:Y:S01]  /*32d0*/  FFMA.SAT R114, -R62, R118, 0.5 ;  /* 0x3f0000003e727423 */ /* 0x000fe20000002176 */
[----:B------:R3:W-:Y:S01]  /*32e0*/  MUFU.EX2 R68, R67 ;  /* 0x0000004300447308 */ /* 0x0007e20000000800 */
[----:B-1----:R-:W-:Y:S01]  /*32f0*/  FADD R66, R103, -12583039 ;  /* 0xcb40007f67427421 */ /* 0x002fe20000000000 */
[-C--:B------:R-:W-:Y:S01]  /*3300*/  FFMA.RM R106, R0, R120.reuse, 12582913 ;  /* 0x4b400001006a7423 */ /* 0x080fe20000004078 */
[----:B------:R-:W-:Y:S01]  /*3310*/  FFMA.RM R115, R114, R120, 12582913 ;  /* 0x4b40000172737423 */ /* 0x000fe20000004078 */
[-C--:B------:R-:W-:Y:S01]  /*3320*/  FFMA.SAT R111, -R60, R118.reuse, 0.5 ;  /* 0x3f0000003c6f7423 */ /* 0x080fe20000002176 */
[----:B------:R-:W-:Y:S01]  /*3330*/  FFMA R66, -R23, 1.4426950216293334961, -R66 ;  /* 0x3fb8aa3b17427823 */ /* 0x000fe20000000942 */
[----:B------:R-:W-:Y:S01]  /*3340*/  FADD R0, R106, -12583039 ;  /* 0xcb40007f6a007421 */ /* 0x000fe20000000000 */
[----:B------:R-:W-:Y:S01]  /*3350*/  FFMA.SAT R116, -R63, R118, 0.5 ;  /* 0x3f0000003f747423 */ /* 0x000fe20000002176 */
[----:B------:R-:W-:Y:S01]  /*3360*/  SHF.L.U32 R3, R3, 0x17, RZ ;  /* 0x0000001703037819 */ /* 0x000fe200000006ff */
[----:B---3--:R-:W-:Y:S01]  /*3370*/  FADD R67, R69, -12583039 ;  /* 0xcb40007f45437421 */ /* 0x008fe20000000000 */
[----:B------:R-:W-:Y:S01]  /*3380*/  FFMA R64, -R23, 1.925963033500011079e-08, R66 ;  /* 0x32a5706017407823 */ /* 0x000fe20000000142 */
[----:B------:R-:W-:Y:S01]  /*3390*/  FFMA R108, -R57, 1.4426950216293334961, -R0 ;  /* 0x3fb8aa3b396c7823 */ /* 0x000fe20000000900 */
[----:B------:R-:W-:-:S02]  /*33a0*/  HADD2.F32 R0, -RZ, R11.H1_H1 ;  /* 0x3000000bff007230 */ /* 0x000fc40000004100 */
[C---:B------:R-:W-:Y:S01]  /*33b0*/  FFMA R67, -R56.reuse, 1.4426950216293334961, -R67 ;  /* 0x3fb8aa3b38437823 */ /* 0x040fe20000000943 */
[----:B------:R1:W-:Y:S01]  /*33c0*/  MUFU.EX2 R104, R64 ;  /* 0x0000004000687308 */ /* 0x0003e20000000800 */
[----:B------:R-:W-:Y:S01]  /*33d0*/  FFMA R108, -R57, 1.925963033500011079e-08, R108 ;  /* 0x32a57060396c7823 */ /* 0x000fe2000000016c */
[----:B------:R-:W-:Y:S02]  /*33e0*/  HADD2.F32 R66, -RZ, R11.H0_H0 ;  /* 0x2000000bff427230 */ /* 0x000fe40000004100 */
[----:B------:R-:W-:Y:S01]  /*33f0*/  FFMA R105, -R56, 1.925963033500011079e-08, R67 ;  /* 0x32a5706038697823 */ /* 0x000fe20000000143 */
[----:B------:R-:W-:Y:S01]  /*3400*/  FADD R67, R107, -12583039 ;  /* 0xcb40007f6b437421 */ /* 0x000fe20000000000 */
[----:B------:R-:W-:Y:S01]  /*3410*/  SHF.L.U32 R99, R99, 0x17, RZ ;  /* 0x0000001763637819 */ /* 0x000fe200000006ff */
[----:B------:R-:W-:Y:S01]  /*3420*/  FFMA.RM R111, R111, R120, 12582913 ;  /* 0x4b4000016f6f7423 */ /* 0x000fe20000004078 */
[----:B------:R-:W-:Y:S01]  /*3430*/  FFMA R66, R91, R66, R70 ;  /* 0x000000425b427223 */ /* 0x000fe20000000046 */
[----:B------:R-:W-:Y:S01]  /*3440*/  FFMA R109, -R58, 1.4426950216293334961, -R67 ;  /* 0x3fb8aa3b3a6d7823 */ /* 0x000fe20000000943 */
[----:B-1----:R-:W-:Y:S01]  /*3450*/  FMUL R64, R93, R71 ;  /* 0x000000475d407220 */ /* 0x002fe20000400000 */
[----:B------:R1:W3:Y:S01]  /*3460*/  MUFU.EX2 R70, R105 ;  /* 0x0000006900467308 */ /* 0x0002e20000000800 */
[----:B------:R-:W-:Y:S01]  /*3470*/  FFMA.SAT R117, -R66, R118, 0.5 ;  /* 0x3f00000042757423 */ /* 0x000fe20000002176 */
[----:B------:R-:W-:Y:S01]  /*3480*/  FFMA R109, -R58, 1.925963033500011079e-08, R109 ;  /* 0x32a570603a6d7823 */ /* 0x000fe2000000016d */
[----:B------:R-:W-:Y:S01]  /*3490*/  FFMA R67, R91, R0, R64 ;  /* 0x000000005b437223 */ /* 0x000fe20000000040 */
[----:B------:R-:W-:Y:S01]  /*34a0*/  LOP3.LUT R0, R18, 0xff, RZ, 0xc0, !PT ;  /* 0x000000ff12007812 */ /* 0x000fe200078ec0ff */
[----:B------:R-:W-:Y:S01]  /*34b0*/  FADD R64, R110, -12583039 ;  /* 0xcb40007f6e407421 */ /* 0x000fe20000000000 */
[----:B------:R-:W-:Y:S01]  /*34c0*/  FFMA.RM R116, R116, R120, 12582913 ;  /* 0x4b40000174747423 */ /* 0x000fe20000004078 */
[----:B------:R-:W-:Y:S01]  /*34d0*/  FFMA.SAT R119, -R67, R118, 0.5 ;  /* 0x3f00000043777423 */ /* 0x000fe20000002176 */
[----:B------:R2:W-:Y:S01]  /*34e0*/  MUFU.EX2 R71, R108 ;  /* 0x0000006c00477308 */ /* 0x0005e20000000800 */
[----:B------:R-:W-:-:S02]  /*34f0*/  VIADD R0, R0, 0x1f ;  /* 0x0000001f00007836 */ /* 0x000fc40000000000 */
[----:B------:R-:W-:Y:S01]  /*3500*/  FFMA R112, -R59, 1.4426950216293334961, -R64 ;  /* 0x3fb8aa3b3b707823 */ /* 0x000fe20000000940 */
[-C--:B------:R-:W-:Y:S01]  /*3510*/  FFMA.RM R118, R117, R120.reuse, 12582913 ;  /* 0x4b40000175767423 */ /* 0x080fe20000004078 */
[-C--:B------:R-:W-:Y:S01]  /*3520*/  FFMA.RM R119, R119, R120.reuse, 12582913 ;  /* 0x4b40000177777423 */ /* 0x080fe20000004078 */
[----:B------:R-:W-:Y:S01]  /*3530*/  SHF.L.U32 R65, R65, 0x17, RZ ;  /* 0x0000001741417819 */ /* 0x000fe200000006ff */
[----:B-1----:R-:W-:Y:S01]  /*3540*/  FADD R105, R111, -12583039 ;  /* 0xcb40007f6f697421 */ /* 0x002fe20000000000 */
[----:B------:R-:W-:Y:S01]  /*3550*/  ISETP.GT.U32.AND P5, PT, R0, 0x3e, PT ;  /* 0x0000003e0000780c */ /* 0x000fe20003fa4070 */
[----:B------:R1:W-:Y:S01]  /*3560*/  MUFU.EX2 R64, R109 ;  /* 0x0000006d00407308 */ /* 0x0003e20000000800 */
[----:B--2---:R-:W-:Y:S01]  /*3570*/  FFMA.RM R108, R113, R120, 12582913 ;  /* 0x4b400001716c7423 */ /* 0x004fe20000004078 */
[----:B------:R-:W-:Y:S01]  /*3580*/  FFMA R121, R3, R94, 1 ;  /* 0x3f80000003797423 */ /* 0x000fe2000000005e */
[----:B------:R-:W-:Y:S01]  /*3590*/  FADD R3, R118, -12583039 ;  /* 0xcb40007f76037421 */ /* 0x000fe20000000000 */
[----:B------:R-:W-:Y:S01]  /*35a0*/  FFMA R112, -R59, 1.925963033500011079e-08, R112 ;  /* 0x32a570603b707823 */ /* 0x000fe20000000170 */
[----:B------:R-:W-:Y:S01]  /*35b0*/  FADD R0, R108, -12583039 ;  /* 0xcb40007f6c007421 */ /* 0x000fe20000000000 */
[----:B------:R-:W-:Y:S01]  /*35c0*/  FADD R94, R116, -12583039 ;  /* 0xcb40007f745e7421 */ /* 0x000fe20000000000 */
[----:B------:R-:W-:Y:S01]  /*35d0*/  SHF.L.U32 R69, R69, 0x17, RZ ;  /* 0x0000001745457819 */ /* 0x000fe200000006ff */
[----:B----4-:R-:W-:Y:S01]  /*35e0*/  FFMA R120, R65, R96, 1 ;  /* 0x3f80000041787423 */ /* 0x010fe20000000060 */
[----:B------:R-:W-:Y:S01]  /*35f0*/  FFMA R114, -R61, 1.4426950216293334961, -R0 ;  /* 0x3fb8aa3b3d727823 */ /* 0x000fe20000000900 */
[----:B-1----:R-:W-:Y:S01]  /*3600*/  FADD R109, R115, -12583039 ;  /* 0xcb40007f736d7421 */ /* 0x002fe20000000000 */
[----:B------:R-:W-:Y:S01]  /*3610*/  FFMA R113, -R60, 1.4426950216293334961, -R105 ;  /* 0x3fb8aa3b3c717823 */ /* 0x000fe20000000969 */
[----:B------:R-:W-:Y:S01]  /*3620*/  FFMA R65, -R66, 1.4426950216293334961, -R3 ;  /* 0x3fb8aa3b42417823 */ /* 0x000fe20000000903 */
[----:B------:R-:W-:Y:S01]  /*3630*/  FFMA R114, -R61, 1.925963033500011079e-08, R114 ;  /* 0x32a570603d727823 */ /* 0x000fe20000000172 */
[----:B------:R-:W-:Y:S01]  /*3640*/  FFMA R117, -R62, 1.4426950216293334961, -R109 ;  /* 0x3fb8aa3b3e757823 */ /* 0x000fe2000000096d */
[----:B------:R1:W-:Y:S01]  /*3650*/  MUFU.EX2 R105, R112 ;  /* 0x0000007000697308 */ /* 0x0003e20000000800 */
[----:B---3--:R-:W-:Y:S01]  /*3660*/  FFMA R122, R69, R70, 1 ;  /* 0x3f800000457a7423 */ /* 0x008fe20000000046 */
[----:B------:R-:W-:Y:S01]  /*3670*/  FFMA R65, -R66, 1.925963033500011079e-08, R65 ;  /* 0x32a5706042417823 */ /* 0x000fe20000000141 */
[----:B------:R-:W-:Y:S01]  /*3680*/  IADD3 R69, R121, 0x1800000, RZ ;  /* 0x0180000079457810 */ /* 0x000fe20007ffe0ff */
[----:B------:R-:W-:Y:S01]  /*3690*/  FFMA R113, -R60, 1.925963033500011079e-08, R113 ;  /* 0x32a570603c717823 */ /* 0x000fe20000000171 */
[----:B------:R-:W-:Y:S01]  /*36a0*/  FFMA R117, -R62, 1.925963033500011079e-08, R117 ;  /* 0x32a570603e757823 */ /* 0x000fe20000000175 */
[----:B------:R-:W-:Y:S01]  /*36b0*/  IMAD.SHL.U32 R95, R95, 0x800000, RZ ;  /* 0x008000005f5f7824 */ /* 0x000fe200078e00ff */
[----:B------:R-:W-:Y:S01]  /*36c0*/  LOP3.LUT R69, R69, 0x7f800000, RZ, 0xc0, !PT ;  /* 0x7f80000045457812 */ /* 0x000fe200078ec0ff */
[----:B------:R2:W-:Y:S01]  /*36d0*/  MUFU.EX2 R109, R114 ;  /* 0x00000072006d7308 */ /* 0x0005e20000000800 */
[----:B-1----:R-:W-:Y:S01]  /*36e0*/  FFMA R112, -R63, 1.4426950216293334961, -R94 ;  /* 0x3fb8aa3b3f707823 */ /* 0x002fe2000000095e */
[----:B------:R-:W-:Y:S01]  /*36f0*/  SHF.L.U32 R101, R101, 0x17, RZ ;  /* 0x0000001765657819 */ /* 0x000fe200000006ff */
[----:B------:R-:W-:Y:S01]  /*3700*/  IMAD.SHL.U32 R107, R107, 0x800000, RZ ;  /* 0x008000006b6b7824 */ /* 0x000fe200078e00ff */
[----:B------:R-:W-:Y:S01]  /*3710*/  ISETP.GT.U32.AND P2, PT, R69, 0x1ffffff, PT ;  /* 0x01ffffff4500780c */ /* 0x000fe20003f44070 */
[----:B------:R-:W-:Y:S01]  /*3720*/  FFMA R112, -R63, 1.925963033500011079e-08, R112 ;  /* 0x32a570603f707823 */ /* 0x000fe20000000170 */
[----:B------:R-:W-:Y:S01]  /*3730*/  SHF.L.U32 R106, R106, 0x17, RZ ;  /* 0x000000176a6a7819 */ /* 0x000fe200000006ff */
[----:B------:R-:W-:Y:S01]  /*3740*/  IMAD.SHL.U32 R111, R111, 0x800000, RZ ;  /* 0x008000006f6f7824 */ /* 0x000fe200078e00ff */
[----:B------:R1:W3:Y:S01]  /*3750*/  MUFU.EX2 R0, R113 ;  /* 0x0000007100007308 */ /* 0x0002e20000000800 */
[----:B--2---:R-:W-:Y:S01]  /*3760*/  FFMA R114, R99, R68, 1 ;  /* 0x3f80000063727423 */ /* 0x004fe20000000044 */
[----:B------:R-:W-:Y:S01]  /*3770*/  FADD R68, R119, -12583039 ;  /* 0xcb40007f77447421 */ /* 0x000fe20000000000 */
[----:B------:R-:W-:Y:S01]  /*3780*/  SHF.L.U32 R110, R110, 0x17, RZ ;  /* 0x000000176e6e7819 */ /* 0x000fe200000006ff */
[----:B------:R-:W-:Y:S01]  /*3790*/  IMAD.SHL.U32 R103, R103, 0x800000, RZ ;  /* 0x0080000067677824 */ /* 0x000fe200078e00ff */
[----:B------:R-:W-:Y:S01]  /*37a0*/  SHF.L.U32 R108, R108, 0x17, RZ ;  /* 0x000000176c6c7819 */ /* 0x000fe200000006ff */
[----:B------:R-:W-:Y:S01]  /*37b0*/  FFMA R68, -R67, 1.4426950216293334961, -R68 ;  /* 0x3fb8aa3b43447823 */ /* 0x000fe20000000944 */
[----:B------:R-:W-:Y:S01]  /*37c0*/  SHF.L.U32 R115, R115, 0x17, RZ ;  /* 0x0000001773737819 */ /* 0x000fe200000006ff */
[----:B------:R-:W2:Y:S01]  /*37d0*/  MUFU.EX2 R102, R102 ;  /* 0x0000006600667308 */ /* 0x000ea20000000800 */
[----:B-1----:R-:W-:Y:S01]  /*37e0*/  FFMA R113, R95, R100, 1 ;  /* 0x3f8000005f717423 */ /* 0x002fe20000000064 */
[----:B------:R-:W-:Y:S01]  /*37f0*/  FFMA R68, -R67, 1.925963033500011079e-08, R68 ;  /* 0x32a5706043447823 */ /* 0x000fe20000000144 */
[----:B------:R-:W-:Y:S01]  /*3800*/  SHF.L.U32 R118, R118, 0x17, RZ ;  /* 0x0000001776767819 */ /* 0x000fe200000006ff */
[----:B------:R-:W-:Y:S01]  /*3810*/  IMAD.SHL.U32 R116, R116, 0x800000, RZ ;  /* 0x0080000074747824 */ /* 0x000fe200078e00ff */
[----:B------:R-:W-:Y:S01]  /*3820*/  SHF.L.U32 R95, R119, 0x17, RZ ;  /* 0x00000017775f7819 */ /* 0x000fe200000006ff */
[----:B------:R-:W-:Y:S01]  /*3830*/  BSSY B1, `(.L_x_55) ;  /* 0x000001a000017945 */ /* 0x000fe20003800000 */
[----:B------:R-:W-:Y:S01]  /*3840*/  FFMA R103, R103, R104, 1 ;  /* 0x3f80000067677423 */ /* 0x000fe20000000068 */
[----:B------:R2:W1:Y:S01]  /*3850*/  MUFU.EX2 R94, R117 ;  /* 0x00000075005e7308 */ /* 0x0004620000000800 */
[----:B---3--:R-:W-:Y:S01]  /*3860*/  FFMA R124, R111, R0, 1 ;  /* 0x3f8000006f7c7423 */ /* 0x008fe20000000000 */
[----:B------:R-:W-:Y:S01]  /*3870*/  FFMA R123, R106, R71, 1 ;  /* 0x3f8000006a7b7423 */ /* 0x000fe20000000047 */
[----:B------:R-:W-:-:S05]  /*3880*/  FFMA R109, R108, R109, 1 ;  /* 0x3f8000006c6d7423 */ /* 0x000fca000000006d */
[----:B------:R3:W4:Y:S01]  /*3890*/  MUFU.EX2 R3, R112 ;  /* 0x0000007000037308 */ /* 0x0007220000000800 */
[----:B--2---:R-:W-:-:S07]  /*38a0*/  FFMA R117, R101, R102, 1 ;  /* 0x3f80000065757423 */ /* 0x004fce0000000066 */
[----:B------:R-:W2:Y:S01]  /*38b0*/  MUFU.EX2 R65, R65 ;  /* 0x0000004100417308 */ /* 0x000ea20000000800 */
[----:B---3--:R-:W-:Y:S01]  /*38c0*/  FFMA R112, R107, R64, 1 ;  /* 0x3f8000006b707423 */ /* 0x008fe20000000040 */
[----:B------:R-:W-:Y:S01]  /*38d0*/  FFMA R107, R110, R105, 1 ;  /* 0x3f8000006e6b7423 */ /* 0x000fe20000000069 */
[----:B-1----:R-:W-:-:S05]  /*38e0*/  FFMA R126, R115, R94, 1 ;  /* 0x3f800000737e7423 */ /* 0x002fca000000005e */
[----:B------:R-:W1:Y:S01]  /*38f0*/  MUFU.EX2 R68, R68 ;  /* 0x0000004400447308 */ /* 0x000e620000000800 */
[----:B----4-:R-:W-:Y:S01]  /*3900*/  FFMA R111, R116, R3, 1 ;  /* 0x3f800000746f7423 */ /* 0x010fe20000000003 */
[----:B--2---:R-:W-:Y:S01]  /*3910*/  FFMA R118, R118, R65, 1 ;  /* 0x3f80000076767423 */ /* 0x004fe20000000041 */
[----:B-1----:R-:W-:Y:S01]  /*3920*/  FFMA R95, R95, R68, 1 ;  /* 0x3f8000005f5f7423 */ /* 0x002fe20000000044 */
[----:B------:R-:W-:Y:S06]  /*3930*/  @P2 BRA `(.L_x_56) ;  /* 0x0000000000142947 */ /* 0x000fec0003800000 */
[----:B------:R-:W-:Y:S01]  /*3940*/  IMAD.MOV.U32 R0, RZ, RZ, R121 ;  /* 0x000000ffff007224 */ /* 0x000fe200078e0079 */
[----:B------:R-:W-:-:S07]  /*3950*/  MOV R64, 0x3970 ;  /* 0x0000397000407802 */ /* 0x000fce0000000f00 */
[----:B------:R-:W-:Y:S05]  /*3960*/  CALL.REL.NOINC `($__internal_0_$__cuda_sm20_rcp_rn_f32_slowpath) ;  /* 0x000000a800647944 */ /* 0x000fea0003c00000 */
[----:B------:R-:W-:Y:S01]  /*3970*/  MOV R100, R0 ;  /* 0x0000000000647202 */ /* 0x000fe20000000f00 */
[----:B------:R-:W-:Y:S06]  /*3980*/  BRA `(.L_x_57) ;  /* 0x0000000000107947 */ /* 0x000fec0003800000 */
.L_x_56:
[----:B------:R-:W1:Y:S02]  /*3990*/  MUFU.RCP R100, R121 ;  /* 0x0000007900647308 */ /* 0x000e640000001000 */
[----:B-1----:R-:W-:-:S04]  /*39a0*/  FFMA R0, R121, R100, -1 ;  /* 0xbf80000079007423 */ /* 0x002fc80000000064 */
[----:B------:R-:W-:-:S04]  /*39b0*/  FADD.FTZ R3, -R0, -RZ ;  /* 0x800000ff00037221 */ /* 0x000fc80000010100 */
[----:B------:R-:W-:-:S07]  /*39c0*/  FFMA R100, R100, R3, R100 ;  /* 0x0000000364647223 */ /* 0x000fce0000000064 */
.L_x_57:
[----:B------:R-:W-:Y:S05]  /*39d0*/  BSYNC B1 ;  /* 0x0000000000017941 */ /* 0x000fea0003800000 */
.L_x_55:
[----:B------:R-:W-:Y:S01]  /*39e0*/  IADD3 R0, R120, 0x1800000, RZ ;  /* 0x0180000078007810 */ /* 0x000fe20007ffe0ff */
[----:B------:R-:W-:Y:S03]  /*39f0*/  BSSY B1, `(.L_x_58) ;  /* 0x000000d000017945 */ /* 0x000fe60003800000 */
[----:B------:R-:W-:-:S04]  /*3a00*/  LOP3.LUT R0, R0, 0x7f800000, RZ, 0xc0, !PT ;  /* 0x7f80000000007812 */ /* 0x000fc800078ec0ff */
[----:B------:R-:W-:-:S13]  /*3a10*/  ISETP.GT.U32.AND P2, PT, R0, 0x1ffffff, PT ;  /* 0x01ffffff0000780c */ /* 0x000fda0003f44070 */
[----:B------:R-:W-:Y:S05]  /*3a20*/  @P2 BRA `(.L_x_59) ;  /* 0x0000000000142947 */ /* 0x000fea0003800000 */
[----:B------:R-:W-:Y:S01]  /*3a30*/  IMAD.MOV.U32 R0, RZ, RZ, R120 ;  /* 0x000000ffff007224 */ /* 0x000fe200078e0078 */
[----:B------:R-:W-:-:S07]  /*3a40*/  MOV R64, 0x3a60 ;  /* 0x00003a6000407802 */ /* 0x000fce0000000f00 */
[----:B------:R-:W-:Y:S05]  /*3a50*/  CALL.REL.NOINC `($__internal_0_$__cuda_sm20_rcp_rn_f32_slowpath) ;  /* 0x000000a800287944 */ /* 0x000fea0003c00000 */
[----:B------:R-:W-:Y:S01]  /*3a60*/  MOV R99, R0 ;  /* 0x0000000000637202 */ /* 0x000fe20000000f00 */
[----:B------:R-:W-:Y:S06]  /*3a70*/  BRA `(.L_x_60) ;  /* 0x0000000000107947 */ /* 0x000fec0003800000 */
.L_x_59:
[----:B------:R-:W1:Y:S02]  /*3a80*/  MUFU.RCP R99, R120 ;  /* 0x0000007800637308 */ /* 0x000e640000001000 */
[----:B-1----:R-:W-:-:S04]  /*3a90*/  FFMA R0, R120, R99, -1 ;  /* 0xbf80000078007423 */ /* 0x002fc80000000063 */
[----:B------:R-:W-:-:S04]  /*3aa0*/  FADD.FTZ R0, -R0, -RZ ;  /* 0x800000ff00007221 */ /* 0x000fc80000010100 */
[----:B------:R-:W-:-:S07]  /*3ab0*/  FFMA R99, R99, R0, R99 ;  /* 0x0000000063637223 */ /* 0x000fce0000000063 */
.L_x_60:
[----:B------:R-:W-:Y:S05]  /*3ac0*/  BSYNC B1 ;  /* 0x0000000000017941 */ /* 0x000fea0003800000 */
.L_x_58:
        /* <DEDUP_REMOVED lines=10> */
.L_x_62:
[----:B------:R-:W1:Y:S02]  /*3b70*/  MUFU.RCP R102, R113 ;  /* 0x0000007100667308 */ /* 0x000e640000001000 */
[----:B-1----:R-:W-:-:S04]  /*3b80*/  FFMA R0, R113, R102, -1 ;  /* 0xbf80000071007423 */ /* 0x002fc80000000066 */
[----:B------:R-:W-:-:S04]  /*3b90*/  FADD.FTZ R3, -R0, -RZ ;  /* 0x800000ff00037221 */ /* 0x000fc80000010100 */
[----:B------:R-:W-:-:S07]  /*3ba0*/  FFMA R102, R102, R3, R102 ;  /* 0x0000000366667223 */ /* 0x000fce0000000066 */
.L_x_63:
[----:B------:R-:W-:Y:S05]  /*3bb0*/  BSYNC B1 ;  /* 0x0000000000017941 */ /* 0x000fea0003800000 */
.L_x_61:
        /* <DEDUP_REMOVED lines=10> */
.L_x_65:
[----:B------:R-:W1:Y:S02]  /*3c60*/  MUFU.RCP R101, R114 ;  /* 0x0000007200657308 */ /* 0x000e640000001000 */
[----:B-1----:R-:W-:-:S04]  /*3c70*/  FFMA R0, R114, R101, -1 ;  /* 0xbf80000072007423 */ /* 0x002fc80000000065 */
[----:B------:R-:W-:-:S04]  /*3c80*/  FADD.FTZ R0, -R0, -RZ ;  /* 0x800000ff00007221 */ /* 0x000fc80000010100 */
[----:B------:R-:W-:-:S07]  /*3c90*/  FFMA R101, R101, R0, R101 ;  /* 0x0000000065657223 */ /* 0x000fce0000000065 */
.L_x_66:
[----:B------:R-:W-:Y:S05]  /*3ca0*/  BSYNC B1 ;  /* 0x0000000000017941 */ /* 0x000fea0003800000 */
.L_x_64:
        /* <DEDUP_REMOVED lines=10> */
.L_x_68:
[----:B------:R-:W1:Y:S02]  /*3d50*/  MUFU.RCP R104, R117 ;  /* 0x0000007500687308 */ /* 0x000e640000001000 */
[----:B-1----:R-:W-:-:S04]  /*3d60*/  FFMA R0, R117, R104, -1 ;  /* 0xbf80000075007423 */ /* 0x002fc80000000068 */
[----:B------:R-:W-:-:S04]  /*3d70*/  FADD.FTZ R3, -R0, -RZ ;  /* 0x800000ff00037221 */ /* 0x000fc80000010100 */
[----:B------:R-:W-:-:S07]  /*3d80*/  FFMA R104, R104, R3, R104 ;  /* 0x0000000368687223 */ /* 0x000fce0000000068 */
.L_x_69:
[----:B------:R-:W-:Y:S05]  /*3d90*/  BSYNC B1 ;  /* 0x0000000000017941 */ /* 0x000fea0003800000 */
.L_x_67:
        /* <DEDUP_REMOVED lines=10> */
.L_x_71:
[----:B------:R-:W1:Y:S02]  /*3e40*/  MUFU.RCP R106, R103 ;  /* 0x00000067006a7308 */ /* 0x000e640000001000 */
[----:B-1----:R-:W-:-:S04]  /*3e50*/  FFMA R0, R103, R106, -1 ;  /* 0xbf80000067007423 */ /* 0x002fc8000000006a */
[----:B------:R-:W-:-:S04]  /*3e60*/  FADD.FTZ R3, -R0, -RZ ;  /* 0x800000ff00037221 */ /* 0x000fc80000010100 */
[----:B------:R-:W-:-:S07]  /*3e70*/  FFMA R106, R106, R3, R106 ;  /* 0x000000036a6a7223 */ /* 0x000fce000000006a */
.L_x_72:
[----:B------:R-:W-:Y:S05]  /*3e80*/  BSYNC B1 ;  /* 0x0000000000017941 */ /* 0x000fea0003800000 */
.L_x_70:
        /* <DEDUP_REMOVED lines=10> */
.L_x_74:
[----:B------:R-:W1:Y:S02]  /*3f30*/  MUFU.RCP R103, R122 ;  /* 0x0000007a00677308 */ /* 0x000e640000001000 */
[----:B-1----:R-:W-:-:S04]  /*3f40*/  FFMA R0, R122, R103, -1 ;  /* 0xbf8000007a007423 */ /* 0x002fc80000000067 */
[----:B------:R-:W-:-:S04]  /*3f50*/  FADD.FTZ R0, -R0, -RZ ;  /* 0x800000ff00007221 */ /* 0x000fc80000010100 */
[----:B------:R-:W-:-:S07]  /*3f60*/  FFMA R103, R103, R0, R103 ;  /* 0x0000000067677223 */ /* 0x000fce0000000067 */
.L_x_75:
[----:B------:R-:W-:Y:S05]  /*3f70*/  BSYNC B1 ;  /* 0x0000000000017941 */ /* 0x000fea0003800000 */
.L_x_73:
        /* <DEDUP_REMOVED lines=10> */
.L_x_77:
[----:B------:R-:W1:Y:S02]  /*4020*/  MUFU.RCP R108, R123 ;  /* 0x0000007b006c7308 */ /* 0x000e640000001000 */
[----:B-1----:R-:W-:-:S04]  /*4030*/  FFMA R0, R123, R108, -1 ;  /* 0xbf8000007b007423 */ /* 0x002fc8000000006c */
[----:B------:R-:W-:-:S04]  /*4040*/  FADD.FTZ R3, -R0, -RZ ;  /* 0x800000ff00037221 */ /* 0x000fc80000010100 */
[----:B------:R-:W-:-:S07]  /*4050*/  FFMA R108, R108, R3, R108 ;  /* 0x000000036c6c7223 */ /* 0x000fce000000006c */
.L_x_78:
[----:B------:R-:W-:Y:S05]  /*4060*/  BSYNC B1 ;  /* 0x0000000000017941 */ /* 0x000fea0003800000 */
.L_x_76:
        /* <DEDUP_REMOVED lines=10> */
.L_x_80:
[----:B------:R-:W1:Y:S02]  /*4110*/  MUFU.RCP R105, R112 ;  /* 0x0000007000697308 */ /* 0x000e640000001000 */
[----:B-1----:R-:W-:-:S04]  /*4120*/  FFMA R0, R112, R105, -1 ;  /* 0xbf80000070007423 */ /* 0x002fc80000000069 */
[----:B------:R-:W-:-:S04]  /*4130*/  FADD.FTZ R0, -R0, -RZ ;  /* 0x800000ff00007221 */ /* 0x000fc80000010100 */
[----:B------:R-:W-:-:S07]  /*4140*/  FFMA R105, R105, R0, R105 ;  /* 0x0000000069697223 */ /* 0x000fce0000000069 */
.L_x_81:
[----:B------:R-:W-:Y:S05]  /*4150*/  BSYNC B1 ;  /* 0x0000000000017941 */ /* 0x000fea0003800000 */
.L_x_79:
        /* <DEDUP_REMOVED lines=10> */
.L_x_83:
[----:B------:R-:W1:Y:S02]  /*4200*/  MUFU.RCP R110, R107 ;  /* 0x0000006b006e7308 */ /* 0x000e640000001000 */
[----:B-1----:R-:W-:-:S04]  /*4210*/  FFMA R0, R107, R110, -1 ;  /* 0xbf8000006b007423 */ /* 0x002fc8000000006e */
[----:B------:R-:W-:-:S04]  /*4220*/  FADD.FTZ R3, -R0, -RZ ;  /* 0x800000ff00037221 */ /* 0x000fc80000010100 */
[----:B------:R-:W-:-:S07]  /*4230*/  FFMA R110, R110, R3, R110 ;  /* 0x000000036e6e7223 */ /* 0x000fce000000006e */
.L_x_84:
[----:B------:R-:W-:Y:S05]  /*4240*/  BSYNC B1 ;  /* 0x0000000000017941 */ /* 0x000fea0003800000 */
.L_x_82:
        /* <DEDUP_REMOVED lines=10> */
.L_x_86:
[----:B------:R-:W1:Y:S02]  /*42f0*/  MUFU.RCP R107, R124 ;  /* 0x0000007c006b7308 */ /* 0x000e640000001000 */
[----:B-1----:R-:W-:-:S04]  /*4300*/  FFMA R0, R124, R107, -1 ;  /* 0xbf8000007c007423 */ /* 0x002fc8000000006b */
[----:B------:R-:W-:-:S04]  /*4310*/  FADD.FTZ R0, -R0, -RZ ;  /* 0x800000ff00007221 */ /* 0x000fc80000010100 */
[----:B------:R-:W-:-:S07]  /*4320*/  FFMA R107, R107, R0, R107 ;  /* 0x000000006b6b7223 */ /* 0x000fce000000006b */
.L_x_87:
[----:B------:R-:W-:Y:S05]  /*4330*/  BSYNC B1 ;  /* 0x0000000000017941 */ /* 0x000fea0003800000 */
.L_x_85:
        /* <DEDUP_REMOVED lines=10> */
.L_x_89:
[----:B------:R-:W1:Y:S02]  /*43e0*/  MUFU.RCP R112, R109 ;  /* 0x0000006d00707308 */ /* 0x000e640000001000 */
[----:B-1----:R-:W-:-:S04]  /*43f0*/  FFMA R0, R109, R112, -1 ;  /* 0xbf8000006d007423 */ /* 0x002fc80000000070 */
[----:B------:R-:W-:-:S04]  /*4400*/  FADD.FTZ R3, -R0, -RZ ;  /* 0x800000ff00037221 */ /* 0x000fc80000010100 */
[----:B------:R-:W-:-:S07]  /*4410*/  FFMA R112, R112, R3, R112 ;  /* 0x0000000370707223 */ /* 0x000fce0000000070 */
.L_x_90:
[----:B------:R-:W-:Y:S05]  /*4420*/  BSYNC B1 ;  /* 0x0000000000017941 */ /* 0x000fea0003800000 */
.L_x_88:
        /* <DEDUP_REMOVED lines=10> */
.L_x_92:
[----:B------:R-:W1:Y:S02]  /*44d0*/  MUFU.RCP R109, R126 ;  /* 0x0000007e006d7308 */ /* 0x000e640000001000 */
[----:B-1----:R-:W-:-:S04]  /*44e0*/  FFMA R0, R126, R109, -1 ;  /* 0xbf8000007e007423 */ /* 0x002fc8000000006d */
[----:B------:R-:W-:-:S04]  /*44f0*/  FADD.FTZ R0, -R0, -RZ ;  /* 0x800000ff00007221 */ /* 0x000fc80000010100 */
[----:B------:R-:W-:-:S07]  /*4500*/  FFMA R109, R109, R0, R109 ;  /* 0x000000006d6d7223 */ /* 0x000fce000000006d */
.L_x_93:
[----:B------:R-:W-:Y:S05]  /*4510*/  BSYNC B1 ;  /* 0x0000000000017941 */ /* 0x000fea0003800000 */
.L_x_91:
        /* <DEDUP_REMOVED lines=10> */
.L_x_95:
[----:B------:R-:W1:Y:S02]  /*45c0*/  MUFU.RCP R114, R111 ;  /* 0x0000006f00727308 */ /* 0x000e640000001000 */
[----:B-1----:R-:W-:-:S04]  /*45d0*/  FFMA R0, R111, R114, -1 ;  /* 0xbf8000006f007423 */ /* 0x002fc80000000072 */
[----:B------:R-:W-:-:S04]  /*45e0*/  FADD.FTZ R3, -R0, -RZ ;  /* 0x800000ff00037221 */ /* 0x000fc80000010100 */
[----:B------:R-:W-:-:S07]  /*45f0*/  FFMA R114, R114, R3, R114 ;  /* 0x0000000372727223 */ /* 0x000fce0000000072 */
.L_x_96:
[----:B------:R-:W-:Y:S05]  /*4600*/  BSYNC B1 ;  /* 0x0000000000017941 */ /* 0x000fea0003800000 */
.L_x_94:
        /* <DEDUP_REMOVED lines=10> */
.L_x_98:
[----:B------:R-:W1:Y:S02]  /*46b0*/  MUFU.RCP R111, R118 ;  /* 0x00000076006f7308 */ /* 0x000e640000001000 */
[----:B-1----:R-:W-:-:S04]  /*46c0*/  FFMA R0, R118, R111, -1 ;  /* 0xbf80000076007423 */ /* 0x002fc8000000006f */
[----:B------:R-:W-:-:S04]  /*46d0*/  FADD.FTZ R0, -R0, -RZ ;  /* 0x800000ff00007221 */ /* 0x000fc80000010100 */
[----:B------:R-:W-:-:S07]  /*46e0*/  FFMA R111, R111, R0, R111 ;  /* 0x000000006f6f7223 */ /* 0x000fce000000006f */
.L_x_99:
[----:B------:R-:W-:Y:S05]  /*46f0*/  BSYNC B1 ;  /* 0x0000000000017941 */ /* 0x000fea0003800000 */
.L_x_97:
        /* <DEDUP_REMOVED lines=8> */
[----:B------:R-:W-:Y:S05]  /*4780*/  BRA `(.L_x_102) ;  /* 0x0000000000107947 */ /* 0x000fea0003800000 */
.L_x_101:
[----:B------:R-:W1:Y:S02]  /*4790*/  MUFU.RCP R0, R95 ;  /* 0x0000005f00007308 */ /* 0x000e640000001000 */
[----:B-1----:R-:W-:-:S04]  /*47a0*/  FFMA R3, R95, R0, -1 ;  /* 0xbf8000005f037423 */ /* 0x002fc80000000000 */
[----:B------:R-:W-:-:S04]  /*47b0*/  FADD.FTZ R3, -R3, -RZ ;  /* 0x800000ff03037221 */ /* 0x000fc80000010100 */
[----:B------:R-:W-:-:S07]  /*47c0*/  FFMA R0, R0, R3, R0 ;  /* 0x0000000300007223 */ /* 0x000fce0000000000 */
.L_x_102:
[----:B------:R-:W-:Y:S05]  /*47d0*/  BSYNC B1 ;  /* 0x0000000000017941 */ /* 0x000fea0003800000 */
.L_x_100:
[----:B------:R-:W-:Y:S01]  /*47e0*/  FMUL R99, R14, R99 ;  /* 0x000000630e637220 */ /* 0x000fe20000400000 */
[C---:B------:R-:W-:Y:S01]  /*47f0*/  SHF.L.U32 R14, R18.reuse, 0x5, RZ ;  /* 0x00000005120e7819 */ /* 0x040fe200000006ff */
[----:B------:R-:W-:Y:S01]  /*4800*/  FMUL R100, R13, R100 ;  /* 0x000000640d647220 */ /* 0x000fe20000400000 */
[----:B------:R-:W-:Y:S01]  /*4810*/  SHF.L.U32 R3, R18, 0x4, RZ ;  /* 0x0000000412037819 */ /* 0x000fe200000006ff */
[----:B------:R-:W-:Y:S01]  /*4820*/  FMUL R101, R20, R101 ;  /* 0x0000006514657220 */ /* 0x000fe20000400000 */
[----:B------:R-:W-:Y:S01]  /*4830*/  SHF.R.U32.HI R20, RZ, 0x1, R18 ;  /* 0x00000001ff147819 */ /* 0x000fe20000011612 */
[----:B------:R-:W-:Y:S01]  /*4840*/  FMUL R102, R15, R102 ;  /* 0x000000660f667220 */ /* 0x000fe20000400000 */
[----:B------:R-:W-:Y:S01]  /*4850*/  LOP3.LUT R13, R14, 0xc0, RZ, 0xc0, !PT ;  /* 0x000000c00e0d7812 */ /* 0x000fe200078ec0ff */
[----:B------:R-:W-:Y:S01]  /*4860*/  FMUL R104, R21, R104 ;  /* 0x0000006815687220 */ /* 0x000fe20000400000 */
[----:B------:R-:W-:Y:S01]  /*4870*/  LOP3.LUT R3, R3, 0xe00, RZ, 0xc0, !PT ;  /* 0x00000e0003037812 */ /* 0x000fe200078ec0ff */
[----:B------:R-:W-:Y:S01]  /*4880*/  FMUL R23, R23, R106 ;  /* 0x0000006a17177220 */ /* 0x000fe20000400000 */
[----:B------:R-:W-:Y:S01]  /*4890*/  LOP3.LUT R13, R13, 0x8, R20, 0xf8, !PT ;  /* 0x000000080d0d7812 */ /* 0x000fe200078ef814 */
[----:B------:R-:W-:Y:S01]  /*48a0*/  IMAD.SHL.U32 R20, R18, 0x4, RZ ;  /* 0x0000000412147824 */ /* 0x000fe200078e00ff */
[--C-:B------:R-:W-:Y:S01]  /*48b0*/  LOP3.LUT R3, R3, 0x20, R14.reuse, 0xf8, !PT ;  /* 0x0000002003037812 */ /* 0x100fe200078ef80e */
[----:B------:R-:W-:Y:S01]  /*48c0*/  FMUL R103, R56, R103 ;  /* 0x0000006738677220 */ /* 0x000fe20000400000 */
[----:B------:R-:W-:Y:S01]  /*48d0*/  LOP3.LUT P6, RZ, R18, 0x4, RZ, 0xc0, !PT ;  /* 0x0000000412ff7812 */ /* 0x000fe200078cc0ff */
[----:B------:R-:W-:Y:S01]  /*48e0*/  FMUL R108, R57, R108 ;  /* 0x0000006c396c7220 */ /* 0x000fe20000400000 */
[----:B------:R-:W-:Y:S01]  /*48f0*/  LOP3.LUT R3, R3, 0x100, R14, 0xf8, !PT ;  /* 0x0000010003037812 */ /* 0x000fe200078ef80e */
[----:B------:R-:W-:Y:S01]  /*4900*/  FMUL R111, R66, R111 ;  /* 0x0000006f426f7220 */ /* 0x000fe20000400000 */
[----:B------:R-:W-:Y:S01]  /*4910*/  LOP3.LUT R20, R13, 0x18, R20, 0x78, !PT ;  /* 0x000000180d147812 */ /* 0x000fe200078e7814 */
[----:B------:R-:W-:Y:S01]  /*4920*/  FMUL R0, R67, R0 ;  /* 0x0000000043007220 */ /* 0x000fe20000400000 */
[----:B------:R-:W-:Y:S01]  /*4930*/  MOV R14, 0x20 ;  /* 0x00000020000e7802 */ /* 0x000fe20000000f00 */
[----:B------:R-:W-:Y:S01]  /*4940*/  FMUL R105, R58, R105 ;  /* 0x000000693a697220 */ /* 0x000fe20000400000 */
[----:B------:R-:W-:Y:S01]  /*4950*/  LOP3.LUT R3, R3, R20, RZ, 0xfc, !PT ;  /* 0x0000001403037212 */ /* 0x000fe200078efcff */
[----:B------:R-:W-:Y:S01]  /*4960*/  FMUL R110, R59, R110 ;  /* 0x0000006e3b6e7220 */ /* 0x000fe20000400000 */
[----:B------:R-:W-:Y:S01]  /*4970*/  FMUL R107, R60, R107 ;  /* 0x0000006b3c6b7220 */ /* 0x000fe20000400000 */
[----:B------:R-:W-:Y:S01]  /*4980*/  FMUL R112, R61, R112 ;  /* 0x000000703d707220 */ /* 0x000fe20000400000 */
[----:B------:R-:W-:Y:S01]  /*4990*/  LEA R13, R3, UR52, 0x1 ;  /* 0x00000034030d7c11 */ /* 0x000fe2000f8e08ff */
[----:B------:R-:W-:Y:S01]  /*49a0*/  FMUL R109, R62, R109 ;  /* 0x0000006d3e6d7220 */ /* 0x000fe20000400000 */
[----:B------:R-:W-:Y:S01]  /*49b0*/  FMUL R114, R63, R114 ;  /* 0x000000723f727220 */ /* 0x000fe20000400000 */
[----:B------:R-:W-:Y:S01]  /*49c0*/  SEL R14, R14, 0xffffffe0, !P6 ;  /* 0xffffffe00e0e7807 */ /* 0x000fe20007000000 */
[----:B------:R-:W-:Y:S05]  /*49d0*/  WARPSYNC.ALL ;  /* 0x0000000000007948 */ /* 0x000fea0003800000 */
[----:B------:R-:W-:Y:S01]  /*49e0*/  IADD3 R15, R13, 0x200, RZ ;  /* 0x000002000d0f7810 */ /* 0x000fe20007ffe0ff */
[----:B------:R-:W-:Y:S01]  /*49f0*/  BSSY B0, `(.L_x_103) ;  /* 0x000001a000007945 */ /* 0x000fe20003800000 */
[----:B------:R-:W-:-:S02]  /*4a00*/  F2FP.F16.F32.PACK_AB R101, R101, R102 ;  /* 0x000000666565723e */ /* 0x000fc400000000ff */
[----:B------:R-:W-:Y:S02]  /*4a10*/  F2FP.F16.F32.PACK_AB R100, R99, R100 ;  /* 0x000000646364723e */ /* 0x000fe400000000ff */
[----:B------:R-:W-:Y:S02]  /*4a20*/  F2FP.F16.F32.PACK_AB R102, R23, R104 ;  /* 0x000000681766723e */ /* 0x000fe400000000ff */
[----:B------:R-:W-:Y:S02]  /*4a30*/  F2FP.F16.F32.PACK_AB R103, R108, R103 ;  /* 0x000000676c67723e */ /* 0x000fe400000000ff */
[----:B------:R-:W-:Y:S01]  /*4a40*/  F2FP.F16.F32.PACK_AB R59, R0, R111 ;  /* 0x0000006f003b723e */ /* 0x000fe200000000ff */
[----:B------:R-:W-:Y:S01]  /*4a50*/  IMAD.IADD R0, R15, 0x1, R14 ;  /* 0x000000010f007824 */ /* 0x000fe200078e020e */
[----:B------:R-:W-:Y:S01]  /*4a60*/  F2FP.F16.F32.PACK_AB R56, R110, R105 ;  /* 0x000000696e38723e */ /* 0x000fe200000000ff */
[----:B------:R1:W-:Y:S01]  /*4a70*/  STSM.16.M88.4 [R13+0x200], R100 ;  /* 0x000200640d007844 */ /* 0x0003e20000000200 */
[----:B------:R-:W-:-:S02]  /*4a80*/  F2FP.F16.F32.PACK_AB R57, R112, R107 ;  /* 0x0000006b7039723e */ /* 0x000fc400000000ff */
[----:B------:R-:W-:-:S05]  /*4a90*/  F2FP.F16.F32.PACK_AB R58, R114, R109 ;  /* 0x0000006d723a723e */ /* 0x000fca00000000ff */
[----:B------:R1:W-:Y:S01]  /*4aa0*/  STSM.16.M88.4 [R0], R56 ;  /* 0x0000003800007844 */ /* 0x0003e20000000200 */
[----:B------:R-:W-:Y:S01]  /*4ab0*/  @!PT LDS RZ, [RZ] ;  /* 0x00000000fffff984 */ /* 0x000fe20000000800 */
[----:B------:R-:W-:Y:S01]  /*4ac0*/  @!PT LDS RZ, [RZ] ;  /* 0x00000000fffff984 */ /* 0x000fe20000000800 */
[----:B------:R-:W-:Y:S01]  /*4ad0*/  @!PT LDS RZ, [RZ] ;  /* 0x00000000fffff984 */ /* 0x000fe20000000800 */
[----:B------:R-:W-:Y:S01]  /*4ae0*/  @!PT LDS RZ, [RZ] ;  /* 0x00000000fffff984 */ /* 0x000fe20000000800 */
[----:B------:R2:W-:Y:S06]  /*4af0*/  MEMBAR.ALL.CTA ;  /* 0x0000000000007992 */ /* 0x0005ec0000008000 */
[----:B--2---:R-:W2:Y:S02]  /*4b00*/  FENCE.VIEW.ASYNC.S ;  /* 0x00000000000073c6 */ /* 0x004ea40000000000 */
[----:B--2---:R-:W-:Y:S06]  /*4b10*/  BAR.SYNC.DEFER_BLOCKING 0x1, 0x100 ;  /* 0x0044000000007b1d */ /* 0x004fec0000010000 */
[----:B------:R-:W-:Y:S05]  /*4b20*/  @P5 BRA `(.L_x_104) ;  /* 0x0000000000185947 */ /* 0x000fea0003800000 */
[----:B------:R-:W-:Y:S02]  /*4b30*/  UIADD3 UR4, UP0, UR54, 0x4f0, URZ ;  /* 0x000004f036047890 */ /* 0x000fe4000ff1e03f */
[----:B------:R-:W-:Y:S02]  /*4b40*/  UIADD3 UR44, UR52, 0x200, URZ ;  /* 0x00000200342c7890 */ /* 0x000fe4000fffe03f */
[----:B------:R-:W-:-:S09]  /*4b50*/  UIADD3.X UR5, URZ, UR55, URZ, UP0, !UPT ;  /* 0x000000373f057290 */ /* 0x000fd200087fe43f */
[----:B------:R2:W-:Y:S01]  /*4b60*/  UTMASTG.3D [UR44], [UR4] ;  /* 0x0000002c040073b5 */ /* 0x0005e20008010000 */
[----:B------:R0:W-:Y:S01]  /*4b70*/  UTMACMDFLUSH ;  /* 0x00000000000079b7 */ /* 0x0001e20000000000 */
[----:B--2---:R-:W-:-:S04]  /*4b80*/  DEPBAR.LE SB0, 0x1 ;  /* 0x000080400000791a */ /* 0x004fc80000000000 */
.L_x_104:
[----:B------:R-:W-:Y:S05]  /*4b90*/  BSYNC B0 ;  /* 0x0000000000007941 */ /* 0x000fea0003800000 */
.L_x_103:
[----:B------:R-:W-:Y:S01]  /*4ba0*/  BAR.SYNC.DEFER_BLOCKING 0x1, 0x100 ;  /* 0x0044000000007b1d */ /* 0x000fe20000010000 */
[----:B------:R-:W-:-:S13]  /*4bb0*/  ISETP.NE.AND P2, PT, RZ, UR43, PT ;  /* 0x0000002bff007c0c */ /* 0x000fda000bf45270 */
[----:B------:R-:W-:Y:S05]  /*4bc0*/  @!P2 BRA `(.L_x_105) ;  /* 0x000000000034a947 */ /* 0x000fea0003800000 */
[----:B------:R-:W-:Y:S04]  /*4bd0*/  BSSY B0, `(.L_x_106) ;  /* 0x0000009000007945 */ /* 0x000fe80003800000 */
[----:B------:R-:W-:Y:S05]  /*4be0*/  @P0 BRA `(.L_x_107) ;  /* 0x00000000001c0947 */ /* 0x000fea0003800000 */
[----:B------:R-:W-:-:S13]  /*4bf0*/  ISETP.NE.AND P2, PT, R98, 0x3, PT ;  /* 0x000000036200780c */ /* 0x000fda0003f45270 */
[----:B------:R-:W-:Y:S05]  /*4c00*/  @!P2 BRA `(.L_x_108) ;  /* 0x000000000004a947 */ /* 0x000fea0003800000 */
[----:B------:R-:W-:Y:S01]  /*4c10*/  BPT.TRAP 0x1 ;  /* 0x000000040000795c */ /* 0x000fe20000300000 */
.L_x_108:
[----:B------:R-:W-:-:S04]  /*4c20*/  ULEA UR4, UR42, UR52, 0x3 ;  /* 0x000000342a047291 */ /* 0x000fc8000f8e183f */
[----:B------:R-:W-:-:S04]  /*4c30*/  UIADD3 UR4, UR4, 0x60, URZ ;  /* 0x0000006004047890 */ /* 0x000fc8000fffe03f */
[----:B------:R-:W-:-:S09]  /*4c40*/  UPRMT UR4, UR51, 0x654, UR4 ;  /* 0x0000065433047896 */ /* 0x000fd20008000004 */
[----:B------:R-:W-:Y:S03]  /*4c50*/  SYNCS.ARRIVE.TRANS64.RED.A1T0 RZ, [UR4], RZ ;  /* 0x000000ffffff79a7 */ /* 0x000fe60008100404 */
.L_x_107:
[----:B------:R-:W-:Y:S05]  /*4c60*/  BSYNC B0 ;  /* 0x0000000000007941 */ /* 0x000fea0003800000 */
.L_x_106:
[----:B------:R-:W-:-:S04]  /*4c70*/  UIADD3 UR42, UR42, 0x1, URZ ;  /* 0x000000012a2a7890 */ /* 0x000fc8000fffe03f */
[----:B------:R-:W-:-:S04]  /*4c80*/  UISETP.NE.AND UP0, UPT, UR42, 0x4, UPT ;  /* 0x000000042a00788c */ /* 0x000fc8000bf05270 */
[----:B------:R-:W-:-:S12]  /*4c90*/  USEL UR42, UR42, URZ, UP0 ;  /* 0x0000003f2a2a7287 */ /* 0x000fd80008000000 */
.L_x_105:
[----:B------:R-:W-:Y:S04]  /*4ca0*/  BSSY B0, `(.L_x_109) ;  /* 0x0000014000007945 */ /* 0x000fe80003800000 */
[----:B------:R-:W-:Y:S05]  /*4cb0*/  @P0 BRA `(.L_x_110) ;  /* 0x0000000000480947 */ /* 0x000fea0003800000 */
[----:B------:R-:W-:-:S13]  /*4cc0*/  ISETP.NE.AND P2, PT, R98, 0x3, PT ;  /* 0x000000036200780c */ /* 0x000fda0003f45270 */
[----:B------:R-:W-:Y:S05]  /*4cd0*/  @!P2 BRA `(.L_x_111) ;  /* 0x000000000004a947 */ /* 0x000fea0003800000 */
[----:B------:R-:W-:Y:S01]  /*4ce0*/  BPT.TRAP 0x1 ;  /* 0x000000040000795c */ /* 0x000fe20000300000 */
.L_x_111:
[----:B------:R-:W-:Y:S01]  /*4cf0*/  LEA R20, R12, UR52, 0x3 ;  /* 0x000000340c147c11 */ /* 0x000fe2000f8e18ff */
[----:B------:R-:W-:Y:S01]  /*4d00*/  BSSY B1, `(.L_x_112) ;  /* 0x0000009000017945 */ /* 0x000fe20003800000 */
[----:B------:R-:W-:Y:S02]  /*4d10*/  SHF.L.U32 R21, R92, 0x1f, RZ ;  /* 0x0000001f5c157819 */ /* 0x000fe400000006ff */
[----:B------:R-:W-:Y:S02]  /*4d20*/  PLOP3.LUT P3, PT, PT, PT, PT, 0x8, 0x0 ;  /* 0x000000000000781c */ /* 0x000fe40003f6e170 */
[----:B------:R-:W2:Y:S01]  /*4d30*/  SYNCS.PHASECHK.TRANS64.TRYWAIT P2, [R20+URZ+0x40], R21 ;  /* 0x00004015140075a7 */ /* 0x000ea2000804017f */
[----:B------:R-:W-:Y:S02]  /*4d40*/  @!P1 PLOP3.LUT P3, PT, P6, PT, PT, 0x80, 0x0 ;  /* 0x000000000000981c */ /* 0x000fe4000376f070 */
[----:B-1----:R-:W-:-:S04]  /*4d50*/  @!P1 LEA R0, R12, R15, 0xd ;  /* 0x0000000f0c009211 */ /* 0x002fc800078e68ff */
[----:B------:R-:W-:-:S07]  /*4d60*/  @!P1 IADD3 R3, R0, 0x20, RZ ;  /* 0x0000002000039810 */ /* 0x000fce0007ffe0ff */
[----:B------:R-:W-:Y:S01]  /*4d70*/  @P3 VIADD R3, R0, 0xffffffe0 ;  /* 0xffffffe000033836 */ /* 0x000fe20000000000 */
[----:B--2---:R-:W-:Y:S06]  /*4d80*/  @!P2 BRA `(.L_x_113) ;  /* 0x0000008c00dca947 */ /* 0x004fec0003800000 */
.L_x_360:
[----:B------:R-:W-:Y:S05]  /*4d90*/  BSYNC B1 ;  /* 0x0000000000017941 */ /* 0x000fea0003800000 */
.L_x_112:
[----:B------:R-:W-:Y:S05]  /*4da0*/  @!P1 WARPSYNC.ALL ;  /* 0x0000000000009948 */ /* 0x000fea0003800000 */
[----:B------:R2:W3:Y:S01]  /*4db0*/  @!P1 LDSM.16.M88.4 R4, [R0] ;  /* 0x000000000004983b */ /* 0x0004e20000000200 */
[----:B------:R-:W-:-:S03]  /*4dc0*/  IADD3 R12, R12, 0x1, RZ ;  /* 0x000000010c0c7810 */ /* 0x000fc60007ffe0ff */
[----:B------:R2:W4:Y:S04]  /*4dd0*/  @!P1 LDSM.16.M88.4 R8, [R3] ;  /* 0x000000000308983b */ /* 0x0005280000000200 */
.L_x_110:
[----:B------:R-:W-:Y:S05]  /*4de0*/  BSYNC B0 ;  /* 0x0000000000007941 */ /* 0x000fea0003800000 */
.L_x_109:
[----:B-1-3--:R-:W-:Y:S02]  /*4df0*/  HADD2.F32 R21, -RZ, R4.H1_H1 ;  /* 0x30000004ff157230 */ /* 0x00afe40000004100 */
[C---:B------:R-:W-:Y:S01]  /*4e00*/  FMUL R20, R93.reuse, R24 ;  /* 0x000000185d147220 */ /* 0x040fe20000400000 */
[C---:B--2---:R-:W-:Y:S01]  /*4e10*/  FMUL R0, R93.reuse, R25 ;  /* 0x000000195d007220 */ /* 0x044fe20000400000 */
[C---:B------:R-:W-:Y:S01]  /*4e20*/  FMUL R24, R93.reuse, R27 ;  /* 0x0000001b5d187220 */ /* 0x040fe20000400000 */
[----:B------:R-:W-:Y:S02]  /*4e30*/  HADD2.F32 R27, -RZ, R7.H0_H0 ;  /* 0x20000007ff1b7230 */ /* 0x000fe40000004100 */
[C---:B------:R-:W-:Y:S01]  /*4e40*/  FMUL R30, R93.reuse, R30 ;  /* 0x0000001e5d1e7220 */ /* 0x040fe20000400000 */
[--C-:B------:R-:W-:Y:S01]  /*4e50*/  HADD2.F32 R23, -RZ, R5.reuse.H0_H0 ;  /* 0x20000005ff177230 */ /* 0x100fe20000004100 */
[----:B------:R-:W-:Y:S01]  /*4e60*/  MOV R106, 0x3bbb989d ;  /* 0x3bbb989d006a7802 */ /* 0x000fe20000000f00 */
[----:B------:R-:W-:Y:S01]  /*4e70*/  FMUL R26, R93, R26 ;  /* 0x0000001a5d1a7220 */ /* 0x000fe20000400000 */
[C---:B------:R-:W-:Y:S01]  /*4e80*/  FFMA R21, R91.reuse, R21, R0 ;  /* 0x000000155b157223 */ /* 0x040fe20000000000 */
[----:B------:R-:W-:Y:S01]  /*4e90*/  FFMA R27, R91, R27, R30 ;  /* 0x0000001b5b1b7223 */ /* 0x000fe2000000001e */
[----:B------:R-:W-:-:S02]  /*4ea0*/  HADD2.F32 R25, -RZ, R5.H1_H1 ;  /* 0x30000005ff197230 */ /* 0x000fc40000004100 */
[----:B------:R-:W-:Y:S01]  /*4eb0*/  FFMA R23, R91, R23, R26 ;  /* 0x000000175b177223 */ /* 0x000fe2000000001a */
[----:B------:R-:W-:Y:S02]  /*4ec0*/  IMAD.MOV.U32 R107, RZ, RZ, 0x437c0000 ;  /* 0x437c0000ff6b7424 */ /* 0x000fe400078e00ff */
[----:B------:R-:W-:Y:S01]  /*4ed0*/  FFMA.SAT R30, -R21, R106, 0.5 ;  /* 0x3f000000151e7423 */ /* 0x000fe2000000216a */
[C---:B------:R-:W-:Y:S01]  /*4ee0*/  FMUL R26, R93.reuse, R29 ;  /* 0x0000001d5d1a7220 */ /* 0x040fe20000400000 */
[----:B----4-:R-:W-:Y:S02]  /*4ef0*/  HADD2.F32 R29, -RZ, R8.H0_H0 ;  /* 0x20000008ff1d7230 */ /* 0x010fe40000004100 */
[----:B------:R-:W-:Y:S01]  /*4f00*/  FMUL R32, R93, R32 ;  /* 0x000000205d207220 */ /* 0x000fe20000400000 */
[----:B------:R-:W-:Y:S01]  /*4f10*/  FFMA.RM R56, R30, R107, 12582913 ;  /* 0x4b4000011e387423 */ /* 0x000fe2000000406b */
[----:B------:R-:W-:Y:S01]  /*4f20*/  FFMA R24, R91, R25, R24 ;  /* 0x000000195b187223 */ /* 0x000fe20000000018 */
[----:B------:R-:W-:-:S02]  /*4f30*/  HADD2.F32 R25, -RZ, R6.H0_H0 ;  /* 0x20000006ff197230 */ /* 0x000fc40000004100 */
[----:B------:R-:W-:Y:S01]  /*4f40*/  FMUL R28, R93, R28 ;  /* 0x0000001c5d1c7220 */ /* 0x000fe20000400000 */
[C---:B------:R-:W-:Y:S01]  /*4f50*/  FFMA R29, R91.reuse, R29, R32 ;  /* 0x0000001d5b1d7223 */ /* 0x040fe20000000020 */
[----:B------:R-:W-:Y:S02]  /*4f60*/  HADD2.F32 R3, -RZ, R4.H0_H0 ;  /* 0x20000004ff037230 */ /* 0x000fe40000004100 */
[----:B------:R-:W-:Y:S01]  /*4f70*/  FADD R32, R56, -12583039 ;  /* 0xcb40007f38207421 */ /* 0x000fe20000000000 */
[----:B------:R-:W-:Y:S01]  /*4f80*/  FFMA R25, R91, R25, R28 ;  /* 0x000000195b197223 */ /* 0x000fe2000000001c */
[----:B------:R-:W-:Y:S01]  /*4f90*/  FMUL R28, R93, R31 ;  /* 0x0000001f5d1c7220 */ /* 0x000fe20000400000 */
[----:B------:R-:W-:Y:S01]  /*4fa0*/  FFMA.SAT R31, -R23, R106, 0.5 ;  /* 0x3f000000171f7423 */ /* 0x000fe2000000216a */
[----:B------:R-:W-:Y:S01]  /*4fb0*/  FFMA R32, -R21, 1.4426950216293334961, -R32 ;  /* 0x3fb8aa3b15207823 */ /* 0x000fe20000000920 */
[----:B------:R-:W-:Y:S01]  /*4fc0*/  FFMA R20, R91, R3, R20 ;  /* 0x000000035b147223 */ /* 0x000fe20000000014 */
[----:B------:R-:W-:-:S02]  /*4fd0*/  HADD2.F32 R3, -RZ, R6.H1_H1 ;  /* 0x30000006ff037230 */ /* 0x000fc40000004100 */
[----:B------:R-:W-:Y:S01]  /*4fe0*/  FMUL R30, R93, R33 ;  /* 0x000000215d1e7220 */ /* 0x000fe20000400000 */
[----:B------:R-:W-:Y:S01]  /*4ff0*/  FFMA R33, -R21, 1.925963033500011079e-08, R32 ;  /* 0x32a5706015217823 */ /* 0x000fe20000000120 */
[----:B------:R-:W-:Y:S01]  /*5000*/  FFMA.RM R58, R31, R107, 12582913 ;  /* 0x4b4000011f3a7423 */ /* 0x000fe2000000406b */
[-C--:B------:R-:W-:Y:S01]  /*5010*/  FFMA.SAT R32, -R25, R106.reuse, 0.5 ;  /* 0x3f00000019207423 */ /* 0x080fe2000000216a */
[----:B------:R-:W-:Y:S01]  /*5020*/  FFMA R26, R91, R3, R26 ;  /* 0x000000035b1a7223 */ /* 0x000fe2000000001a */
[----:B------:R-:W-:Y:S01]  /*5030*/  FFMA.SAT R31, -R24, R106, 0.5 ;  /* 0x3f000000181f7423 */ /* 0x000fe2000000216a */
[----:B------:R-:W-:Y:S02]  /*5040*/  HADD2.F32 R59, -RZ, R9.H0_H0 ;  /* 0x20000009ff3b7230 */ /* 0x000fe40000004100 */
[----:B------:R-:W-:Y:S01]  /*5050*/  FADD R60, R58, -12583039 ;  /* 0xcb40007f3a3c7421 */ /* 0x000fe20000000000 */
[----:B------:R-:W-:Y:S01]  /*5060*/  FFMA.RM R64, R32, R107, 12582913 ;  /* 0x4b40000120407423 */ /* 0x000fe2000000406b */
[C---:B------:R-:W-:Y:S01]  /*5070*/  FMUL R34, R93.reuse, R34 ;  /* 0x000000225d227220 */ /* 0x040fe20000400000 */
[----:B------:R-:W-:Y:S01]  /*5080*/  FMUL R32, R93, R35 ;  /* 0x000000235d207220 */ /* 0x000fe20000400000 */
[----:B------:R-:W-:Y:S01]  /*5090*/  FFMA.RM R61, R31, R107, 12582913 ;  /* 0x4b4000011f3d7423 */ /* 0x000fe2000000406b */
[----:B------:R-:W-:Y:S01]  /*50a0*/  FFMA.SAT R35, -R26, R106, 0.5 ;  /* 0x3f0000001a237423 */ /* 0x000fe2000000216a */
[----:B------:R-:W-:-:S02]  /*50b0*/  HADD2.F32 R57, -RZ, R8.H1_H1 ;  /* 0x30000008ff397230 */ /* 0x000fc40000004100 */
[----:B------:R-:W-:Y:S01]  /*50c0*/  FFMA R60, -R23, 1.4426950216293334961, -R60 ;  /* 0x3fb8aa3b173c7823 */ /* 0x000fe2000000093c */
[----:B------:R-:W-:Y:S01]  /*50d0*/  FFMA R31, R91, R59, R34 ;  /* 0x0000003b5b1f7223 */ /* 0x000fe20000000022 */
[-C--:B------:R-:W-:Y:S01]  /*50e0*/  FFMA.SAT R0, -R20, R106.reuse, 0.5 ;  /* 0x3f00000014007423 */ /* 0x080fe2000000216a */
[----:B------:R-:W-:Y:S01]  /*50f0*/  FADD R59, R61, -12583039 ;  /* 0xcb40007f3d3b7421 */ /* 0x000fe20000000000 */
[----:B------:R-:W-:Y:S01]  /*5100*/  FFMA.RM R66, R35, R107, 12582913 ;  /* 0x4b40000123427423 */ /* 0x000fe2000000406b */
[----:B------:R-:W-:Y:S02]  /*5110*/  HADD2.F32 R3, -RZ, R7.H1_H1 ;  /* 0x30000007ff037230 */ /* 0x000fe40000004100 */
[----:B------:R-:W-:Y:S01]  /*5120*/  FFMA R30, R91, R57, R30 ;  /* 0x000000395b1e7223 */ /* 0x000fe2000000001e */
[----:B------:R-:W-:Y:S01]  /*5130*/  FFMA R60, -R23, 1.925963033500011079e-08, R60 ;  /* 0x32a57060173c7823 */ /* 0x000fe2000000013c */
[----:B------:R-:W-:Y:S01]  /*5140*/  FADD R34, R64, -12583039 ;  /* 0xcb40007f40227421 */ /* 0x000fe20000000000 */
[----:B------:R1:W-:Y:S01]  /*5150*/  MUFU.EX2 R57, R33 ;  /* 0x0000002100397308 */ /* 0x0003e20000000800 */
[----:B------:R-:W-:Y:S01]  /*5160*/  FFMA.SAT R65, -R27, R106, 0.5 ;  /* 0x3f0000001b417423 */ /* 0x000fe2000000216a */
[----:B------:R-:W-:Y:S01]  /*5170*/  FFMA.RM R0, R0, R107, 12582913 ;  /* 0x4b40000100007423 */ /* 0x000fe2000000406b */
[----:B------:R-:W-:-:S02]  /*5180*/  HADD2.F32 R68, -RZ, R10.H0_H0 ;  /* 0x2000000aff447230 */ /* 0x000fc40000004100 */
[----:B------:R-:W-:Y:S01]  /*5190*/  FFMA R63, -R24, 1.4426950216293334961, -R59 ;  /* 0x3fb8aa3b183f7823 */ /* 0x000fe2000000093b */
[----:B------:R-:W-:Y:S01]  /*51a0*/  FMUL R36, R93, R36 ;  /* 0x000000245d247220 */ /* 0x000fe20000400000 */
[----:B------:R-:W-:Y:S01]  /*51b0*/  FFMA R28, R91, R3, R28 ;  /* 0x000000035b1c7223 */ /* 0x000fe2000000001c */
[----:B------:R-:W-:Y:S01]  /*51c0*/  FFMA R34, -R25, 1.4426950216293334961, -R34 ;  /* 0x3fb8aa3b19227823 */ /* 0x000fe20000000922 */
[----:B------:R2:W-:Y:S01]  /*51d0*/  MUFU.EX2 R59, R60 ;  /* 0x0000003c003b7308 */ /* 0x0005e20000000800 */
[----:B-1----:R-:W-:Y:S01]  /*51e0*/  FADD R33, R66, -12583039 ;  /* 0xcb40007f42217421 */ /* 0x002fe20000000000 */
[----:B------:R-:W-:Y:S02]  /*51f0*/  HADD2.F32 R62, -RZ, R9.H1_H1 ;  /* 0x30000009ff3e7230 */ /* 0x000fe40000004100 */
[----:B------:R-:W-:Y:S01]  /*5200*/  FADD R3, R0, -12583039 ;  /* 0xcb40007f00037421 */ /* 0x000fe20000000000 */
[----:B------:R-:W-:Y:S01]  /*5210*/  FFMA R63, -R24, 1.925963033500011079e-08, R63 ;  /* 0x32a57060183f7823 */ /* 0x000fe2000000013f */
[----:B------:R-:W-:Y:S01]  /*5220*/  FFMA R67, -R26, 1.4426950216293334961, -R33 ;  /* 0x3fb8aa3b1a437823 */ /* 0x000fe20000000921 */
[----:B------:R-:W-:Y:S01]  /*5230*/  FFMA R33, R91, R68, R36 ;  /* 0x000000445b217223 */ /* 0x000fe20000000024 */
[----:B------:R-:W-:Y:S01]  /*5240*/  FFMA R35, -R25, 1.925963033500011079e-08, R34 ;  /* 0x32a5706019237823 */ /* 0x000fe20000000122 */
[----:B------:R-:W-:Y:S01]  /*5250*/  FFMA.SAT R36, -R28, R106, 0.5 ;  /* 0x3f0000001c247423 */ /* 0x000fe2000000216a */
[----:B--2---:R-:W-:Y:S01]  /*5260*/  FFMA.RM R60, R65, R107, 12582913 ;  /* 0x4b400001413c7423 */ /* 0x004fe2000000406b */
[----:B------:R-:W-:Y:S01]  /*5270*/  FFMA R3, -R20, 1.4426950216293334961, -R3 ;  /* 0x3fb8aa3b14037823 */ /* 0x000fe20000000903 */
[----:B------:R-:W-:Y:S01]  /*5280*/  FFMA R32, R91, R62, R32 ;  /* 0x0000003e5b207223 */ /* 0x000fe20000000020 */
[----:B------:R-:W-:Y:S01]  /*5290*/  MUFU.EX2 R65, R35 ;  /* 0x0000002300417308 */ /* 0x000fe20000000800 */
[----:B------:R-:W-:Y:S01]  /*52a0*/  FADD R34, R60, -12583039 ;  /* 0xcb40007f3c227421 */ /* 0x000fe20000000000 */
[----:B------:R-:W-:Y:S01]  /*52b0*/  FFMA R3, -R20, 1.925963033500011079e-08, R3 ;  /* 0x32a5706014037823 */ /* 0x000fe20000000103 */
[----:B------:R-:W-:-:S02]  /*52c0*/  HADD2.F32 R68, -RZ, R10.H1_H1 ;  /* 0x3000000aff447230 */ /* 0x000fc40000004100 */
[----:B------:R-:W-:Y:S01]  /*52d0*/  FFMA R67, -R26, 1.925963033500011079e-08, R67 ;  /* 0x32a570601a437823 */ /* 0x000fe20000000143 */
[--C-:B------:R-:W-:Y:S02]  /*52e0*/  HADD2.F32 R94, -RZ, R11.reuse.H0_H0 ;  /* 0x2000000bff5e7230 */ /* 0x100fe40000004100 */
[----:B------:R-:W-:Y:S01]  /*52f0*/  FMUL R38, R93, R38 ;  /* 0x000000265d267220 */ /* 0x000fe20000400000 */
[----:B------:R-:W-:Y:S01]  /*5300*/  HADD2.F32 R96, -RZ, R11.H1_H1 ;  /* 0x3000000bff607230 */ /* 0x000fe20000004100 */
[----:B------:R1:W-:Y:S01]  /*5310*/  MUFU.EX2 R62, R63 ;  /* 0x0000003f003e7308 */ /* 0x0003e20000000800 */
[-C--:B------:R-:W-:Y:S01]  /*5320*/  FFMA.SAT R71, -R30, R106.reuse, 0.5 ;  /* 0x3f0000001e477423 */ /* 0x080fe2000000216a */
[-C--:B------:R-:W-:Y:S01]  /*5330*/  FFMA.SAT R100, -R33, R106.reuse, 0.5 ;  /* 0x3f00000021647423 */ /* 0x080fe2000000216a */
[----:B------:R-:W-:Y:S01]  /*5340*/  SHF.L.U32 R0, R0, 0x17, RZ ;  /* 0x0000001700007819 */ /* 0x000fe200000006ff */
[----:B------:R-:W-:Y:S02]  /*5350*/  IMAD.SHL.U32 R66, R66, 0x800000, RZ ;  /* 0x0080000042427824 */ /* 0x000fe400078e00ff */
[-C--:B------:R-:W-:Y:S01]  /*5360*/  FFMA.RM R71, R71, R107.reuse, 12582913 ;  /* 0x4b40000147477423 */ /* 0x080fe2000000406b */
[----:B------:R-:W-:Y:S01]  /*5370*/  SHF.L.U32 R56, R56, 0x17, RZ ;  /* 0x0000001738387819 */ /* 0x000fe200000006ff */
[-C--:B------:R-:W-:Y:S01]  /*5380*/  FFMA.RM R102, R100, R107.reuse, 12582913 ;  /* 0x4b40000164667423 */ /* 0x080fe2000000406b */
[----:B------:R-:W2:Y:S01]  /*5390*/  MUFU.EX2 R3, R3 ;  /* 0x0000000300037308 */ /* 0x000ea20000000800 */
[----:B-1----:R-:W-:Y:S01]  /*53a0*/  FFMA.RM R63, R36, R107, 12582913 ;  /* 0x4b400001243f7423 */ /* 0x002fe2000000406b */
[----:B------:R-:W-:Y:S01]  /*53b0*/  FFMA R36, -R27, 1.4426950216293334961, -R34 ;  /* 0x3fb8aa3b1b247823 */ /* 0x000fe20000000922 */
[----:B------:R-:W-:Y:S01]  /*53c0*/  FMUL R34, R93, R37 ;  /* 0x000000255d227220 */ /* 0x000fe20000400000 */
[----:B------:R-:W-:Y:S01]  /*53d0*/  FFMA.SAT R37, -R29, R106, 0.5 ;  /* 0x3f0000001d257423 */ /* 0x000fe2000000216a */
[----:B------:R-:W-:Y:S01]  /*53e0*/  FADD R35, R63, -12583039 ;  /* 0xcb40007f3f237421 */ /* 0x000fe20000000000 */
[----:B------:R-:W-:Y:S01]  /*53f0*/  FFMA R36, -R27, 1.925963033500011079e-08, R36 ;  /* 0x32a570601b247823 */ /* 0x000fe20000000124 */
[----:B------:R-:W-:Y:S01]  /*5400*/  FFMA R34, R91, R68, R34 ;  /* 0x000000445b227223 */ /* 0x000fe20000000022 */
[-C--:B------:R-:W-:Y:S01]  /*5410*/  FFMA.RM R69, R37, R107.reuse, 12582913 ;  /* 0x4b40000125457423 */ /* 0x080fe2000000406b */
[----:B------:R-:W-:Y:S01]  /*5420*/  FFMA R35, -R28, 1.4426950216293334961, -R35 ;  /* 0x3fb8aa3b1c237823 */ /* 0x000fe20000000923 */
[----:B------:R1:W-:Y:S01]  /*5430*/  MUFU.EX2 R37, R36 ;  /* 0x0000002400257308 */ /* 0x0003e20000000800 */
[----:B------:R-:W-:Y:S01]  /*5440*/  FFMA.SAT R103, -R34, R106, 0.5 ;  /* 0x3f00000022677423 */ /* 0x000fe2000000216a */
[----:B------:R-:W-:Y:S01]  /*5450*/  FADD R95, R71, -12583039 ;  /* 0xcb40007f475f7421 */ /* 0x000fe20000000000 */
[----:B------:R-:W-:Y:S01]  /*5460*/  FFMA R68, -R28, 1.925963033500011079e-08, R35 ;  /* 0x32a570601c447823 */ /* 0x000fe20000000123 */
[----:B------:R-:W-:Y:S01]  /*5470*/  FFMA R35, R91, R94, R38 ;  /* 0x0000005e5b237223 */ /* 0x000fe20000000026 */
[-C--:B------:R-:W-:Y:S01]  /*5480*/  FFMA.SAT R38, -R31, R106.reuse, 0.5 ;  /* 0x3f0000001f267423 */ /* 0x080fe2000000216a */
[----:B------:R-:W-:Y:S01]  /*5490*/  FFMA R95, -R30, 1.4426950216293334961, -R95 ;  /* 0x3fb8aa3b1e5f7823 */ /* 0x000fe2000000095f */
[----:B------:R-:W-:Y:S01]  /*54a0*/  FFMA.RM R103, R103, R107, 12582913 ;  /* 0x4b40000167677423 */ /* 0x000fe2000000406b */
[----:B------:R-:W3:Y:S01]  /*54b0*/  MUFU.EX2 R67, R67 ;  /* 0x0000004300437308 */ /* 0x000ee20000000800 */
[----:B-1----:R-:W-:Y:S01]  /*54c0*/  FMUL R36, R93, R39 ;  /* 0x000000275d247220 */ /* 0x002fe20000400000 */
[-C--:B------:R-:W-:Y:S01]  /*54d0*/  FFMA.SAT R39, -R32, R106.reuse, 0.5 ;  /* 0x3f00000020277423 */ /* 0x080fe2000000216a */
[----:B------:R-:W-:Y:S01]  /*54e0*/  FFMA.SAT R104, -R35, R106, 0.5 ;  /* 0x3f00000023687423 */ /* 0x000fe2000000216a */
[-C--:B------:R-:W-:Y:S01]  /*54f0*/  FFMA.RM R94, R38, R107.reuse, 12582913 ;  /* 0x4b400001265e7423 */ /* 0x080fe2000000406b */
[----:B------:R-:W-:Y:S01]  /*5500*/  FFMA R36, R91, R96, R36 ;  /* 0x000000605b247223 */ /* 0x000fe20000000024 */
[-C--:B------:R-:W-:Y:S01]  /*5510*/  FFMA.RM R99, R39, R107.reuse, 12582913 ;  /* 0x4b40000127637423 */ /* 0x080fe2000000406b */
[----:B------:R-:W-:Y:S01]  /*5520*/  FFMA.RM R105, R104, R107, 12582913 ;  /* 0x4b40000168697423 */ /* 0x000fe2000000406b */
[----:B------:R-:W-:Y:S01]  /*5530*/  FADD R38, R94, -12583039 ;  /* 0xcb40007f5e267421 */ /* 0x000fe20000000000 */
[----:B------:R-:W-:Y:S01]  /*5540*/  FFMA.SAT R106, -R36, R106, 0.5 ;  /* 0x3f000000246a7423 */ /* 0x000fe2000000216a */
[----:B--2---:R-:W-:Y:S01]  /*5550*/  FFMA R108, R0, R3, 1 ;  /* 0x3f800000006c7423 */ /* 0x004fe20000000003 */
[----:B------:R-:W-:Y:S01]  /*5560*/  FADD R70, R69, -12583039 ;  /* 0xcb40007f45467421 */ /* 0x000fe20000000000 */
[----:B------:R-:W-:Y:S01]  /*5570*/  FADD R39, R99, -12583039 ;  /* 0xcb40007f63277421 */ /* 0x000fe20000000000 */
[----:B------:R-:W-:Y:S01]  /*5580*/  FFMA.RM R106, R106, R107, 12582913 ;  /* 0x4b4000016a6a7423 */ /* 0x000fe2000000406b */
[----:B------:R-:W-:Y:S01]  /*5590*/  FFMA R107, R56, R57, 1 ;  /* 0x3f800000386b7423 */ /* 0x000fe20000000039 */
[----:B------:R-:W-:Y:S01]  /*55a0*/  FADD R0, R105, -12583039 ;  /* 0xcb40007f69007421 */ /* 0x000fe20000000000 */
[----:B------:R-:W-:Y:S01]  /*55b0*/  FFMA R95, -R30, 1.925963033500011079e-08, R95 ;  /* 0x32a570601e5f7823 */ /* 0x000fe2000000015f */
[----:B------:R-:W-:Y:S01]  /*55c0*/  FADD R57, R106, -12583039 ;  /* 0xcb40007f6a397421 */ /* 0x000fe20000000000 */
[----:B------:R-:W-:Y:S01]  /*55d0*/  FADD R100, R102, -12583039 ;  /* 0xcb40007f66647421 */ /* 0x000fe20000000000 */
[----:B------:R-:W-:Y:S01]  /*55e0*/  FADD R3, R103, -12583039 ;  /* 0xcb40007f67037421 */ /* 0x000fe20000000000 */
[----:B------:R-:W-:Y:S01]  /*55f0*/  SHF.L.U32 R60, R60, 0x17, RZ ;  /* 0x000000173c3c7819 */ /* 0x000fe200000006ff */
[----:B------:R-:W-:Y:S01]  /*5600*/  FFMA R70, -R29, 1.4426950216293334961, -R70 ;  /* 0x3fb8aa3b1d467823 */ /* 0x000fe20000000946 */
[----:B------:R-:W-:Y:S01]  /*5610*/  FFMA R96, -R31, 1.4426950216293334961, -R38 ;  /* 0x3fb8aa3b1f607823 */ /* 0x000fe20000000926 */
[----:B------:R-:W-:Y:S01]  /*5620*/  FFMA R101, -R32, 1.4426950216293334961, -R39 ;  /* 0x3fb8aa3b20657823 */ /* 0x000fe20000000927 */
[----:B------:R-:W-:Y:S01]  /*5630*/  FFMA R56, -R35, 1.4426950216293334961, -R0 ;  /* 0x3fb8aa3b23387823 */ /* 0x000fe20000000900 */
[----:B------:R-:W-:Y:S01]  /*5640*/  FFMA R57, -R36, 1.4426950216293334961, -R57 ;  /* 0x3fb8aa3b24397823 */ /* 0x000fe20000000939 */
[----:B------:R1:W-:Y:S01]  /*5650*/  MUFU.EX2 R38, R95 ;  /* 0x0000005f00267308 */ /* 0x0003e20000000800 */
[----:B------:R-:W-:Y:S01]  /*5660*/  FFMA R104, -R33, 1.4426950216293334961, -R100 ;  /* 0x3fb8aa3b21687823 */ /* 0x000fe20000000964 */
[----:B---3--:R-:W-:Y:S01]  /*5670*/  FFMA R66, R66, R67, 1 ;  /* 0x3f80000042427423 */ /* 0x008fe20000000043 */
[----:B------:R-:W-:Y:S01]  /*5680*/  FFMA R67, R60, R37, 1 ;  /* 0x3f8000003c437423 */ /* 0x000fe20000000025 */
[----:B------:R-:W-:Y:S01]  /*5690*/  FFMA R70, -R29, 1.925963033500011079e-08, R70 ;  /* 0x32a570601d467823 */ /* 0x000fe20000000146 */
[----:B------:R-:W-:Y:S01]  /*56a0*/  FFMA R101, -R32, 1.925963033500011079e-08, R101 ;  /* 0x32a5706020657823 */ /* 0x000fe20000000165 */
[----:B------:R-:W-:Y:S01]  /*56b0*/  FFMA R56, -R35, 1.925963033500011079e-08, R56 ;  /* 0x32a5706023387823 */ /* 0x000fe20000000138 */
[----:B------:R-:W-:Y:S01]  /*56c0*/  FFMA R57, -R36, 1.925963033500011079e-08, R57 ;  /* 0x32a5706024397823 */ /* 0x000fe20000000139 */
[----:B------:R-:W-:Y:S01]  /*56d0*/  IADD3 R37, R108, 0x1800000, RZ ;  /* 0x018000006c257810 */ /* 0x000fe20007ffe0ff */
[C---:B-1----:R-:W-:Y:S01]  /*56e0*/  FFMA R95, -R34.reuse, 1.4426950216293334961, -R3 ;  /* 0x3fb8aa3b225f7823 */ /* 0x042fe20000000903 */
[----:B------:R-:W-:Y:S01]  /*56f0*/  FFMA R104, -R33, 1.925963033500011079e-08, R104 ;  /* 0x32a5706021687823 */ /* 0x000fe20000000168 */
[----:B------:R-:W-:Y:S01]  /*5700*/  FFMA R96, -R31, 1.925963033500011079e-08, R96 ;  /* 0x32a570601f607823 */ /* 0x000fe20000000160 */
[----:B------:R-:W1:Y:S01]  /*5710*/  MUFU.EX2 R100, R101 ;  /* 0x0000006500647308 */ /* 0x000e620000000800 */
[----:B------:R-:W-:Y:S01]  /*5720*/  FFMA R95, -R34, 1.925963033500011079e-08, R95 ;  /* 0x32a57060225f7823 */ /* 0x000fe2000000015f */
[----:B------:R-:W-:Y:S01]  /*5730*/  LOP3.LUT R37, R37, 0x7f800000, RZ, 0xc0, !PT ;  /* 0x7f80000025257812 */ /* 0x000fe200078ec0ff */
[----:B------:R-:W-:Y:S01]  /*5740*/  IMAD.SHL.U32 R58, R58, 0x800000, RZ ;  /* 0x008000003a3a7824 */ /* 0x000fe200078e00ff */
[----:B------:R-:W-:Y:S01]  /*5750*/  SHF.L.U32 R99, R99, 0x17, RZ ;  /* 0x0000001763637819 */ /* 0x000fe200000006ff */
[----:B------:R-:W-:Y:S01]  /*5760*/  IMAD.SHL.U32 R69, R69, 0x800000, RZ ;  /* 0x0080000045457824 */ /* 0x000fe200078e00ff */
[----:B------:R-:W-:Y:S01]  /*5770*/  ISETP.GT.U32.AND P2, PT, R37, 0x1ffffff, PT ;  /* 0x01ffffff2500780c */ /* 0x000fe20003f44070 */
[----:B------:R-:W-:Y:S01]  /*5780*/  IMAD.SHL.U32 R94, R94, 0x800000, RZ ;  /* 0x008000005e5e7824 */ /* 0x000fe200078e00ff */
[----:B------:R-:W2:Y:S01]  /*5790*/  MUFU.EX2 R68, R68 ;  /* 0x0000004400447308 */ /* 0x000ea20000000800 */
[----:B------:R-:W-:Y:S01]  /*57a0*/  SHF.L.U32 R61, R61, 0x17, RZ ;  /* 0x000000173d3d7819 */ /* 0x000fe200000006ff */
[----:B------:R-:W-:Y:S01]  /*57b0*/  IMAD.SHL.U32 R103, R103, 0x800000, RZ ;  /* 0x0080000067677824 */ /* 0x000fe200078e00ff */
[----:B------:R-:W-:Y:S01]  /*57c0*/  SHF.L.U32 R63, R63, 0x17, RZ ;  /* 0x000000173f3f7819 */ /* 0x000fe200000006ff */
[----:B------:R-:W-:Y:S01]  /*57d0*/  BSSY B1, `(.L_x_114) ;  /* 0x0000022000017945 */ /* 0x000fe20003800000 */
[----:B------:R-:W-:Y:S01]  /*57e0*/  SHF.L.U32 R102, R102, 0x17, RZ ;  /* 0x0000001766667819 */ /* 0x000fe200000006ff */
[----:B------:R-:W-:Y:S01]  /*57f0*/  FFMA R62, R61, R62, 1 ;  /* 0x3f8000003d3e7423 */ /* 0x000fe2000000003e */
[----:B------:R-:W-:Y:S01]  /*5800*/  SHF.L.U32 R64, R64, 0x17, RZ ;  /* 0x0000001740407819 */ /* 0x000fe200000006ff */
[----:B------:R2:W3:Y:S01]  /*5810*/  MUFU.EX2 R3, R104 ;  /* 0x0000006800037308 */ /* 0x0004e20000000800 */
[----:B------:R-:W-:Y:S01]  /*5820*/  SHF.L.U32 R71, R71, 0x17, RZ ;  /* 0x0000001747477819 */ /* 0x000fe200000006ff */
[----:B-1----:R-:W-:Y:S01]  /*5830*/  FFMA R100, R99, R100, 1 ;  /* 0x3f80000063647423 */ /* 0x002fe20000000064 */
[----:B------:R-:W-:Y:S01]  /*5840*/  SHF.L.U32 R105, R105, 0x17, RZ ;  /* 0x0000001769697819 */ /* 0x000fe200000006ff */
[----:B------:R-:W-:Y:S01]  /*5850*/  FFMA R59, R58, R59, 1 ;  /* 0x3f8000003a3b7423 */ /* 0x000fe2000000003b */
[----:B------:R-:W-:Y:S01]  /*5860*/  SHF.L.U32 R106, R106, 0x17, RZ ;  /* 0x000000176a6a7819 */ /* 0x000fe200000006ff */
[----:B------:R-:W-:Y:S01]  /*5870*/  FFMA R61, R64, R65, 1 ;  /* 0x3f800000403d7423 */ /* 0x000fe20000000041 */
[----:B------:R-:W-:Y:S01]  /*5880*/  FFMA R110, R71, R38, 1 ;  /* 0x3f800000476e7423 */ /* 0x000fe20000000026 */
[----:B------:R-:W1:Y:S01]  /*5890*/  MUFU.EX2 R70, R70 ;  /* 0x0000004600467308 */ /* 0x000e620000000800 */
[----:B--2---:R-:W-:-:S07]  /*58a0*/  FFMA R104, R63, R68, 1 ;  /* 0x3f8000003f687423 */ /* 0x004fce0000000044 */
[----:B------:R-:W2:Y:S01]  /*58b0*/  MUFU.EX2 R39, R96 ;  /* 0x0000006000277308 */ /* 0x000ea20000000800 */
[----:B---3--:R-:W-:-:S07]  /*58c0*/  FFMA R99, R102, R3, 1 ;  /* 0x3f80000066637423 */ /* 0x008fce0000000003 */
[----:B------:R2:W3:Y:S01]  /*58d0*/  MUFU.EX2 R0, R95 ;  /* 0x0000005f00007308 */ /* 0x0004e20000000800 */
[----:B-1----:R-:W-:-:S07]  /*58e0*/  FFMA R63, R69, R70, 1 ;  /* 0x3f800000453f7423 */ /* 0x002fce0000000046 */
[----:B------:R-:W1:Y:S01]  /*58f0*/  MUFU.EX2 R56, R56 ;  /* 0x0000003800387308 */ /* 0x000e620000000800 */
[----:B--2---:R-:W-:-:S07]  /*5900*/  FFMA R95, R94, R39, 1 ;  /* 0x3f8000005e5f7423 */ /* 0x004fce0000000027 */
[----:B------:R-:W2:Y:S01]  /*5910*/  MUFU.EX2 R57, R57 ;  /* 0x0000003900397308 */ /* 0x000ea20000000800 */
[----:B---3--:R-:W-:Y:S01]  /*5920*/  FFMA R102, R103, R0, 1 ;  /* 0x3f80000067667423 */ /* 0x008fe20000000000 */
[----:B-1----:R-:W-:Y:S01]  /*5930*/  FFMA R105, R105, R56, 1 ;  /* 0x3f80000069697423 */ /* 0x002fe20000000038 */
[----:B--2---:R-:W-:Y:S01]  /*5940*/  FFMA R101, R106, R57, 1 ;  /* 0x3f8000006a657423 */ /* 0x004fe20000000039 */
[----:B------:R-:W-:Y:S06]  /*5950*/  @P2 BRA `(.L_x_115) ;  /* 0x0000000000142947 */ /* 0x000fec0003800000 */
[----:B------:R-:W-:Y:S01]  /*5960*/  IMAD.MOV.U32 R0, RZ, RZ, R108 ;  /* 0x000000ffff007224 */ /* 0x000fe200078e006c */
[----:B------:R-:W-:-:S07]  /*5970*/  MOV R64, 0x5990 ;  /* 0x0000599000407802 */ /* 0x000fce0000000f00 */
[----:B------:R-:W-:Y:S05]  /*5980*/  CALL.REL.NOINC `($__internal_0_$__cuda_sm20_rcp_rn_f32_slowpath) ;  /* 0x00000088005c7944 */ /* 0x000fea0003c00000 */
[----:B------:R-:W-:Y:S01]  /*5990*/  MOV R37, R0 ;  /* 0x0000000000257202 */ /* 0x000fe20000000f00 */
[----:B------:R-:W-:Y:S06]  /*59a0*/  BRA `(.L_x_116) ;  /* 0x0000000000107947 */ /* 0x000fec0003800000 */
.L_x_115:
[----:B------:R-:W1:Y:S02]  /*59b0*/  MUFU.RCP R37, R108 ;  /* 0x0000006c00257308 */ /* 0x000e640000001000 */
[----:B-1----:R-:W-:-:S04]  /*59c0*/  FFMA R0, R108, R37, -1 ;  /* 0xbf8000006c007423 */ /* 0x002fc80000000025 */
[----:B------:R-:W-:-:S04]  /*59d0*/  FADD.FTZ R0, -R0, -RZ ;  /* 0x800000ff00007221 */ /* 0x000fc80000010100 */
[----:B------:R-:W-:-:S07]  /*59e0*/  FFMA R37, R37, R0, R37 ;  /* 0x0000000025257223 */ /* 0x000fce0000000025 */
.L_x_116:
[----:B------:R-:W-:Y:S05]  /*59f0*/  BSYNC B1 ;  /* 0x0000000000017941 */ /* 0x000fea0003800000 */
.L_x_114:
        /* <DEDUP_REMOVED lines=10> */
.L_x_118:
[----:B------:R-:W1:Y:S02]  /*5aa0*/  MUFU.RCP R38, R107 ;  /* 0x0000006b00267308 */ /* 0x000e640000001000 */
[----:B-1----:R-:W-:-:S04]  /*5ab0*/  FFMA R0, R107, R38, -1 ;  /* 0xbf8000006b007423 */ /* 0x002fc80000000026 */
[----:B------:R-:W-:-:S04]  /*5ac0*/  FADD.FTZ R3, -R0, -RZ ;  /* 0x800000ff00037221 */ /* 0x000fc80000010100 */
[----:B------:R-:W-:-:S07]  /*5ad0*/  FFMA R38, R38, R3, R38 ;  /* 0x0000000326267223 */ /* 0x000fce0000000026 */
.L_x_119:
[----:B------:R-:W-:Y:S05]  /*5ae0*/  BSYNC B1 ;  /* 0x0000000000017941 */ /* 0x000fea0003800000 */
.L_x_117:
        /* <DEDUP_REMOVED lines=10> */
.L_x_121:
[----:B------:R-:W1:Y:S02]  /*5b90*/  MUFU.RCP R56, R59 ;  /* 0x0000003b00387308 */ /* 0x000e640000001000 */
[----:B-1----:R-:W-:-:S04]  /*5ba0*/  FFMA R0, R59, R56, -1 ;  /* 0xbf8000003b007423 */ /* 0x002fc80000000038 */
[----:B------:R-:W-:-:S04]  /*5bb0*/  FADD.FTZ R3, -R0, -RZ ;  /* 0x800000ff00037221 */ /* 0x000fc80000010100 */
[----:B------:R-:W-:-:S07]  /*5bc0*/  FFMA R56, R56, R3, R56 ;  /* 0x0000000338387223 */ /* 0x000fce0000000038 */
.L_x_122:
[----:B------:R-:W-:Y:S05]  /*5bd0*/  BSYNC B1 ;  /* 0x0000000000017941 */ /* 0x000fea0003800000 */
.L_x_120:
        /* <DEDUP_REMOVED lines=10> */
.L_x_124:
[----:B------:R-:W1:Y:S02]  /*5c80*/  MUFU.RCP R39, R62 ;  /* 0x0000003e00277308 */ /* 0x000e640000001000 */
[----:B-1----:R-:W-:-:S04]  /*5c90*/  FFMA R0, R62, R39, -1 ;  /* 0xbf8000003e007423 */ /* 0x002fc80000000027 */
[----:B------:R-:W-:-:S04]  /*5ca0*/  FADD.FTZ R0, -R0, -RZ ;  /* 0x800000ff00007221 */ /* 0x000fc80000010100 */
[----:B------:R-:W-:-:S07]  /*5cb0*/  FFMA R39, R39, R0, R39 ;  /* 0x0000000027277223 */ /* 0x000fce0000000027 */
.L_x_125:
[----:B------:R-:W-:Y:S05]  /*5cc0*/  BSYNC B1 ;  /* 0x0000000000017941 */ /* 0x000fea0003800000 */
.L_x_123:
        /* <DEDUP_REMOVED lines=10> */
.L_x_127:
[----:B------:R-:W1:Y:S02]  /*5d70*/  MUFU.RCP R58, R61 ;  /* 0x0000003d003a7308 */ /* 0x000e640000001000 */
[----:B-1----:R-:W-:-:S04]  /*5d80*/  FFMA R0, R61, R58, -1 ;  /* 0xbf8000003d007423 */ /* 0x002fc8000000003a */
[----:B------:R-:W-:-:S04]  /*5d90*/  FADD.FTZ R3, -R0, -RZ ;  /* 0x800000ff00037221 */ /* 0x000fc80000010100 */
[----:B------:R-:W-:-:S07]  /*5da0*/  FFMA R58, R58, R3, R58 ;  /* 0x000000033a3a7223 */ /* 0x000fce000000003a */
.L_x_128:
[----:B------:R-:W-:Y:S05]  /*5db0*/  BSYNC B1 ;  /* 0x0000000000017941 */ /* 0x000fea0003800000 */
.L_x_126:
        /* <DEDUP_REMOVED lines=10> */
.L_x_130:
[----:B------:R-:W1:Y:S02]  /*5e60*/  MUFU.RCP R57, R66 ;  /* 0x0000004200397308 */ /* 0x000e640000001000 */
[----:B-1----:R-:W-:-:S04]  /*5e70*/  FFMA R0, R66, R57, -1 ;  /* 0xbf80000042007423 */ /* 0x002fc80000000039 */
[----:B------:R-:W-:-:S04]  /*5e80*/  FADD.FTZ R0, -R0, -RZ ;  /* 0x800000ff00007221 */ /* 0x000fc80000010100 */
[----:B------:R-:W-:-:S07]  /*5e90*/  FFMA R57, R57, R0, R57 ;  /* 0x0000000039397223 */ /* 0x000fce0000000039 */
.L_x_131:
[----:B------:R-:W-:Y:S05]  /*5ea0*/  BSYNC B1 ;  /* 0x0000000000017941 */ /* 0x000fea0003800000 */
.L_x_129:
        /* <DEDUP_REMOVED lines=10> */
.L_x_133:
[----:B------:R-:W1:Y:S02]  /*5f50*/  MUFU.RCP R60, R67 ;  /* 0x00000043003c7308 */ /* 0x000e640000001000 */
[----:B-1----:R-:W-:-:S04]  /*5f60*/  FFMA R0, R67, R60, -1 ;  /* 0xbf80000043007423 */ /* 0x002fc8000000003c */
[----:B------:R-:W-:-:S04]  /*5f70*/  FADD.FTZ R3, -R0, -RZ ;  /* 0x800000ff00037221 */ /* 0x000fc80000010100 */
[----:B------:R-:W-:-:S07]  /*5f80*/  FFMA R60, R60, R3, R60 ;  /* 0x000000033c3c7223 */ /* 0x000fce000000003c */
.L_x_134:
[----:B------:R-:W-:Y:S05]  /*5f90*/  BSYNC B1 ;  /* 0x0000000000017941 */ /* 0x000fea0003800000 */
.L_x_132:
        /* <DEDUP_REMOVED lines=10> */
.L_x_136:
[----:B------:R-:W1:Y:S02]  /*6040*/  MUFU.RCP R59, R104 ;  /* 0x00000068003b7308 */ /* 0x000e640000001000 */
[----:B-1----:R-:W-:-:S04]  /*6050*/  FFMA R0, R104, R59, -1 ;  /* 0xbf80000068007423 */ /* 0x002fc8000000003b */
[----:B------:R-:W-:-:S04]  /*6060*/  FADD.FTZ R0, -R0, -RZ ;  /* 0x800000ff00007221 */ /* 0x000fc80000010100 */
[----:B------:R-:W-:-:S07]  /*6070*/  FFMA R59, R59, R0, R59 ;  /* 0x000000003b3b7223 */ /* 0x000fce000000003b */
.L_x_137:
[----:B------:R-:W-:Y:S05]  /*6080*/  BSYNC B1 ;  /* 0x0000000000017941 */ /* 0x000fea0003800000 */
.L_x_135:
        /* <DEDUP_REMOVED lines=10> */
.L_x_139:
[----:B------:R-:W1:Y:S02]  /*6130*/  MUFU.RCP R62, R63 ;  /* 0x0000003f003e7308 */ /* 0x000e640000001000 */
[----:B-1----:R-:W-:-:S04]  /*6140*/  FFMA R0, R63, R62, -1 ;  /* 0xbf8000003f007423 */ /* 0x002fc8000000003e */
[----:B------:R-:W-:-:S04]  /*6150*/  FADD.FTZ R3, -R0, -RZ ;  /* 0x800000ff00037221 */ /* 0x000fc80000010100 */
[----:B------:R-:W-:-:S07]  /*6160*/  FFMA R62, R62, R3, R62 ;  /* 0x000000033e3e7223 */ /* 0x000fce000000003e */
.L_x_140:
[----:B------:R-:W-:Y:S05]  /*6170*/  BSYNC B1 ;  /* 0x0000000000017941 */ /* 0x000fea0003800000 */
.L_x_138:
        /* <DEDUP_REMOVED lines=10> */
.L_x_142:
[----:B------:R-:W1:Y:S02]  /*6220*/  MUFU.RCP R61, R110 ;  /* 0x0000006e003d7308 */ /* 0x000e640000001000 */
[----:B-1----:R-:W-:-:S04]  /*6230*/  FFMA R0, R110, R61, -1 ;  /* 0xbf8000006e007423 */ /* 0x002fc8000000003d */
[----:B------:R-:W-:-:S04]  /*6240*/  FADD.FTZ R0, -R0, -RZ ;  /* 0x800000ff00007221 */ /* 0x000fc80000010100 */
[----:B------:R-:W-:-:S07]  /*6250*/  FFMA R61, R61, R0, R61 ;  /* 0x000000003d3d7223 */ /* 0x000fce000000003d */
.L_x_143:
[----:B------:R-:W-:Y:S05]  /*6260*/  BSYNC B1 ;  /* 0x0000000000017941 */ /* 0x000fea0003800000 */
.L_x_141:
        /* <DEDUP_REMOVED lines=10> */
.L_x_145:
[----:B------:R-:W1:Y:S02]  /*6310*/  MUFU.RCP R66, R95 ;  /* 0x0000005f00427308 */ /* 0x000e640000001000 */
[----:B-1----:R-:W-:-:S04]  /*6320*/  FFMA R0, R95, R66, -1 ;  /* 0xbf8000005f007423 */ /* 0x002fc80000000042 */
[----:B------:R-:W-:-:S04]  /*6330*/  FADD.FTZ R3, -R0, -RZ ;  /* 0x800000ff00037221 */ /* 0x000fc80000010100 */
[----:B------:R-:W-:-:S07]  /*6340*/  FFMA R66, R66, R3, R66 ;  /* 0x0000000342427223 */ /* 0x000fce0000000042 */
.L_x_146:
[----:B------:R-:W-:Y:S05]  /*6350*/  BSYNC B1 ;  /* 0x0000000000017941 */ /* 0x000fea0003800000 */
.L_x_144:
        /* <DEDUP_REMOVED lines=10> */
.L_x_148:
[----:B------:R-:W1:Y:S02]  /*6400*/  MUFU.RCP R63, R100 ;  /* 0x00000064003f7308 */ /* 0x000e640000001000 */
[----:B-1----:R-:W-:-:S04]  /*6410*/  FFMA R0, R100, R63, -1 ;  /* 0xbf80000064007423 */ /* 0x002fc8000000003f */
[----:B------:R-:W-:-:S04]  /*6420*/  FADD.FTZ R0, -R0, -RZ ;  /* 0x800000ff00007221 */ /* 0x000fc80000010100 */
[----:B------:R-:W-:-:S07]  /*6430*/  FFMA R63, R63, R0, R63 ;  /* 0x000000003f3f7223 */ /* 0x000fce000000003f */
.L_x_149:
[----:B------:R-:W-:Y:S05]  /*6440*/  BSYNC B1 ;  /* 0x0000000000017941 */ /* 0x000fea0003800000 */
.L_x_147:
        /* <DEDUP_REMOVED lines=10> */
.L_x_151:
[----:B------:R-:W1:Y:S02]  /*64f0*/  MUFU.RCP R100, R99 ;  /* 0x0000006300647308 */ /* 0x000e640000001000 */
[----:B-1----:R-:W-:-:S04]  /*6500*/  FFMA R0, R99, R100, -1 ;  /* 0xbf80000063007423 */ /* 0x002fc80000000064 */
[----:B------:R-:W-:-:S04]  /*6510*/  FADD.FTZ R3, -R0, -RZ ;  /* 0x800000ff00037221 */ /* 0x000fc80000010100 */
[----:B------:R-:W-:-:S07]  /*6520*/  FFMA R100, R100, R3, R100 ;  /* 0x0000000364647223 */ /* 0x000fce0000000064 */
.L_x_152:
[----:B------:R-:W-:Y:S05]  /*6530*/  BSYNC B1 ;  /* 0x0000000000017941 */ /* 0x000fea0003800000 */
.L_x_150:
        /* <DEDUP_REMOVED lines=10> */
.L_x_154:
[----:B------:R-:W1:Y:S02]  /*65e0*/  MUFU.RCP R67, R102 ;  /* 0x0000006600437308 */ /* 0x000e640000001000 */
[----:B-1----:R-:W-:-:S04]  /*65f0*/  FFMA R0, R102, R67, -1 ;  /* 0xbf80000066007423 */ /* 0x002fc80000000043 */
[----:B------:R-:W-:-:S04]  /*6600*/  FADD.FTZ R0, -R0, -RZ ;  /* 0x800000ff00007221 */ /* 0x000fc80000010100 */
[----:B------:R-:W-:-:S07]  /*6610*/  FFMA R67, R67, R0, R67 ;  /* 0x0000000043437223 */ /* 0x000fce0000000043 */
.L_x_155:
[----:B------:R-:W-:Y:S05]  /*6620*/  BSYNC B1 ;  /* 0x0000000000017941 */ /* 0x000fea0003800000 */
.L_x_153:
        /* <DEDUP_REMOVED lines=10> */
.L_x_157:
[----:B------:R-:W1:Y:S02]  /*66d0*/  MUFU.RCP R102, R105 ;  /* 0x0000006900667308 */ /* 0x000e640000001000 */
[----:B-1----:R-:W-:-:S04]  /*66e0*/  FFMA R0, R105, R102, -1 ;  /* 0xbf80000069007423 */ /* 0x002fc80000000066 */
[----:B------:R-:W-:-:S04]  /*66f0*/  FADD.FTZ R3, -R0, -RZ ;  /* 0x800000ff00037221 */ /* 0x000fc80000010100 */
[----:B------:R-:W-:-:S07]  /*6700*/  FFMA R102, R102, R3, R102 ;  /* 0x0000000366667223 */ /* 0x000fce0000000066 */
.L_x_158:
[----:B------:R-:W-:Y:S05]  /*6710*/  BSYNC B1 ;  /* 0x0000000000017941 */ /* 0x000fea0003800000 */
.L_x_156:
        /* <DEDUP_REMOVED lines=9> */
.L_x_160:
[----:B------:R-:W1:Y:S02]  /*67b0*/  MUFU.RCP R0, R101 ;  /* 0x0000006500007308 */ /* 0x000e640000001000 */
[----:B-1----:R-:W-:-:S04]  /*67c0*/  FFMA R3, R101, R0, -1 ;  /* 0xbf80000065037423 */ /* 0x002fc80000000000 */
[----:B------:R-:W-:-:S04]  /*67d0*/  FADD.FTZ R3, -R3, -RZ ;  /* 0x800000ff03037221 */ /* 0x000fc80000010100 */
[----:B------:R-:W-:-:S07]  /*67e0*/  FFMA R0, R0, R3, R0 ;  /* 0x0000000300007223 */ /* 0x000fce0000000000 */
.L_x_161:
[----:B------:R-:W-:Y:S05]  /*67f0*/  BSYNC B1 ;  /* 0x0000000000017941 */ /* 0x000fea0003800000 */
.L_x_159:
[----:B------:R-:W-:Y:S01]  /*6800*/  FMUL R37, R20, R37 ;  /* 0x0000002514257220 */ /* 0x000fe20000400000 */
        /* <DEDUP_REMOVED lines=15> */
[----:B------:R-:W-:Y:S01]  /*6900*/  F2FP.F16.F32.PACK_AB R24, R38, R37 ;  /* 0x000000252618723e */ /* 0x000fe200000000ff */
[----:B------:R-:W-:Y:S05]  /*6910*/  WARPSYNC.ALL ;  /* 0x0000000000007948 */ /* 0x000fea0003800000 */
[----:B------:R-:W-:Y:S01]  /*6920*/  F2FP.F16.F32.PACK_AB R25, R39, R56 ;  /* 0x000000382719723e */ /* 0x000fe200000000ff */
[----:B------:R-:W-:Y:S01]  /*6930*/  BSSY B0, `(.L_x_162) ;  /* 0x000001b000007945 */ /* 0x000fe20003800000 */
[----:B------:R-:W-:-:S02]  /*6940*/  F2FP.F16.F32.PACK_AB R26, R57, R58 ;  /* 0x0000003a391a723e */ /* 0x000fc400000000ff */
[----:B------:R-:W-:Y:S02]  /*6950*/  F2FP.F16.F32.PACK_AB R27, R59, R60 ;  /* 0x0000003c3b1b723e */ /* 0x000fe400000000ff */
[----:B------:R-:W-:Y:S02]  /*6960*/  F2FP.F16.F32.PACK_AB R28, R61, R62 ;  /* 0x0000003e3d1c723e */ /* 0x000fe400000000ff */
[----:B------:R-:W-:Y:S01]  /*6970*/  F2FP.F16.F32.PACK_AB R29, R63, R66 ;  /* 0x000000423f1d723e */ /* 0x000fe200000000ff */
[----:B------:R1:W-:Y:S01]  /*6980*/  STSM.16.M88.4 [R13+0x2200], R24 ;  /* 0x002200180d007844 */ /* 0x0003e20000000200 */
[----:B------:R-:W-:Y:S02]  /*6990*/  F2FP.F16.F32.PACK_AB R30, R67, R100 ;  /* 0x00000064431e723e */ /* 0x000fe400000000ff */
[----:B------:R-:W-:Y:S02]  /*69a0*/  F2FP.F16.F32.PACK_AB R31, R3, R102 ;  /* 0x00000066031f723e */ /* 0x000fe400000000ff */
[----:B------:R-:W-:-:S05]  /*69b0*/  IADD3 R0, R14, 0x2200, R13 ;  /* 0x000022000e007810 */ /* 0x000fca0007ffe00d */
        /* <DEDUP_REMOVED lines=11> */
[----:B------:R-:W-:Y:S02]  /*6a70*/  UIADD3 UR4, UR52, 0x2200, URZ ;  /* 0x0000220034047890 */ /* 0x000fe4000fffe03f */
[----:B------:R-:W-:Y:S01]  /*6a80*/  UIADD3.X UR9, URZ, UR55, URZ, UP0, !UPT ;  /* 0x000000373f097290 */ /* 0x000fe200087fe43f */
[----:B------:R-:W-:Y:S01]  /*6a90*/  UMOV UR5, UR45 ;  /* 0x0000002d00057c82 */ /* 0x000fe20008000000 */
[----:B------:R-:W-:-:S07]  /*6aa0*/  UMOV UR7, UR47 ;  /* 0x0000002f00077c82 */ /* 0x000fce0008000000 */
[----:B------:R2:W-:Y:S01]  /*6ab0*/  UTMASTG.3D [UR4], [UR8] ;  /* 0x00000004080073b5 */ /* 0x0005e20008010000 */
[----:B------:R0:W-:Y:S01]  /*6ac0*/  UTMACMDFLUSH ;  /* 0x00000000000079b7 */ /* 0x0001e20000000000 */
[----:B--2---:R-:W-:-:S04]  /*6ad0*/  DEPBAR.LE SB0, 0x1 ;  /* 0x000080400000791a */ /* 0x004fc80000000000 */
.L_x_163:
[----:B------:R-:W-:Y:S05]  /*6ae0*/  BSYNC B0 ;  /* 0x0000000000007941 */ /* 0x000fea0003800000 */
.L_x_162:
[----:B------:R-:W-:Y:S06]  /*6af0*/  BAR.SYNC.DEFER_BLOCKING 0x1, 0x100 ;  /* 0x0044000000007b1d */ /* 0x000fec0000010000 */
[----:B------:R-:W-:Y:S04]  /*6b00*/  BSSY B0, `(.L_x_164) ;  /* 0x0000009000007945 */ /* 0x000fe80003800000 */
[----:B------:R-:W-:Y:S05]  /*6b10*/  @P0 BRA `(.L_x_165) ;  /* 0x00000000001c0947 */ /* 0x000fea0003800000 */
[----:B------:R-:W-:-:S13]  /*6b20*/  ISETP.NE.AND P2, PT, R98, 0x3, PT ;  /* 0x000000036200780c */ /* 0x000fda0003f45270 */
[----:B------:R-:W-:Y:S05]  /*6b30*/  @!P2 BRA `(.L_x_166) ;  /* 0x000000000004a947 */ /* 0x000fea0003800000 */
[----:B------:R-:W-:Y:S01]  /*6b40*/  BPT.TRAP 0x1 ;  /* 0x000000040000795c */ /* 0x000fe20000300000 */
.L_x_166:
[----:B------:R-:W-:-:S04]  /*6b50*/  ULEA UR4, UR42, UR52, 0x3 ;  /* 0x000000342a047291 */ /* 0x000fc8000f8e183f */
[----:B------:R-:W-:-:S04]  /*6b60*/  UIADD3 UR4, UR4, 0x60, URZ ;  /* 0x0000006004047890 */ /* 0x000fc8000fffe03f */
[----:B------:R-:W-:-:S09]  /*6b70*/  UPRMT UR4, UR51, 0x654, UR4 ;  /* 0x0000065433047896 */ /* 0x000fd20008000004 */
[----:B------:R-:W-:Y:S03]  /*6b80*/  SYNCS.ARRIVE.TRANS64.RED.A1T0 RZ, [UR4], RZ ;  /* 0x000000ffffff79a7 */ /* 0x000fe60008100404 */
.L_x_165:
[----:B------:R-:W-:Y:S05]  /*6b90*/  BSYNC B0 ;  /* 0x0000000000007941 */ /* 0x000fea0003800000 */
.L_x_164:
[----:B------:R-:W-:Y:S01]  /*6ba0*/  UIADD3 UR42, UR42, 0x1, URZ ;  /* 0x000000012a2a7890 */ /* 0x000fe2000fffe03f */
[----:B------:R-:W-:Y:S01]  /*6bb0*/  BSSY B0, `(.L_x_167) ;  /* 0x000001b000007945 */ /* 0x000fe20003800000 */
[----:B------:R-:W-:Y:S02]  /*6bc0*/  MOV R20, R92 ;  /* 0x0000005c00147202 */ /* 0x000fe40000000f00 */
[----:B------:R-:W-:-:S04]  /*6bd0*/  UISETP.NE.AND UP0, UPT, UR42, 0x4, UPT ;  /* 0x000000042a00788c */ /* 0x000fc8000bf05270 */
[----:B------:R-:W-:Y:S01]  /*6be0*/  USEL UR42, UR42, URZ, UP0 ;  /* 0x0000003f2a2a7287 */ /* 0x000fe20008000000 */
[----:B------:R-:W-:Y:S11]  /*6bf0*/  @P0 BRA `(.L_x_168) ;  /* 0x0000000000580947 */ /* 0x000ff60003800000 */
[----:B------:R-:W-:-:S13]  /*6c00*/  ISETP.NE.AND P2, PT, R98, 0x3, PT ;  /* 0x000000036200780c */ /* 0x000fda0003f45270 */
[----:B------:R-:W-:Y:S05]  /*6c10*/  @!P2 BRA `(.L_x_169) ;  /* 0x000000000004a947 */ /* 0x000fea0003800000 */
[----:B------:R-:W-:Y:S01]  /*6c20*/  BPT.TRAP 0x1 ;  /* 0x000000040000795c */ /* 0x000fe20000300000 */
.L_x_169:
[----:B------:R-:W-:Y:S01]  /*6c30*/  LEA R3, R12, UR52, 0x3 ;  /* 0x000000340c037c11 */ /* 0x000fe2000f8e18ff */
[----:B------:R-:W-:Y:S01]  /*6c40*/  BSSY B1, `(.L_x_170) ;  /* 0x0000009000017945 */ /* 0x000fe20003800000 */
[----:B------:R-:W-:Y:S02]  /*6c50*/  SHF.L.U32 R20, R92, 0x1f, RZ ;  /* 0x0000001f5c147819 */ /* 0x000fe400000006ff */
[----:B------:R-:W-:Y:S02]  /*6c60*/  PLOP3.LUT P3, PT, PT, PT, PT, 0x8, 0x0 ;  /* 0x000000000000781c */ /* 0x000fe40003f6e170 */
[----:B------:R-:W2:Y:S01]  /*6c70*/  SYNCS.PHASECHK.TRANS64.TRYWAIT P2, [R3+URZ+0x40], R20 ;  /* 0x00004014030075a7 */ /* 0x000ea2000804017f */
[----:B------:R-:W-:Y:S02]  /*6c80*/  @!P1 PLOP3.LUT P3, PT, P6, PT, PT, 0x80, 0x0 ;  /* 0x000000000000981c */ /* 0x000fe4000376f070 */
[----:B------:R-:W-:-:S05]  /*6c90*/  @!P1 LEA R21, R12, R15, 0xd ;  /* 0x0000000f0c159211 */ /* 0x000fca00078e68ff */
[----:B-1----:R-:W-:-:S06]  /*6ca0*/  @!P1 VIADD R0, R21, 0x20 ;  /* 0x0000002015009836 */ /* 0x002fcc0000000000 */
[----:B------:R-:W-:Y:S01]  /*6cb0*/  @P3 IADD3 R0, R21, -0x20, RZ ;  /* 0xffffffe015003810 */ /* 0x000fe20007ffe0ff */
[----:B--2---:R-:W-:Y:S06]  /*6cc0*/  @!P2 BRA `(.L_x_171) ;  /* 0x000000700020a947 */ /* 0x004fec0003800000 */
.L_x_361:
[----:B------:R-:W-:Y:S05]  /*6cd0*/  BSYNC B1 ;  /* 0x0000000000017941 */ /* 0x000fea0003800000 */
.L_x_170:
[----:B------:R-:W-:Y:S05]  /*6ce0*/  @!P1 WARPSYNC.ALL ;  /* 0x0000000000009948 */ /* 0x000fea0003800000 */
[----:B------:R2:W3:Y:S01]  /*6cf0*/  @!P1 LDSM.16.M88.4 R4, [R21] ;  /* 0x000000001504983b */ /* 0x0004e20000000200 */
[----:B------:R-:W-:-:S03]  /*6d00*/  IADD3 R12, R12, 0x1, RZ ;  /* 0x000000010c0c7810 */ /* 0x000fc60007ffe0ff */
[----:B------:R2:W4:Y:S01]  /*6d10*/  @!P1 LDSM.16.M88.4 R8, [R0] ;  /* 0x000000000008983b */ /* 0x0005220000000200 */
[----:B------:R-:W-:-:S04]  /*6d20*/  ISETP.NE.AND P2, PT, R12, 0x4, PT ;  /* 0x000000040c00780c */ /* 0x000fc80003f45270 */
[----:B-1----:R-:W-:Y:S02]  /*6d30*/  SEL R3, RZ, 0x1, P2 ;  /* 0x00000001ff037807 */ /* 0x002fe40001000000 */
[----:B------:R-:W-:Y:S02]  /*6d40*/  SEL R12, R12, RZ, P2 ;  /* 0x000000ff0c0c7207 */ /* 0x000fe40001000000 */
[----:B--2---:R-:W-:-:S07]  /*6d50*/  LOP3.LUT R20, R92, R3, RZ, 0x3c, !PT ;  /* 0x000000035c147212 */ /* 0x004fce00078e3cff */
.L_x_168:
[----:B------:R-:W-:Y:S05]  /*6d60*/  BSYNC B0 ;  /* 0x0000000000007941 */ /* 0x000fea0003800000 */
.L_x_167:
[----:B---3--:R-:W-:Y:S02]  /*6d70*/  HADD2.F32 R23, -RZ, R4.H1_H1 ;  /* 0x30000004ff177230 */ /* 0x008fe40000004100 */
[C---:B-1----:R-:W-:Y:S01]  /*6d80*/  FMUL R0, R93.reuse, R73 ;  /* 0x000000495d007220 */ /* 0x042fe20000400000 */
[--C-:B------:R-:W-:Y:S02]  /*6d90*/  HADD2.F32 R3, -RZ, R5.reuse.H0_H0 ;  /* 0x20000005ff037230 */ /* 0x100fe40000004100 */
[----:B------:R-:W-:Y:S01]  /*6da0*/  FMUL R24, R93, R74 ;  /* 0x0000004a5d187220 */ /* 0x000fe20000400000 */
[----:B------:R-:W-:Y:S02]  /*6db0*/  IMAD.MOV.U32 R94, RZ, RZ, 0x3bbb989d ;  /* 0x3bbb989dff5e7424 */ /* 0x000fe400078e00ff */
[----:B------:R-:W-:Y:S01]  /*6dc0*/  FFMA R23, R91, R23, R0 ;  /* 0x000000175b177223 */ /* 0x000fe20000000000 */
[----:B------:R-:W-:Y:S01]  /*6dd0*/  FMUL R36, R93, R85 ;  /* 0x000000555d247220 */ /* 0x000fe20000400000 */
[----:B------:R-:W-:-:S02]  /*6de0*/  HADD2.F32 R25, -RZ, R5.H1_H1 ;  /* 0x30000005ff197230 */ /* 0x000fc40000004100 */
[----:B------:R-:W-:Y:S01]  /*6df0*/  FMUL R26, R93, R75 ;  /* 0x0000004b5d1a7220 */ /* 0x000fe20000400000 */
[----:B------:R-:W-:Y:S01]  /*6e00*/  MOV R85, 0x437c0000 ;  /* 0x437c000000557802 */ /* 0x000fe20000000f00 */
[----:B------:R-:W-:Y:S01]  /*6e10*/  FFMA R24, R91, R3, R24 ;  /* 0x000000035b187223 */ /* 0x000fe20000000018 */
[----:B------:R-:W-:Y:S01]  /*6e20*/  FFMA.SAT R3, -R23, R94, 0.5 ;  /* 0x3f00000017037423 */ /* 0x000fe2000000215e */
[--C-:B------:R-:W-:Y:S02]  /*6e30*/  HADD2.F32 R27, -RZ, R6.reuse.H0_H0 ;  /* 0x20000006ff1b7230 */ /* 0x100fe40000004100 */
[C---:B------:R-:W-:Y:S01]  /*6e40*/  FMUL R76, R93.reuse, R76 ;  /* 0x0000004c5d4c7220 */ /* 0x040fe20000400000 */
[----:B------:R-:W-:Y:S02]  /*6e50*/  HADD2.F32 R29, -RZ, R6.H1_H1 ;  /* 0x30000006ff1d7230 */ /* 0x000fe40000004100 */
[----:B------:R-:W-:Y:S01]  /*6e60*/  FMUL R28, R93, R77 ;  /* 0x0000004d5d1c7220 */ /* 0x000fe20000400000 */
[----:B------:R-:W-:Y:S01]  /*6e70*/  FFMA R25, R91, R25, R26 ;  /* 0x000000195b197223 */ /* 0x000fe2000000001a */
[----:B------:R-:W-:Y:S01]  /*6e80*/  FFMA.RM R39, R3, R85, 12582913 ;  /* 0x4b40000103277423 */ /* 0x000fe20000004055 */
[----:B------:R-:W-:-:S02]  /*6e90*/  HADD2.F32 R21, -RZ, R4.H0_H0 ;  /* 0x20000004ff157230 */ /* 0x000fc40000004100 */
[----:B------:R-:W-:Y:S01]  /*6ea0*/  FMUL R72, R93, R72 ;  /* 0x000000485d487220 */ /* 0x000fe20000400000 */
[C---:B------:R-:W-:Y:S01]  /*6eb0*/  FFMA R26, R91.reuse, R27, R76 ;  /* 0x0000001b5b1a7223 */ /* 0x040fe2000000004c */
[-C--:B------:R-:W-:Y:S01]  /*6ec0*/  FFMA.SAT R3, -R24, R94.reuse, 0.5 ;  /* 0x3f00000018037423 */ /* 0x080fe2000000215e */
[----:B------:R-:W-:Y:S01]  /*6ed0*/  FFMA R27, R91, R29, R28 ;  /* 0x0000001d5b1b7223 */ /* 0x000fe2000000001c */
[----:B------:R-:W-:Y:S01]  /*6ee0*/  FFMA.SAT R33, -R25, R94, 0.5 ;  /* 0x3f00000019217423 */ /* 0x000fe2000000215e */
[--C-:B------:R-:W-:Y:S02]  /*6ef0*/  HADD2.F32 R29, -RZ, R7.reuse.H0_H0 ;  /* 0x20000007ff1d7230 */ /* 0x100fe40000004100 */
[----:B------:R-:W-:Y:S01]  /*6f00*/  FADD R28, R39, -12583039 ;  /* 0xcb40007f271c7421 */ /* 0x000fe20000000000 */
[C---:B------:R-:W-:Y:S01]  /*6f10*/  FMUL R78, R93.reuse, R78 ;  /* 0x0000004e5d4e7220 */ /* 0x040fe20000400000 */
[----:B------:R-:W-:Y:S02]  /*6f20*/  HADD2.F32 R35, -RZ, R7.H1_H1 ;  /* 0x30000007ff237230 */ /* 0x000fe40000004100 */
[----:B------:R-:W-:Y:S01]  /*6f30*/  FMUL R30, R93, R79 ;  /* 0x0000004f5d1e7220 */ /* 0x000fe20000400000 */
[----:B------:R-:W-:Y:S01]  /*6f40*/  FFMA R21, R91, R21, R72 ;  /* 0x000000155b157223 */ /* 0x000fe20000000048 */
[-C--:B------:R-:W-:Y:S01]  /*6f50*/  FFMA.RM R57, R3, R85.reuse, 12582913 ;  /* 0x4b40000103397423 */ /* 0x080fe20000004055 */
[----:B------:R-:W-:Y:S01]  /*6f60*/  FFMA.RM R59, R33, R85, 12582913 ;  /* 0x4b400001213b7423 */ /* 0x000fe20000004055 */
[----:B------:R-:W-:Y:S01]  /*6f70*/  FFMA R58, -R23, 1.4426950216293334961, -R28 ;  /* 0x3fb8aa3b173a7823 */ /* 0x000fe2000000091c */
[----:B------:R-:W-:Y:S01]  /*6f80*/  FFMA R28, R91, R29, R78 ;  /* 0x0000001d5b1c7223 */ /* 0x000fe2000000004e */
[----:B------:R-:W-:Y:S01]  /*6f90*/  FFMA.SAT R0, -R21, R94, 0.5 ;  /* 0x3f00000015007423 */ /* 0x000fe2000000215e */
[----:B------:R-:W-:Y:S01]  /*6fa0*/  FADD R31, R57, -12583039 ;  /* 0xcb40007f391f7421 */ /* 0x000fe20000000000 */
[----:B------:R-:W-:Y:S01]  /*6fb0*/  FFMA R29, R91, R35, R30 ;  /* 0x000000235b1d7223 */ /* 0x000fe2000000001e */
[----:B----4-:R-:W-:-:S02]  /*6fc0*/  HADD2.F32 R37, -RZ, R8.H0_H0 ;  /* 0x20000008ff257230 */ /* 0x010fc40000004100 */
[----:B------:R-:W-:Y:S01]  /*6fd0*/  FADD R30, R59, -12583039 ;  /* 0xcb40007f3b1e7421 */ /* 0x000fe20000000000 */
[----:B------:R-:W-:Y:S01]  /*6fe0*/  FMUL R80, R93, R80 ;  /* 0x000000505d507220 */ /* 0x000fe20000400000 */
[----:B------:R-:W-:Y:S01]  /*6ff0*/  FFMA.RM R0, R0, R85, 12582913 ;  /* 0x4b40000100007423 */ /* 0x000fe20000004055 */
[----:B------:R-:W-:Y:S01]  /*7000*/  FFMA R31, -R24, 1.4426950216293334961, -R31 ;  /* 0x3fb8aa3b181f7823 */ /* 0x000fe2000000091f */
[----:B------:R-:W-:Y:S01]  /*7010*/  FFMA R60, -R25, 1.4426950216293334961, -R30 ;  /* 0x3fb8aa3b193c7823 */ /* 0x000fe2000000091e */
[----:B------:R-:W-:Y:S01]  /*7020*/  FFMA R30, R91, R37, R80 ;  /* 0x000000255b1e7223 */ /* 0x000fe20000000050 */
[----:B------:R-:W-:Y:S01]  /*7030*/  FFMA.SAT R37, -R27, R94, 0.5 ;  /* 0x3f0000001b257423 */ /* 0x000fe2000000215e */
[----:B------:R-:W-:Y:S01]  /*7040*/  FADD R56, R0, -12583039 ;  /* 0xcb40007f00387421 */ /* 0x000fe20000000000 */
[----:B------:R-:W-:Y:S01]  /*7050*/  FFMA R33, -R24, 1.925963033500011079e-08, R31 ;  /* 0x32a5706018217823 */ /* 0x000fe2000000011f */
[----:B------:R-:W-:Y:S02]  /*7060*/  HADD2.F32 R31, -RZ, R8.H1_H1 ;  /* 0x30000008ff1f7230 */ /* 0x000fe40000004100 */
[----:B------:R-:W-:Y:S01]  /*7070*/  FMUL R32, R93, R81 ;  /* 0x000000515d207220 */ /* 0x000fe20000400000 */
[----:B------:R-:W-:Y:S01]  /*7080*/  FFMA.RM R63, R37, R85, 12582913 ;  /* 0x4b400001253f7423 */ /* 0x000fe20000004055 */
[----:B------:R-:W-:Y:S01]  /*7090*/  FFMA R56, -R21, 1.4426950216293334961, -R56 ;  /* 0x3fb8aa3b15387823 */ /* 0x000fe20000000938 */
[----:B------:R-:W-:-:S02]  /*70a0*/  HADD2.F32 R66, -RZ, R9.H0_H0 ;  /* 0x20000009ff427230 */ /* 0x000fc40000004100 */
[----:B------:R-:W-:Y:S01]  /*70b0*/  FFMA R31, R91, R31, R32 ;  /* 0x0000001f5b1f7223 */ /* 0x000fe20000000020 */
[----:B------:R-:W-:Y:S01]  /*70c0*/  FADD R32, R63, -12583039 ;  /* 0xcb40007f3f207421 */ /* 0x000fe20000000000 */
[----:B------:R-:W-:Y:S01]  /*70d0*/  FMUL R82, R93, R82 ;  /* 0x000000525d527220 */ /* 0x000fe20000400000 */
[----:B------:R-:W-:Y:S01]  /*70e0*/  FFMA R56, -R21, 1.925963033500011079e-08, R56 ;  /* 0x32a5706015387823 */ /* 0x000fe20000000138 */
[----:B------:R-:W-:Y:S01]  /*70f0*/  FFMA.SAT R35, -R26, R94, 0.5 ;  /* 0x3f0000001a237423 */ /* 0x000fe2000000215e */
[----:B------:R-:W-:Y:S01]  /*7100*/  FFMA R64, -R27, 1.4426950216293334961, -R32 ;  /* 0x3fb8aa3b1b407823 */ /* 0x000fe20000000920 */
[----:B------:R-:W-:Y:S01]  /*7110*/  FFMA R32, R91, R66, R82 ;  /* 0x000000425b207223 */ /* 0x000fe20000000052 */
[----:B------:R-:W1:Y:S01]  /*7120*/  MUFU.EX2 R3, R56 ;  /* 0x0000003800037308 */ /* 0x000e620000000800 */
[----:B------:R-:W-:Y:S01]  /*7130*/  FFMA.RM R61, R35, R85, 12582913 ;  /* 0x4b400001233d7423 */ /* 0x000fe20000004055 */
[-C--:B------:R-:W-:Y:S01]  /*7140*/  FFMA.SAT R66, -R29, R94.reuse, 0.5 ;  /* 0x3f0000001d427423 */ /* 0x080fe2000000215e */
[----:B------:R-:W-:Y:S01]  /*7150*/  FMUL R34, R93, R83 ;  /* 0x000000535d227220 */ /* 0x000fe20000400000 */
[----:B------:R-:W-:Y:S01]  /*7160*/  FFMA.SAT R37, -R28, R94, 0.5 ;  /* 0x3f0000001c257423 */ /* 0x000fe2000000215e */
[----:B------:R-:W-:Y:S01]  /*7170*/  FADD R35, R61, -12583039 ;  /* 0xcb40007f3d237421 */ /* 0x000fe20000000000 */
[-C--:B------:R-:W-:Y:S01]  /*7180*/  FFMA.RM R67, R66, R85.reuse, 12582913 ;  /* 0x4b40000142437423 */ /* 0x080fe20000004055 */
[----:B------:R-:W-:Y:S01]  /*7190*/  HADD2.F32 R70, -RZ, R10.H0_H0 ;  /* 0x2000000aff467230 */ /* 0x000fe20000004100 */
[----:B------:R2:W-:Y:S01]  /*71a0*/  MUFU.EX2 R56, R33 ;  /* 0x0000002100387308 */ /* 0x0005e20000000800 */
[C---:B------:R-:W-:Y:S01]  /*71b0*/  FFMA R35, -R26.reuse, 1.4426950216293334961, -R35 ;  /* 0x3fb8aa3b1a237823 */ /* 0x040fe20000000923 */
[----:B------:R-:W-:Y:S01]  /*71c0*/  FMUL R84, R93, R84 ;  /* 0x000000545d547220 */ /* 0x000fe20000400000 */
[----:B------:R-:W-:Y:S01]  /*71d0*/  FFMA.RM R65, R37, R85, 12582913 ;  /* 0x4b40000125417423 */ /* 0x000fe20000004055 */
[----:B------:R-:W-:Y:S01]  /*71e0*/  FFMA R58, -R23, 1.925963033500011079e-08, R58 ;  /* 0x32a57060173a7823 */ /* 0x000fe2000000013a */
[----:B------:R-:W-:Y:S01]  /*71f0*/  FFMA R35, -R26, 1.925963033500011079e-08, R35 ;  /* 0x32a570601a237823 */ /* 0x000fe20000000123 */
[----:B------:R-:W-:Y:S01]  /*7200*/  FFMA.SAT R66, -R30, R94, 0.5 ;  /* 0x3f0000001e427423 */ /* 0x000fe2000000215e */
[----:B------:R-:W-:Y:S01]  /*7210*/  FADD R37, R65, -12583039 ;  /* 0xcb40007f41257421 */ /* 0x000fe20000000000 */
[----:B------:R-:W-:Y:S01]  /*7220*/  HADD2.F32 R73, -RZ, R11.H0_H0 ;  /* 0x2000000bff497230 */ /* 0x000fe20000004100 */
[----:B------:R3:W-:Y:S01]  /*7230*/  MUFU.EX2 R62, R35 ;  /* 0x00000023003e7308 */ /* 0x0007e20000000800 */
[----:B--2---:R-:W-:-:S02]  /*7240*/  HADD2.F32 R33, -RZ, R9.H1_H1 ;  /* 0x30000009ff217230 */ /* 0x004fc40000004100 */
[----:B------:R-:W-:Y:S01]  /*7250*/  FFMA R37, -R28, 1.4426950216293334961, -R37 ;  /* 0x3fb8aa3b1c257823 */ /* 0x000fe20000000925 */
[C---:B------:R-:W-:Y:S01]  /*7260*/  FMUL R86, R93.reuse, R86 ;  /* 0x000000565d567220 */ /* 0x040fe20000400000 */
[----:B------:R-:W-:Y:S01]  /*7270*/  FFMA.RM R69, R66, R85, 12582913 ;  /* 0x4b40000142457423 */ /* 0x000fe20000004055 */
[----:B------:R-:W-:Y:S01]  /*7280*/  FMUL R38, R93, R87 ;  /* 0x000000575d267220 */ /* 0x000fe20000400000 */
[----:B------:R-:W-:Y:S01]  /*7290*/  FFMA R33, R91, R33, R34 ;  /* 0x000000215b217223 */ /* 0x000fe20000000022 */
[----:B------:R-:W-:Y:S01]  /*72a0*/  FADD R34, R67, -12583039 ;  /* 0xcb40007f43227421 */ /* 0x000fe20000000000 */
[----:B------:R-:W-:Y:S01]  /*72b0*/  FFMA R37, -R28, 1.925963033500011079e-08, R37 ;  /* 0x32a570601c257823 */ /* 0x000fe20000000125 */
[----:B---3--:R-:W-:Y:S01]  /*72c0*/  HADD2.F32 R35, -RZ, R10.H1_H1 ;  /* 0x3000000aff237230 */ /* 0x008fe20000004100 */
[----:B------:R-:W2:Y:S01]  /*72d0*/  MUFU.EX2 R58, R58 ;  /* 0x0000003a003a7308 */ /* 0x000ea20000000800 */
[----:B------:R-:W-:Y:S01]  /*72e0*/  FFMA R68, -R29, 1.4426950216293334961, -R34 ;  /* 0x3fb8aa3b1d447823 */ /* 0x000fe20000000922 */
[----:B------:R-:W-:Y:S01]  /*72f0*/  FFMA R34, R91, R70, R84 ;  /* 0x000000465b227223 */ /* 0x000fe20000000054 */
[-C--:B------:R-:W-:Y:S01]  /*7300*/  FFMA.SAT R70, -R31, R94.reuse, 0.5 ;  /* 0x3f0000001f467423 */ /* 0x080fe2000000215e */
[----:B------:R-:W-:Y:S01]  /*7310*/  FFMA R35, R91, R35, R36 ;  /* 0x000000235b237223 */ /* 0x000fe20000000024 */
[-C--:B------:R-:W-:Y:S01]  /*7320*/  FFMA.SAT R76, -R33, R94.reuse, 0.5 ;  /* 0x3f000000214c7423 */ /* 0x080fe2000000215e */
[----:B------:R-:W-:Y:S01]  /*7330*/  FADD R71, R69, -12583039 ;  /* 0xcb40007f45477421 */ /* 0x000fe20000000000 */
[-C--:B------:R-:W-:Y:S01]  /*7340*/  FFMA.RM R72, R70, R85.reuse, 12582913 ;  /* 0x4b40000146487423 */ /* 0x080fe20000004055 */
[-C--:B------:R-:W-:Y:S01]  /*7350*/  FFMA.SAT R70, -R32, R94.reuse, 0.5 ;  /* 0x3f00000020467423 */ /* 0x080fe2000000215e */
[----:B------:R3:W-:Y:S01]  /*7360*/  MUFU.EX2 R66, R37 ;  /* 0x0000002500427308 */ /* 0x0007e20000000800 */
[-C--:B------:R-:W-:Y:S01]  /*7370*/  FFMA.RM R76, R76, R85.reuse, 12582913 ;  /* 0x4b4000014c4c7423 */ /* 0x080fe20000004055 */
[----:B------:R-:W-:Y:S01]  /*7380*/  FADD R36, R72, -12583039 ;  /* 0xcb40007f48247421 */ /* 0x000fe20000000000 */
[----:B------:R-:W-:Y:S01]  /*7390*/  FFMA.RM R75, R70, R85, 12582913 ;  /* 0x4b400001464b7423 */ /* 0x000fe20000004055 */
[----:B------:R-:W-:Y:S01]  /*73a0*/  FFMA.SAT R78, -R34, R94, 0.5 ;  /* 0x3f000000224e7423 */ /* 0x000fe2000000215e */
[----:B------:R-:W-:Y:S01]  /*73b0*/  FFMA R71, -R30, 1.4426950216293334961, -R71 ;  /* 0x3fb8aa3b1e477823 */ /* 0x000fe20000000947 */
[----:B------:R-:W-:Y:S01]  /*73c0*/  FFMA R74, -R31, 1.4426950216293334961, -R36 ;  /* 0x3fb8aa3b1f4a7823 */ /* 0x000fe20000000924 */
[----:B------:R-:W-:Y:S01]  /*73d0*/  FFMA R36, R91, R73, R86 ;  /* 0x000000495b247223 */ /* 0x000fe20000000056 */
[----:B------:R-:W-:Y:S01]  /*73e0*/  FADD R73, R75, -12583039 ;  /* 0xcb40007f4b497421 */ /* 0x000fe20000000000 */
[----:B---3--:R-:W-:-:S02]  /*73f0*/  HADD2.F32 R37, -RZ, R11.H1_H1 ;  /* 0x3000000bff257230 */ /* 0x008fc40000004100 */
[-C--:B------:R-:W-:Y:S01]  /*7400*/  FFMA.SAT R80, -R35, R94.reuse, 0.5 ;  /* 0x3f00000023507423 */ /* 0x080fe2000000215e */
[-C--:B------:R-:W-:Y:S01]  /*7410*/  FFMA.SAT R81, -R36, R94.reuse, 0.5 ;  /* 0x3f00000024517423 */ /* 0x080fe2000000215e */
[----:B------:R-:W-:Y:S01]  /*7420*/  FFMA R77, -R32, 1.4426950216293334961, -R73 ;  /* 0x3fb8aa3b204d7823 */ /* 0x000fe20000000949 */
[----:B------:R-:W-:Y:S01]  /*7430*/  SHF.L.U32 R0, R0, 0x17, RZ ;  /* 0x0000001700007819 */ /* 0x000fe200000006ff */
[----:B------:R-:W-:Y:S01]  /*7440*/  FFMA R37, R91, R37, R38 ;  /* 0x000000255b257223 */ /* 0x000fe20000000026 */
[----:B------:R-:W-:Y:S01]  /*7450*/  FADD R38, R76, -12583039 ;  /* 0xcb40007f4c267421 */ /* 0x000fe20000000000 */
[----:B------:R-:W-:Y:S01]  /*7460*/  FFMA R77, -R32, 1.925963033500011079e-08, R77 ;  /* 0x32a57060204d7823 */ /* 0x000fe2000000014d */
[----:B------:R-:W-:Y:S02]  /*7470*/  IMAD.SHL.U32 R39, R39, 0x800000, RZ ;  /* 0x0080000027277824 */ /* 0x000fe400078e00ff */
[----:B------:R-:W-:Y:S01]  /*7480*/  FFMA.SAT R83, -R37, R94, 0.5 ;  /* 0x3f00000025537423 */ /* 0x000fe2000000215e */
[----:B------:R-:W-:Y:S01]  /*7490*/  SHF.L.U32 R57, R57, 0x17, RZ ;  /* 0x0000001739397819 */ /* 0x000fe200000006ff */
[-C--:B------:R-:W-:Y:S01]  /*74a0*/  FFMA.RM R79, R78, R85.reuse, 12582913 ;  /* 0x4b4000014e4f7423 */ /* 0x080fe20000004055 */
[----:B------:R-:W-:Y:S01]  /*74b0*/  FFMA R71, -R30, 1.925963033500011079e-08, R71 ;  /* 0x32a570601e477823 */ /* 0x000fe20000000147 */
[----:B------:R-:W-:Y:S01]  /*74c0*/  FFMA R78, -R33, 1.4426950216293334961, -R38 ;  /* 0x3fb8aa3b214e7823 */ /* 0x000fe20000000926 */
[-C--:B------:R-:W-:Y:S01]  /*74d0*/  FFMA.RM R82, R81, R85.reuse, 12582913 ;  /* 0x4b40000151527423 */ /* 0x080fe20000004055 */
[-C--:B------:R-:W-:Y:S01]  /*74e0*/  FFMA.RM R83, R83, R85.reuse, 12582913 ;  /* 0x4b40000153537423 */ /* 0x080fe20000004055 */
[----:B------:R2:W-:Y:S01]  /*74f0*/  MUFU.EX2 R38, R77 ;  /* 0x0000004d00267308 */ /* 0x0005e20000000800 */
[----:B------:R-:W-:Y:S01]  /*7500*/  FFMA.RM R80, R80, R85, 12582913 ;  /* 0x4b40000150507423 */ /* 0x000fe20000004055 */
[----:B-1----:R-:W-:Y:S01]  /*7510*/  FFMA R85, R0, R3, 1 ;  /* 0x3f80000000557423 */ /* 0x002fe20000000003 */
[----:B------:R-:W-:Y:S01]  /*7520*/  FADD R3, R82, -12583039 ;  /* 0xcb40007f52037421 */ /* 0x000fe20000000000 */
[----:B------:R-:W-:Y:S01]  /*7530*/  FFMA R74, -R31, 1.925963033500011079e-08, R74 ;  /* 0x32a570601f4a7823 */ /* 0x000fe2000000014a */
[----:B------:R-:W-:Y:S01]  /*7540*/  FADD R0, R80, -12583039 ;  /* 0xcb40007f50007421 */ /* 0x000fe20000000000 */
[----:B------:R-:W-:Y:S01]  /*7550*/  FFMA R60, -R25, 1.925963033500011079e-08, R60 ;  /* 0x32a57060193c7823 */ /* 0x000fe2000000013c */
[----:B------:R-:W-:Y:S01]  /*7560*/  FFMA R64, -R27, 1.925963033500011079e-08, R64 ;  /* 0x32a570601b407823 */ /* 0x000fe20000000140 */
[----:B------:R1:W-:Y:S01]  /*7570*/  MUFU.EX2 R70, R71 ;  /* 0x0000004700467308 */ /* 0x0003e20000000800 */
[----:B--2---:R-:W-:Y:S01]  /*7580*/  FFMA R77, R39, R58, 1 ;  /* 0x3f800000274d7423 */ /* 0x004fe2000000003a */
[----:B------:R-:W-:Y:S01]  /*7590*/  FFMA R58, R57, R56, 1 ;  /* 0x3f800000393a7423 */ /* 0x000fe20000000038 */
[----:B------:R-:W-:Y:S01]  /*75a0*/  FADD R56, R83, -12583039 ;  /* 0xcb40007f53387421 */ /* 0x000fe20000000000 */
[----:B------:R-:W-:Y:S01]  /*75b0*/  FFMA R39, -R36, 1.4426950216293334961, -R3 ;  /* 0x3fb8aa3b24277823 */ /* 0x000fe20000000903 */
[----:B------:R-:W-:-:S02]  /*75c0*/  VIADD R57, R85, 0x1800000 ;  /* 0x0180000055397836 */ /* 0x000fc40000000000 */
[----:B------:R-:W-:Y:S01]  /*75d0*/  FFMA R68, -R29, 1.925963033500011079e-08, R68 ;  /* 0x32a570601d447823 */ /* 0x000fe20000000144 */
[----:B------:R-:W-:Y:S01]  /*75e0*/  FFMA R56, -R37, 1.4426950216293334961, -R56 ;  /* 0x3fb8aa3b25387823 */ /* 0x000fe20000000938 */
[----:B------:R2:W3:Y:S01]  /*75f0*/  MUFU.EX2 R73, R74 ;  /* 0x0000004a00497308 */ /* 0x0004e20000000800 */
[----:B-1----:R-:W-:Y:S01]  /*7600*/  FADD R71, R79, -12583039 ;  /* 0xcb40007f4f477421 */ /* 0x002fe20000000000 */
[----:B------:R-:W-:Y:S01]  /*7610*/  FFMA R78, -R33, 1.925963033500011079e-08, R78 ;  /* 0x32a57060214e7823 */ /* 0x000fe2000000014e */
[----:B------:R-:W-:Y:S01]  /*7620*/  FFMA R39, -R36, 1.925963033500011079e-08, R39 ;  /* 0x32a5706024277823 */ /* 0x000fe20000000127 */
[----:B------:R-:W-:Y:S01]  /*7630*/  FFMA R56, -R37, 1.925963033500011079e-08, R56 ;  /* 0x32a5706025387823 */ /* 0x000fe20000000138 */
[C---:B------:R-:W-:Y:S01]  /*7640*/  FFMA R81, -R34.reuse, 1.4426950216293334961, -R71 ;  /* 0x3fb8aa3b22517823 */ /* 0x040fe20000000947 */
[----:B------:R-:W-:Y:S01]  /*7650*/  LOP3.LUT R57, R57, 0x7f800000, RZ, 0xc0, !PT ;  /* 0x7f80000039397812 */ /* 0x000fe200078ec0ff */
[----:B------:R-:W-:Y:S01]  /*7660*/  IMAD.SHL.U32 R61, R61, 0x800000, RZ ;  /* 0x008000003d3d7824 */ /* 0x000fe200078e00ff */
[----:B------:R-:W1:Y:S01]  /*7670*/  MUFU.EX2 R71, R78 ;  /* 0x0000004e00477308 */ /* 0x000e620000000800 */
[----:B--2---:R-:W-:Y:S01]  /*7680*/  FFMA R74, -R35, 1.4426950216293334961, -R0 ;  /* 0x3fb8aa3b234a7823 */ /* 0x004fe20000000900 */
[----:B------:R-:W-:Y:S01]  /*7690*/  FFMA R81, -R34, 1.925963033500011079e-08, R81 ;  /* 0x32a5706022517823 */ /* 0x000fe20000000151 */
[----:B------:R-:W-:Y:S01]  /*76a0*/  ISETP.GT.U32.AND P2, PT, R57, 0x1ffffff, PT ;  /* 0x01ffffff3900780c */ /* 0x000fe20003f44070 */
[----:B------:R-:W-:-:S02]  /*76b0*/  IMAD.SHL.U32 R67, R67, 0x800000, RZ ;  /* 0x0080000043437824 */ /* 0x000fc400078e00ff */
[----:B------:R-:W-:Y:S01]  /*76c0*/  FFMA R74, -R35, 1.925963033500011079e-08, R74 ;  /* 0x32a57060234a7823 */ /* 0x000fe2000000014a */
[----:B------:R-:W-:Y:S01]  /*76d0*/  SHF.L.U32 R72, R72, 0x17, RZ ;  /* 0x0000001748487819 */ /* 0x000fe200000006ff */
[----:B------:R-:W-:Y:S01]  /*76e0*/  IMAD.SHL.U32 R80, R80, 0x800000, RZ ;  /* 0x0080000050507824 */ /* 0x000fe200078e00ff */
[----:B------:R-:W2:Y:S01]  /*76f0*/  MUFU.EX2 R0, R81 ;  /* 0x0000005100007308 */ /* 0x000ea20000000800 */
[----:B------:R-:W-:Y:S01]  /*7700*/  SHF.L.U32 R75, R75, 0x17, RZ ;  /* 0x000000174b4b7819 */ /* 0x000fe200000006ff */
[----:B------:R-:W-:Y:S01]  /*7710*/  BSSY B1, `(.L_x_172) ;  /* 0x0000026000017945 */ /* 0x000fe20003800000 */
[----:B------:R-:W-:Y:S01]  /*7720*/  SHF.L.U32 R76, R76, 0x17, RZ ;  /* 0x000000174c4c7819 */ /* 0x000fe200000006ff */
[----:B---3--:R-:W-:Y:S01]  /*7730*/  FFMA R73, R72, R73, 1 ;  /* 0x3f80000048497423 */ /* 0x008fe20000000049 */
[----:B------:R-:W-:Y:S01]  /*7740*/  SHF.L.U32 R79, R79, 0x17, RZ ;  /* 0x000000174f4f7819 */ /* 0x000fe200000006ff */
[----:B------:R-:W-:Y:S01]  /*7750*/  FFMA R72, R75, R38, 1 ;  /* 0x3f8000004b487423 */ /* 0x000fe20000000026 */
[----:B------:R-:W-:Y:S01]  /*7760*/  SHF.L.U32 R59, R59, 0x17, RZ ;  /* 0x000000173b3b7819 */ /* 0x000fe200000006ff */
[----:B------:R-:W3:Y:S01]  /*7770*/  MUFU.EX2 R60, R60 ;  /* 0x0000003c003c7308 */ /* 0x000ee20000000800 */
[----:B------:R-:W-:Y:S01]  /*7780*/  SHF.L.U32 R63, R63, 0x17, RZ ;  /* 0x000000173f3f7819 */ /* 0x000fe200000006ff */
[----:B-1----:R-:W-:Y:S01]  /*7790*/  FFMA R75, R76, R71, 1 ;  /* 0x3f8000004c4b7423 */ /* 0x002fe20000000047 */
[----:B------:R-:W-:Y:S01]  /*77a0*/  SHF.L.U32 R65, R65, 0x17, RZ ;  /* 0x0000001741417819 */ /* 0x000fe200000006ff */
[----:B------:R-:W-:Y:S01]  /*77b0*/  FFMA R62, R61, R62, 1 ;  /* 0x3f8000003d3e7423 */ /* 0x000fe2000000003e */
[----:B------:R-:W-:-:S02]  /*77c0*/  SHF.L.U32 R69, R69, 0x17, RZ ;  /* 0x0000001745457819 */ /* 0x000fc400000006ff */
[----:B------:R-:W-:Y:S01]  /*77d0*/  SHF.L.U32 R82, R82, 0x17, RZ ;  /* 0x0000001752527819 */ /* 0x000fe200000006ff */
[----:B------:R-:W1:Y:S01]  /*77e0*/  MUFU.EX2 R64, R64 ;  /* 0x0000004000407308 */ /* 0x000e620000000800 */
[----:B------:R-:W-:Y:S01]  /*77f0*/  SHF.L.U32 R83, R83, 0x17, RZ ;  /* 0x0000001753537819 */ /* 0x000fe200000006ff */
[----:B--2---:R-:W-:Y:S01]  /*7800*/  FFMA R76, R79, R0, 1 ;  /* 0x3f8000004f4c7423 */ /* 0x004fe20000000000 */
[----:B------:R-:W-:-:S05]  /*7810*/  FFMA R66, R65, R66, 1 ;  /* 0x3f80000041427423 */ /* 0x000fca0000000042 */
[----:B------:R-:W2:Y:S01]  /*7820*/  MUFU.EX2 R68, R68 ;  /* 0x0000004400447308 */ /* 0x000ea20000000800 */
[----:B---3--:R-:W-:-:S07]  /*7830*/  FFMA R59, R59, R60, 1 ;  /* 0x3f8000003b3b7423 */ /* 0x008fce000000003c */
[----:B------:R3:W4:Y:S01]  /*7840*/  MUFU.EX2 R3, R74 ;  /* 0x0000004a00037308 */ /* 0x0007220000000800 */
[----:B-1----:R-:W-:-:S07]  /*7850*/  FFMA R63, R63, R64, 1 ;  /* 0x3f8000003f3f7423 */ /* 0x002fce0000000040 */
[----:B------:R-:W1:Y:S01]  /*7860*/  MUFU.EX2 R39, R39 ;  /* 0x0000002700277308 */ /* 0x000e620000000800 */
[----:B--2---:R-:W-:Y:S01]  /*7870*/  FFMA R67, R67, R68, 1 ;  /* 0x3f80000043437423 */ /* 0x004fe20000000044 */
[----:B---3--:R-:W-:-:S06]  /*7880*/  FFMA R74, R69, R70, 1 ;  /* 0x3f800000454a7423 */ /* 0x008fcc0000000046 */
[----:B------:R-:W2:Y:S01]  /*7890*/  MUFU.EX2 R56, R56 ;  /* 0x0000003800387308 */ /* 0x000ea20000000800 */
[----:B----4-:R-:W-:Y:S01]  /*78a0*/  FFMA R79, R80, R3, 1 ;  /* 0x3f800000504f7423 */ /* 0x010fe20000000003 */
[----:B-1----:R-:W-:Y:S01]  /*78b0*/  FFMA R82, R82, R39, 1 ;  /* 0x3f80000052527423 */ /* 0x002fe20000000027 */
[----:B--2---:R-:W-:Y:S01]  /*78c0*/  FFMA R83, R83, R56, 1 ;  /* 0x3f80000053537423 */ /* 0x004fe20000000038 */
[----:B------:R-:W-:Y:S06]  /*78d0*/  @P2 BRA `(.L_x_173) ;  /* 0x0000000000142947 */ /* 0x000fec0003800000 */
[----:B------:R-:W-:Y:S02]  /*78e0*/  MOV R0, R85 ;  /* 0x0000005500007202 */ /* 0x000fe40000000f00 */
[----:B------:R-:W-:-:S07]  /*78f0*/  MOV R64, 0x7910 ;  /* 0x0000791000407802 */ /* 0x000fce0000000f00 */
[----:B------:R-:W-:Y:S05]  /*7900*/  CALL.REL.NOINC `($__internal_0_$__cuda_sm20_rcp_rn_f32_slowpath) ;  /* 0x00000068007c7944 */ /* 0x000fea0003c00000 */
[----:B------:R-:W-:Y:S01]  /*7910*/  IMAD.MOV.U32 R38, RZ, RZ, R0 ;  /* 0x000000ffff267224 */ /* 0x000fe200078e0000 */
[----:B------:R-:W-:Y:S06]  /*7920*/  BRA `(.L_x_174) ;  /* 0x0000000000107947 */ /* 0x000fec0003800000 */
.L_x_173:
[----:B------:R-:W1:Y:S02]  /*7930*/  MUFU.RCP R38, R85 ;  /* 0x0000005500267308 */ /* 0x000e640000001000 */
[----:B-1----:R-:W-:-:S04]  /*7940*/  FFMA R0, R85, R38, -1 ;  /* 0xbf80000055007423 */ /* 0x002fc80000000026 */
[----:B------:R-:W-:-:S04]  /*7950*/  FADD.FTZ R3, -R0, -RZ ;  /* 0x800000ff00037221 */ /* 0x000fc80000010100 */
[----:B------:R-:W-:-:S07]  /*7960*/  FFMA R38, R38, R3, R38 ;  /* 0x0000000326267223 */ /* 0x000fce0000000026 */
.L_x_174:
[----:B------:R-:W-:Y:S05]  /*7970*/  BSYNC B1 ;  /* 0x0000000000017941 */ /* 0x000fea0003800000 */
.L_x_172:
[----:B------:R-:W-:Y:S01]  /*7980*/  IADD3 R0, R77, 0x1800000, RZ ;  /* 0x018000004d007810 */ /* 0x000fe20007ffe0ff */
[----:B------:R-:W-:Y:S03]  /*7990*/  BSSY B1, `(.L_x_175) ;  /* 0x000000d000017945 */ /* 0x000fe60003800000 */
[----:B------:R-:W-:-:S04]  /*79a0*/  LOP3.LUT R0, R0, 0x7f800000, RZ, 0xc0, !PT ;  /* 0x7f80000000007812 */ /* 0x000fc800078ec0ff */
[----:B------:R-:W-:-:S13]  /*79b0*/  ISETP.GT.U32.AND P2, PT, R0, 0x1ffffff, PT ;  /* 0x01ffffff0000780c */ /* 0x000fda0003f44070 */
[----:B------:R-:W-:Y:S05]  /*79c0*/  @P2 BRA `(.L_x_176) ;  /* 0x0000000000142947 */ /* 0x000fea0003800000 */
[----:B------:R-:W-:Y:S02]  /*79d0*/  MOV R0, R77 ;  /* 0x0000004d00007202 */ /* 0x000fe40000000f00 */
[----:B------:R-:W-:-:S07]  /*79e0*/  MOV R64, 0x7a00 ;  /* 0x00007a0000407802 */ /* 0x000fce0000000f00 */
[----:B------:R-:W-:Y:S05]  /*79f0*/  CALL.REL.NOINC `($__internal_0_$__cuda_sm20_rcp_rn_f32_slowpath) ;  /* 0x0000006800407944 */ /* 0x000fea0003c00000 */
[----:B------:R-:W-:Y:S01]  /*7a00*/  MOV R56, R0 ;  /* 0x0000000000387202 */ /* 0x000fe20000000f00 */
[----:B------:R-:W-:Y:S06]  /*7a10*/  BRA `(.L_x_177) ;  /* 0x0000000000107947 */ /* 0x000fec0003800000 */
.L_x_176:
[----:B------:R-:W1:Y:S02]  /*7a20*/  MUFU.RCP R56, R77 ;  /* 0x0000004d00387308 */ /* 0x000e640000001000 */
[----:B-1----:R-:W-:-:S04]  /*7a30*/  FFMA R0, R77, R56, -1 ;  /* 0xbf8000004d007423 */ /* 0x002fc80000000038 */
[----:B------:R-:W-:-:S04]  /*7a40*/  FADD.FTZ R3, -R0, -RZ ;  /* 0x800000ff00037221 */ /* 0x000fc80000010100 */
[----:B------:R-:W-:-:S07]  /*7a50*/  FFMA R56, R56, R3, R56 ;  /* 0x0000000338387223 */ /* 0x000fce0000000038 */
.L_x_177:
[----:B------:R-:W-:Y:S05]  /*7a60*/  BSYNC B1 ;  /* 0x0000000000017941 */ /* 0x000fea0003800000 */
.L_x_175:
[----:B------:R-:W-:Y:S01]  /*7a70*/  VIADD R0, R58, 0x1800000 ;  /* 0x018000003a007836 */ /* 0x000fe20000000000 */
[----:B------:R-:W-:Y:S04]  /*7a80*/  BSSY B1, `(.L_x_178) ;  /* 0x000000d000017945 */ /* 0x000fe80003800000 */
        /* <DEDUP_REMOVED lines=8> */
.L_x_179:
[----:B------:R-:W1:Y:S02]  /*7b10*/  MUFU.RCP R39, R58 ;  /* 0x0000003a00277308 */ /* 0x000e640000001000 */
[----:B-1----:R-:W-:-:S04]  /*7b20*/  FFMA R0, R58, R39, -1 ;  /* 0xbf8000003a007423 */ /* 0x002fc80000000027 */
[----:B------:R-:W-:-:S04]  /*7b30*/  FADD.FTZ R0, -R0, -RZ ;  /* 0x800000ff00007221 */ /* 0x000fc80000010100 */
[----:B------:R-:W-:-:S07]  /*7b40*/  FFMA R39, R39, R0, R39 ;  /* 0x0000000027277223 */ /* 0x000fce0000000027 */
.L_x_180:
[----:B------:R-:W-:Y:S05]  /*7b50*/  BSYNC B1 ;  /* 0x0000000000017941 */ /* 0x000fea0003800000 */
.L_x_178:
        /* <DEDUP_REMOVED lines=10> */
.L_x_182:
[----:B------:R-:W1:Y:S02]  /*7c00*/  MUFU.RCP R58, R59 ;  /* 0x0000003b003a7308 */ /* 0x000e640000001000 */
[----:B-1----:R-:W-:-:S04]  /*7c10*/  FFMA R0, R59, R58, -1 ;  /* 0xbf8000003b007423 */ /* 0x002fc8000000003a */
[----:B------:R-:W-:-:S04]  /*7c20*/  FADD.FTZ R3, -R0, -RZ ;  /* 0x800000ff00037221 */ /* 0x000fc80000010100 */
[----:B------:R-:W-:-:S07]  /*7c30*/  FFMA R58, R58, R3, R58 ;  /* 0x000000033a3a7223 */ /* 0x000fce000000003a */
.L_x_183:
[----:B------:R-:W-:Y:S05]  /*7c40*/  BSYNC B1 ;  /* 0x0000000000017941 */ /* 0x000fea0003800000 */
.L_x_181:
        /* <DEDUP_REMOVED lines=8> */
[----:B------:R-:W-:Y:S01]  /*7cd0*/  IMAD.MOV.U32 R57, RZ, RZ, R0 ;  /* 0x000000ffff397224 */ /* 0x000fe200078e0000 */
[----:B------:R-:W-:Y:S06]  /*7ce0*/  BRA `(.L_x_186) ;  /* 0x0000000000107947 */ /* 0x000fec0003800000 */
.L_x_185:
[----:B------:R-:W1:Y:S02]  /*7cf0*/  MUFU.RCP R57, R62 ;  /* 0x0000003e00397308 */ /* 0x000e640000001000 */
[----:B-1----:R-:W-:-:S04]  /*7d00*/  FFMA R0, R62, R57, -1 ;  /* 0xbf8000003e007423 */ /* 0x002fc80000000039 */
[----:B------:R-:W-:-:S04]  /*7d10*/  FADD.FTZ R0, -R0, -RZ ;  /* 0x800000ff00007221 */ /* 0x000fc80000010100 */
[----:B------:R-:W-:-:S07]  /*7d20*/  FFMA R57, R57, R0, R57 ;  /* 0x0000000039397223 */ /* 0x000fce0000000039 */
.L_x_186:
[----:B------:R-:W-:Y:S05]  /*7d30*/  BSYNC B1 ;  /* 0x0000000000017941 */ /* 0x000fea0003800000 */
.L_x_184:
        /* <DEDUP_REMOVED lines=10> */
.L_x_188:
[----:B------:R-:W1:Y:S02]  /*7de0*/  MUFU.RCP R60, R63 ;  /* 0x0000003f003c7308 */ /* 0x000e640000001000 */
[----:B-1----:R-:W-:-:S04]  /*7df0*/  FFMA R0, R63, R60, -1 ;  /* 0xbf8000003f007423 */ /* 0x002fc8000000003c */
[----:B------:R-:W-:-:S04]  /*7e00*/  FADD.FTZ R3, -R0, -RZ ;  /* 0x800000ff00037221 */ /* 0x000fc80000010100 */
[----:B------:R-:W-:-:S07]  /*7e10*/  FFMA R60, R60, R3, R60 ;  /* 0x000000033c3c7223 */ /* 0x000fce000000003c */
.L_x_189:
[----:B------:R-:W-:Y:S05]  /*7e20*/  BSYNC B1 ;  /* 0x0000000000017941 */ /* 0x000fea0003800000 */
.L_x_187:
        /* <DEDUP_REMOVED lines=10> */
.L_x_191:
[----:B------:R-:W1:Y:S02]  /*7ed0*/  MUFU.RCP R59, R66 ;  /* 0x00000042003b7308 */ /* 0x000e640000001000 */
[----:B-1----:R-:W-:-:S04]  /*7ee0*/  FFMA R0, R66, R59, -1 ;  /* 0xbf80000042007423 */ /* 0x002fc8000000003b */
[----:B------:R-:W-:-:S04]  /*7ef0*/  FADD.FTZ R0, -R0, -RZ ;  /* 0x800000ff00007221 */ /* 0x000fc80000010100 */
[----:B------:R-:W-:-:S07]  /*7f00*/  FFMA R59, R59, R0, R59 ;  /* 0x000000003b3b7223 */ /* 0x000fce000000003b */
.L_x_192:
[----:B------:R-:W-:Y:S05]  /*7f10*/  BSYNC B1 ;  /* 0x0000000000017941 */ /* 0x000fea0003800000 */
.L_x_190:
        /* <DEDUP_REMOVED lines=10> */
.L_x_194:
[----:B------:R-:W1:Y:S02]  /*7fc0*/  MUFU.RCP R62, R67 ;  /* 0x00000043003e7308 */ /* 0x000e640000001000 */
[----:B-1----:R-:W-:-:S04]  /*7fd0*/  FFMA R0, R67, R62, -1 ;  /* 0xbf80000043007423 */ /* 0x002fc8000000003e */
[----:B------:R-:W-:-:S04]  /*7fe0*/  FADD.FTZ R3, -R0, -RZ ;  /* 0x800000ff00037221 */ /* 0x000fc80000010100 */
[----:B------:R-:W-:-:S07]  /*7ff0*/  FFMA R62, R62, R3, R62 ;  /* 0x000000033e3e7223 */ /* 0x000fce000000003e */
.L_x_195:
[----:B------:R-:W-:Y:S05]  /*8000*/  BSYNC B1 ;  /* 0x0000000000017941 */ /* 0x000fea0003800000 */
.L_x_193:
        /* <DEDUP_REMOVED lines=10> */
.L_x_197:
[----:B------:R-:W1:Y:S02]  /*80b0*/  MUFU.RCP R61, R74 ;  /* 0x0000004a003d7308 */ /* 0x000e640000001000 */
[----:B-1----:R-:W-:-:S04]  /*80c0*/  FFMA R0, R74, R61, -1 ;  /* 0xbf8000004a007423 */ /* 0x002fc8000000003d */
[----:B------:R-:W-:-:S04]  /*80d0*/  FADD.FTZ R0, -R0, -RZ ;  /* 0x800000ff00007221 */ /* 0x000fc80000010100 */
[----:B------:R-:W-:-:S07]  /*80e0*/  FFMA R61, R61, R0, R61 ;  /* 0x000000003d3d7223 */ /* 0x000fce000000003d */
.L_x_198:
[----:B------:R-:W-:Y:S05]  /*80f0*/  BSYNC B1 ;  /* 0x0000000000017941 */ /* 0x000fea0003800000 */
.L_x_196:
        /* <DEDUP_REMOVED lines=10> */
.L_x_200:
[----:B------:R-:W1:Y:S02]  /*81a0*/  MUFU.RCP R66, R73 ;  /* 0x0000004900427308 */ /* 0x000e640000001000 */
[----:B-1----:R-:W-:-:S04]  /*81b0*/  FFMA R0, R73, R66, -1 ;  /* 0xbf80000049007423 */ /* 0x002fc80000000042 */
[----:B------:R-:W-:-:S04]  /*81c0*/  FADD.FTZ R3, -R0, -RZ ;  /* 0x800000ff00037221 */ /* 0x000fc80000010100 */
[----:B------:R-:W-:-:S07]  /*81d0*/  FFMA R66, R66, R3, R66 ;  /* 0x0000000342427223 */ /* 0x000fce0000000042 */
.L_x_201:
[----:B------:R-:W-:Y:S05]  /*81e0*/  BSYNC B1 ;  /* 0x0000000000017941 */ /* 0x000fea0003800000 */
.L_x_199:
        /* <DEDUP_REMOVED lines=10> */
.L_x_203:
[----:B------:R-:W1:Y:S02]  /*8290*/  MUFU.RCP R63, R72 ;  /* 0x00000048003f7308 */ /* 0x000e640000001000 */
[----:B-1----:R-:W-:-:S04]  /*82a0*/  FFMA R0, R72, R63, -1 ;  /* 0xbf80000048007423 */ /* 0x002fc8000000003f */
[----:B------:R-:W-:-:S04]  /*82b0*/  FADD.FTZ R0, -R0, -RZ ;  /* 0x800000ff00007221 */ /* 0x000fc80000010100 */
[----:B------:R-:W-:-:S07]  /*82c0*/  FFMA R63, R63, R0, R63 ;  /* 0x000000003f3f7223 */ /* 0x000fce000000003f */
.L_x_204:
[----:B------:R-:W-:Y:S05]  /*82d0*/  BSYNC B1 ;  /* 0x0000000000017941 */ /* 0x000fea0003800000 */
.L_x_202:
        /* <DEDUP_REMOVED lines=10> */
.L_x_206:
[----:B------:R-:W1:Y:S02]  /*8380*/  MUFU.RCP R72, R75 ;  /* 0x0000004b00487308 */ /* 0x000e640000001000 */
[----:B-1----:R-:W-:-:S04]  /*8390*/  FFMA R0, R75, R72, -1 ;  /* 0xbf8000004b007423 */ /* 0x002fc80000000048 */
[----:B------:R-:W-:-:S04]  /*83a0*/  FADD.FTZ R3, -R0, -RZ ;  /* 0x800000ff00037221 */ /* 0x000fc80000010100 */
[----:B------:R-:W-:-:S07]  /*83b0*/  FFMA R72, R72, R3, R72 ;  /* 0x0000000348487223 */ /* 0x000fce0000000048 */
.L_x_207:
[----:B------:R-:W-:Y:S05]  /*83c0*/  BSYNC B1 ;  /* 0x0000000000017941 */ /* 0x000fea0003800000 */
.L_x_205:
        /* <DEDUP_REMOVED lines=10> */
.L_x_209:
[----:B------:R-:W1:Y:S02]  /*8470*/  MUFU.RCP R67, R76 ;  /* 0x0000004c00437308 */ /* 0x000e640000001000 */
[----:B-1----:R-:W-:-:S04]  /*8480*/  FFMA R0, R76, R67, -1 ;  /* 0xbf8000004c007423 */ /* 0x002fc80000000043 */
[----:B------:R-:W-:-:S04]  /*8490*/  FADD.FTZ R0, -R0, -RZ ;  /* 0x800000ff00007221 */ /* 0x000fc80000010100 */
[----:B------:R-:W-:-:S07]  /*84a0*/  FFMA R67, R67, R0, R67 ;  /* 0x0000000043437223 */ /* 0x000fce0000000043 */
.L_x_210:
[----:B------:R-:W-:Y:S05]  /*84b0*/  BSYNC B1 ;  /* 0x0000000000017941 */ /* 0x000fea0003800000 */
.L_x_208:
        /* <DEDUP_REMOVED lines=10> */
.L_x_212:
[----:B------:R-:W1:Y:S02]  /*8560*/  MUFU.RCP R74, R79 ;  /* 0x0000004f004a7308 */ /* 0x000e640000001000 */
[----:B-1----:R-:W-:-:S04]  /*8570*/  FFMA R0, R79, R74, -1 ;  /* 0xbf8000004f007423 */ /* 0x002fc8000000004a */
[----:B------:R-:W-:-:S04]  /*8580*/  FADD.FTZ R3, -R0, -RZ ;  /* 0x800000ff00037221 */ /* 0x000fc80000010100 */
[----:B------:R-:W-:-:S07]  /*8590*/  FFMA R74, R74, R3, R74 ;  /* 0x000000034a4a7223 */ /* 0x000fce000000004a */
.L_x_213:
[----:B------:R-:W-:Y:S05]  /*85a0*/  BSYNC B1 ;  /* 0x0000000000017941 */ /* 0x000fea0003800000 */
.L_x_211:
        /* <DEDUP_REMOVED lines=10> */
.L_x_215:
[----:B------:R-:W1:Y:S02]  /*8650*/  MUFU.RCP R73, R82 ;  /* 0x0000005200497308 */ /* 0x000e640000001000 */
[----:B-1----:R-:W-:-:S04]  /*8660*/  FFMA R0, R82, R73, -1 ;  /* 0xbf80000052007423 */ /* 0x002fc80000000049 */
[----:B------:R-:W-:-:S04]  /*8670*/  FADD.FTZ R0, -R0, -RZ ;  /* 0x800000ff00007221 */ /* 0x000fc80000010100 */
[----:B------:R-:W-:-:S07]  /*8680*/  FFMA R73, R73, R0, R73 ;  /* 0x0000000049497223 */ /* 0x000fce0000000049 */
.L_x_216:
[----:B------:R-:W-:Y:S05]  /*8690*/  BSYNC B1 ;  /* 0x0000000000017941 */ /* 0x000fea0003800000 */
.L_x_214:
        /* <DEDUP_REMOVED lines=9> */
.L_x_218:
[----:B------:R-:W1:Y:S02]  /*8730*/  MUFU.RCP R0, R83 ;  /* 0x0000005300007308 */ /* 0x000e640000001000 */
[----:B-1----:R-:W-:-:S04]  /*8740*/  FFMA R3, R83, R0, -1 ;  /* 0xbf80000053037423 */ /* 0x002fc80000000000 */
[----:B------:R-:W-:-:S04]  /*8750*/  FADD.FTZ R3, -R3, -RZ ;  /* 0x800000ff03037221 */ /* 0x000fc80000010100 */
[----:B------:R-:W-:-:S07]  /*8760*/  FFMA R0, R0, R3, R0 ;  /* 0x0000000300007223 */ /* 0x000fce0000000000 */
.L_x_219:
[----:B------:R-:W-:Y:S05]  /*8770*/  BSYNC B1 ;  /* 0x0000000000017941 */ /* 0x000fea0003800000 */
.L_x_217:
        /* <DEDUP_REMOVED lines=46> */
.L_x_221:
[----:B------:R-:W-:Y:S05]  /*8a60*/  BSYNC B0 ;  /* 0x0000000000007941 */ /* 0x000fea0003800000 */
.L_x_220:
[----:B------:R-:W-:Y:S06]  /*8a70*/  BAR.SYNC.DEFER_BLOCKING 0x1, 0x100 ;  /* 0x0044000000007b1d */ /* 0x000fec0000010000 */
[----:B------:R-:W-:Y:S04]  /*8a80*/  BSSY B0, `(.L_x_222) ;  /* 0x0000009000007945 */ /* 0x000fe80003800000 */
[----:B------:R-:W-:Y:S05]  /*8a90*/  @P0 BRA `(.L_x_223) ;  /* 0x00000000001c0947 */ /* 0x000fea0003800000 */
[----:B------:R-:W-:-:S13]  /*8aa0*/  ISETP.NE.AND P2, PT, R98, 0x3, PT ;  /* 0x000000036200780c */ /* 0x000fda0003f45270 */
[----:B------:R-:W-:Y:S05]  /*8ab0*/  @!P2 BRA `(.L_x_224) ;  /* 0x000000000004a947 */ /* 0x000fea0003800000 */
[----:B------:R-:W-:Y:S01]  /*8ac0*/  BPT.TRAP 0x1 ;  /* 0x000000040000795c */ /* 0x000fe20000300000 */
.L_x_224:
[----:B------:R-:W-:-:S04]  /*8ad0*/  ULEA UR4, UR42, UR52, 0x3 ;  /* 0x000000342a047291 */ /* 0x000fc8000f8e183f */
[----:B------:R-:W-:-:S04]  /*8ae0*/  UIADD3 UR4, UR4, 0x60, URZ ;  /* 0x0000006004047890 */ /* 0x000fc8000fffe03f */
[----:B------:R-:W-:-:S09]  /*8af0*/  UPRMT UR4, UR51, 0x654, UR4 ;  /* 0x0000065433047896 */ /* 0x000fd20008000004 */
[----:B------:R-:W-:Y:S03]  /*8b00*/  SYNCS.ARRIVE.TRANS64.RED.A1T0 RZ, [UR4], RZ ;  /* 0x000000ffffff79a7 */ /* 0x000fe60008100404 */
.L_x_223:
[----:B------:R-:W-:Y:S05]  /*8b10*/  BSYNC B0 ;  /* 0x0000000000007941 */ /* 0x000fea0003800000 */
.L_x_222:
[----:B------:R-:W-:Y:S01]  /*8b20*/  UIADD3 UR4, UR42, 0x1, URZ ;  /* 0x000000012a047890 */ /* 0x000fe2000fffe03f */
[----:B------:R-:W-:Y:S03]  /*8b30*/  BSSY B0, `(.L_x_225) ;  /* 0x0000015000007945 */ /* 0x000fe60003800000 */
[----:B------:R-:W-:-:S04]  /*8b40*/  UISETP.NE.AND UP0, UPT, UR4, 0x4, UPT ;  /* 0x000000040400788c */ /* 0x000fc8000bf05270 */
[----:B------:R-:W-:Y:S01]  /*8b50*/  USEL UR42, UR4, URZ, UP0 ;  /* 0x0000003f042a7287 */ /* 0x000fe20008000000 */
[----:B------:R-:W-:Y:S11]  /*8b60*/  @P0 BRA `(.L_x_226) ;  /* 0x0000000000440947 */ /* 0x000ff60003800000 */
[----:B------:R-:W-:-:S13]  /*8b70*/  ISETP.NE.AND P2, PT, R98, 0x3, PT ;  /* 0x000000036200780c */ /* 0x000fda0003f45270 */
[----:B------:R-:W-:Y:S05]  /*8b80*/  @!P2 BRA `(.L_x_227) ;  /* 0x000000000004a947 */ /* 0x000fea0003800000 */
[----:B------:R-:W-:Y:S01]  /*8b90*/  BPT.TRAP 0x1 ;  /* 0x000000040000795c */ /* 0x000fe20000300000 */
.L_x_227:
[----:B------:R-:W-:Y:S01]  /*8ba0*/  SHF.L.U32 R3, R20, 0x1f, RZ ;  /* 0x0000001f14037819 */ /* 0x000fe200000006ff */
[----:B------:R-:W-:Y:S01]  /*8bb0*/  BSSY B1, `(.L_x_228) ;  /* 0x0000009000017945 */ /* 0x000fe20003800000 */
[C---:B------:R-:W-:Y:S02]  /*8bc0*/  LEA R20, R12.reuse, UR52, 0x3 ;  /* 0x000000340c147c11 */ /* 0x040fe4000f8e18ff */
[----:B------:R-:W-:Y:S02]  /*8bd0*/  PLOP3.LUT P3, PT, PT, PT, PT, 0x8, 0x0 ;  /* 0x000000000000781c */ /* 0x000fe40003f6e170 */
[----:B------:R-:W2:Y:S01]  /*8be0*/  SYNCS.PHASECHK.TRANS64.TRYWAIT P2, [R20+URZ+0x40], R3 ;  /* 0x00004003140075a7 */ /* 0x000ea2000804017f */
[----:B------:R-:W-:Y:S02]  /*8bf0*/  @!P1 PLOP3.LUT P3, PT, P6, PT, PT, 0x80, 0x0 ;  /* 0x000000000000981c */ /* 0x000fe4000376f070 */
[----:B------:R-:W-:-:S04]  /*8c00*/  @!P1 LEA R12, R12, R15, 0xd ;  /* 0x0000000f0c0c9211 */ /* 0x000fc800078e68ff */
[----:B-1----:R-:W-:-:S07]  /*8c10*/  @!P1 IADD3 R0, R12, 0x20, RZ ;  /* 0x000000200c009810 */ /* 0x002fce0007ffe0ff */
[----:B------:R-:W-:Y:S01]  /*8c20*/  @P3 IADD3 R0, R12, -0x20, RZ ;  /* 0xffffffe00c003810 */ /* 0x000fe20007ffe0ff */
[----:B--2---:R-:W-:Y:S06]  /*8c30*/  @!P2 BRA `(.L_x_229) ;  /* 0x000000500058a947 */ /* 0x004fec0003800000 */
.L_x_362:
[----:B------:R-:W-:Y:S05]  /*8c40*/  BSYNC B1 ;  /* 0x0000000000017941 */ /* 0x000fea0003800000 */
.L_x_228:
[----:B------:R-:W-:Y:S05]  /*8c50*/  @!P1 WARPSYNC.ALL ;  /* 0x0000000000009948 */ /* 0x000fea0003800000 */
[----:B------:R2:W3:Y:S04]  /*8c60*/  @!P1 LDSM.16.M88.4 R4, [R12] ;  /* 0x000000000c04983b */ /* 0x0004e80000000200 */
[----:B------:R2:W4:Y:S02]  /*8c70*/  @!P1 LDSM.16.M88.4 R8, [R0] ;  /* 0x000000000008983b */ /* 0x0005240000000200 */
.L_x_226:
[----:B------:R-:W-:Y:S05]  /*8c80*/  BSYNC B0 ;  /* 0x0000000000007941 */ /* 0x000fea0003800000 */
.L_x_225:
[--C-:B-123--:R-:W-:Y:S02]  /*8c90*/  HADD2.F32 R0, -RZ, R4.reuse.H0_H0 ;  /* 0x20000004ff007230 */ /* 0x10efe40000004100 */
[C---:B------:R-:W-:Y:S01]  /*8ca0*/  FMUL R40, R93.reuse, R40 ;  /* 0x000000285d287220 */ /* 0x040fe20000400000 */
[----:B------:R-:W-:Y:S02]  /*8cb0*/  HADD2.F32 R12, -RZ, R4.H1_H1 ;  /* 0x30000004ff0c7230 */ /* 0x000fe40000004100 */
[----:B------:R-:W-:Y:S01]  /*8cc0*/  FMUL R41, R93, R41 ;  /* 0x000000295d297220 */ /* 0x000fe20000400000 */
[----:B------:R-:W-:Y:S02]  /*8cd0*/  IMAD.MOV.U32 R57, RZ, RZ, 0x3bbb989d ;  /* 0x3bbb989dff397424 */ /* 0x000fe400078e00ff */
[----:B------:R-:W-:Y:S01]  /*8ce0*/  FFMA R4, R91, R0, R40 ;  /* 0x000000005b047223 */ /* 0x000fe20000000028 */
[--C-:B------:R-:W-:Y:S01]  /*8cf0*/  HADD2.F32 R20, -RZ, R5.reuse.H0_H0 ;  /* 0x20000005ff147230 */ /* 0x100fe20000004100 */
[----:B------:R-:W-:Y:S01]  /*8d00*/  MOV R59, 0x437c0000 ;  /* 0x437c0000003b7802 */ /* 0x000fe20000000f00 */
[----:B------:R-:W-:-:S02]  /*8d10*/  HADD2.F32 R24, -RZ, R5.H1_H1 ;  /* 0x30000005ff187230 */ /* 0x000fc40000004100 */
[----:B------:R-:W-:Y:S01]  /*8d20*/  FFMA R5, R91, R12, R41 ;  /* 0x0000000c5b057223 */ /* 0x000fe20000000029 */
[----:B------:R-:W-:Y:S01]  /*8d30*/  FFMA.SAT R12, -R4, R57, 0.5 ;  /* 0x3f000000040c7423 */ /* 0x000fe20000002139 */
[--C-:B------:R-:W-:Y:S02]  /*8d40*/  HADD2.F32 R26, -RZ, R6.reuse.H0_H0 ;  /* 0x20000006ff1a7230 */ /* 0x100fe40000004100 */
[C---:B------:R-:W-:Y:S01]  /*8d50*/  FMUL R3, R93.reuse, R44 ;  /* 0x0000002c5d037220 */ /* 0x040fe20000400000 */
[----:B------:R-:W-:Y:S02]  /*8d60*/  HADD2.F32 R28, -RZ, R6.H1_H1 ;  /* 0x30000006ff1c7230 */ /* 0x000fe40000004100 */
[----:B------:R-:W-:Y:S01]  /*8d70*/  FMUL R6, R93, R42 ;  /* 0x0000002a5d067220 */ /* 0x000fe20000400000 */
[----:B------:R-:W-:Y:S01]  /*8d80*/  FFMA.RM R27, R12, R59, 12582913 ;  /* 0x4b4000010c1b7423 */ /* 0x000fe2000000403b */
[----:B------:R-:W-:Y:S01]  /*8d90*/  FFMA.SAT R12, -R5, R57, 0.5 ;  /* 0x3f000000050c7423 */ /* 0x000fe20000002139 */
[----:B------:R-:W-:-:S02]  /*8da0*/  HADD2.F32 R30, -RZ, R7.H0_H0 ;  /* 0x20000007ff1e7230 */ /* 0x000fc40000004100 */
[----:B------:R-:W-:Y:S01]  /*8db0*/  FFMA R6, R91, R20, R6 ;  /* 0x000000145b067223 */ /* 0x000fe20000000006 */
[----:B------:R-:W-:Y:S01]  /*8dc0*/  FADD R15, R27, -12583039 ;  /* 0xcb40007f1b0f7421 */ /* 0x000fe20000000000 */
[----:B------:R-:W-:Y:S02]  /*8dd0*/  HADD2.F32 R32, -RZ, R7.H1_H1 ;  /* 0x30000007ff207230 */ /* 0x000fe40000004100 */
[C---:B------:R-:W-:Y:S01]  /*8de0*/  FMUL R7, R93.reuse, R43 ;  /* 0x0000002b5d077220 */ /* 0x040fe20000400000 */
[----:B------:R-:W-:Y:S01]  /*8df0*/  FFMA.RM R29, R12, R59, 12582913 ;  /* 0x4b4000010c1d7423 */ /* 0x000fe2000000403b */
[----:B------:R-:W-:Y:S01]  /*8e00*/  FFMA R15, -R4, 1.4426950216293334961, -R15 ;  /* 0x3fb8aa3b040f7823 */ /* 0x000fe2000000090f */
[----:B------:R-:W-:Y:S01]  /*8e10*/  FFMA.SAT R21, -R6, R57, 0.5 ;  /* 0x3f00000006157423 */ /* 0x000fe20000002139 */
[----:B------:R-:W-:Y:S01]  /*8e20*/  FMUL R0, R93, R45 ;  /* 0x0000002d5d007220 */ /* 0x000fe20000400000 */
[C---:B------:R-:W-:Y:S01]  /*8e30*/  FFMA R7, R91.reuse, R24, R7 ;  /* 0x000000185b077223 */ /* 0x040fe20000000007 */
[----:B------:R-:W-:Y:S01]  /*8e40*/  FFMA R12, R91, R26, R3 ;  /* 0x0000001a5b0c7223 */ /* 0x000fe20000000003 */
[----:B------:R-:W-:Y:S01]  /*8e50*/  FADD R20, R29, -12583039 ;  /* 0xcb40007f1d147421 */ /* 0x000fe20000000000 */
[----:B------:R-:W-:Y:S01]  /*8e60*/  FFMA R3, -R4, 1.925963033500011079e-08, R15 ;  /* 0x32a5706004037823 */ /* 0x000fe2000000010f */
[----:B------:R-:W-:Y:S01]  /*8e70*/  FFMA.RM R31, R21, R59, 12582913 ;  /* 0x4b400001151f7423 */ /* 0x000fe2000000403b */
[----:B------:R-:W-:Y:S01]  /*8e80*/  FFMA R15, R91, R28, R0 ;  /* 0x0000001c5b0f7223 */ /* 0x000fe20000000000 */
[----:B------:R-:W-:Y:S01]  /*8e90*/  FFMA R0, -R5, 1.4426950216293334961, -R20 ;  /* 0x3fb8aa3b05007823 */ /* 0x000fe20000000914 */
[-C--:B------:R-:W-:Y:S01]  /*8ea0*/  FFMA.SAT R23, -R7, R57.reuse, 0.5 ;  /* 0x3f00000007177423 */ /* 0x080fe20000002139 */
[----:B------:R-:W-:Y:S01]  /*8eb0*/  FADD R21, R31, -12583039 ;  /* 0xcb40007f1f157421 */ /* 0x000fe20000000000 */
[-C--:B------:R-:W-:Y:S01]  /*8ec0*/  FFMA.SAT R28, -R15, R57.reuse, 0.5 ;  /* 0x3f0000000f1c7423 */ /* 0x080fe20000002139 */
[----:B------:R-:W-:Y:S01]  /*8ed0*/  FFMA.SAT R25, -R12, R57, 0.5 ;  /* 0x3f0000000c197423 */ /* 0x000fe20000002139 */
[----:B------:R-:W-:Y:S01]  /*8ee0*/  FMUL R46, R93, R46 ;  /* 0x0000002e5d2e7220 */ /* 0x000fe20000400000 */
[----:B------:R-:W-:Y:S01]  /*8ef0*/  FFMA R24, -R5, 1.925963033500011079e-08, R0 ;  /* 0x32a5706005187823 */ /* 0x000fe20000000100 */
[----:B------:R-:W-:Y:S01]  /*8f00*/  FFMA.RM R33, R23, R59, 12582913 ;  /* 0x4b40000117217423 */ /* 0x000fe2000000403b */
[----:B----4-:R-:W-:-:S02]  /*8f10*/  HADD2.F32 R0, -RZ, R8.H0_H0 ;  /* 0x20000008ff007230 */ /* 0x010fc40000004100 */
[----:B------:R-:W-:Y:S01]  /*8f20*/  FFMA R23, -R6, 1.4426950216293334961, -R21 ;  /* 0x3fb8aa3b06177823 */ /* 0x000fe20000000915 */
[----:B------:R-:W-:Y:S01]  /*8f30*/  FMUL R48, R93, R48 ;  /* 0x000000305d307220 */ /* 0x000fe20000400000 */
[-C--:B------:R-:W-:Y:S01]  /*8f40*/  FFMA.RM R39, R28, R59.reuse, 12582913 ;  /* 0x4b4000011c277423 */ /* 0x080fe2000000403b */
[----:B------:R-:W-:Y:S01]  /*8f50*/  FFMA.RM R35, R25, R59, 12582913 ;  /* 0x4b40000119237423 */ /* 0x000fe2000000403b */
[----:B------:R1:W2:Y:S01]  /*8f60*/  MUFU.EX2 R44, R3 ;  /* 0x00000003002c7308 */ /* 0x0002a20000000800 */
[----:B------:R-:W-:Y:S01]  /*8f70*/  FFMA R20, R91, R30, R46 ;  /* 0x0000001e5b147223 */ /* 0x000fe2000000002e */
[----:B------:R-:W-:Y:S01]  /*8f80*/  FADD R26, R33, -12583039 ;  /* 0xcb40007f211a7421 */ /* 0x000fe20000000000 */
[----:B------:R-:W-:Y:S01]  /*8f90*/  FMUL R34, R93, R47 ;  /* 0x0000002f5d227220 */ /* 0x000fe20000400000 */
[----:B------:R-:W-:Y:S01]  /*8fa0*/  FADD R28, R39, -12583039 ;  /* 0xcb40007f271c7421 */ /* 0x000fe20000000000 */
[----:B------:R-:W-:Y:S01]  /*8fb0*/  FADD R37, R35, -12583039 ;  /* 0xcb40007f23257421 */ /* 0x000fe20000000000 */
[----:B------:R-:W-:Y:S01]  /*8fc0*/  FFMA R26, -R7, 1.4426950216293334961, -R26 ;  /* 0x3fb8aa3b071a7823 */ /* 0x000fe2000000091a */
[C---:B------:R-:W-:Y:S01]  /*8fd0*/  FFMA R21, R91.reuse, R32, R34 ;  /* 0x000000205b157223 */ /* 0x040fe20000000022 */
[----:B------:R3:W4:Y:S01]  /*8fe0*/  MUFU.EX2 R46, R24 ;  /* 0x00000018002e7308 */ /* 0x0007220000000800 */
[----:B-1----:R-:W-:Y:S01]  /*8ff0*/  FFMA R3, -R6, 1.925963033500011079e-08, R23 ;  /* 0x32a5706006037823 */ /* 0x002fe20000000117 */
[----:B------:R-:W-:Y:S01]  /*9000*/  FFMA R23, R91, R0, R48 ;  /* 0x000000005b177223 */ /* 0x000fe20000000030 */
[----:B------:R-:W-:-:S02]  /*9010*/  HADD2.F32 R0, -RZ, R9.H0_H0 ;  /* 0x20000009ff007230 */ /* 0x000fc40000004100 */
[----:B------:R-:W-:Y:S01]  /*9020*/  FFMA R30, -R15, 1.4426950216293334961, -R28 ;  /* 0x3fb8aa3b0f1e7823 */ /* 0x000fe2000000091c */
[----:B------:R-:W-:Y:S01]  /*9030*/  FFMA R37, -R12, 1.4426950216293334961, -R37 ;  /* 0x3fb8aa3b0c257823 */ /* 0x000fe20000000925 */
[----:B------:R-:W-:Y:S02]  /*9040*/  HADD2.F32 R8, -RZ, R8.H1_H1 ;  /* 0x30000008ff087230 */ /* 0x000fe40000004100 */
[----:B------:R-:W-:Y:S01]  /*9050*/  FFMA R25, -R7, 1.925963033500011079e-08, R26 ;  /* 0x32a5706007197823 */ /* 0x000fe2000000011a */
[----:B------:R-:W-:Y:S01]  /*9060*/  FMUL R36, R93, R49 ;  /* 0x000000315d247220 */ /* 0x000fe20000400000 */
[----:B---3--:R-:W-:Y:S02]  /*9070*/  HADD2.F32 R24, -RZ, R9.H1_H1 ;  /* 0x30000009ff187230 */ /* 0x008fe40000004100 */
[----:B------:R-:W-:Y:S01]  /*9080*/  FFMA.SAT R9, -R20, R57, 0.5 ;  /* 0x3f00000014097423 */ /* 0x000fe20000002139 */
[----:B------:R1:W3:Y:S01]  /*9090*/  MUFU.EX2 R34, R3 ;  /* 0x0000000300227308 */ /* 0x0002e20000000800 */
[----:B------:R-:W-:-:S02]  /*90a0*/  HADD2.F32 R26, -RZ, R10.H0_H0 ;  /* 0x2000000aff1a7230 */ /* 0x000fc40000004100 */
[----:B------:R-:W-:Y:S01]  /*90b0*/  FFMA R37, -R12, 1.925963033500011079e-08, R37 ;  /* 0x32a570600c257823 */ /* 0x000fe20000000125 */
[----:B------:R-:W-:Y:S01]  /*90c0*/  FFMA.RM R41, R9, R59, 12582913 ;  /* 0x4b40000109297423 */ /* 0x000fe2000000403b */
[----:B------:R-:W-:Y:S02]  /*90d0*/  HADD2.F32 R28, -RZ, R10.H1_H1 ;  /* 0x3000000aff1c7230 */ /* 0x000fe40000004100 */
[----:B------:R-:W-:Y:S01]  /*90e0*/  FFMA.SAT R10, -R21, R57, 0.5 ;  /* 0x3f000000150a7423 */ /* 0x000fe20000002139 */
[--C-:B------:R-:W-:Y:S02]  /*90f0*/  HADD2.F32 R32, -RZ, R11.reuse.H1_H1 ;  /* 0x3000000bff207230 */ /* 0x100fe40000004100 */
[----:B------:R-:W-:Y:S01]  /*9100*/  FADD R9, R41, -12583039 ;  /* 0xcb40007f29097421 */ /* 0x000fe20000000000 */
[----:B------:R-:W-:Y:S01]  /*9110*/  FFMA R8, R91, R8, R36 ;  /* 0x000000085b087223 */ /* 0x000fe20000000024 */
[----:B-1----:R-:W-:Y:S01]  /*9120*/  FFMA R3, -R15, 1.925963033500011079e-08, R30 ;  /* 0x32a570600f037823 */ /* 0x002fe2000000011e */
[----:B------:R-:W-:-:S02]  /*9130*/  HADD2.F32 R30, -RZ, R11.H0_H0 ;  /* 0x2000000bff1e7230 */ /* 0x000fc40000004100 */
[----:B------:R-:W-:Y:S01]  /*9140*/  FFMA.SAT R11, -R23, R57, 0.5 ;  /* 0x3f000000170b7423 */ /* 0x000fe20000002139 */
[----:B------:R-:W-:Y:S01]  /*9150*/  FFMA.RM R43, R10, R59, 12582913 ;  /* 0x4b4000010a2b7423 */ /* 0x000fe2000000403b */
[----:B------:R1:W-:Y:S01]  /*9160*/  MUFU.EX2 R56, R37 ;  /* 0x0000002500387308 */ /* 0x0003e20000000800 */
[----:B------:R-:W-:Y:S01]  /*9170*/  FFMA R9, -R20, 1.4426950216293334961, -R9 ;  /* 0x3fb8aa3b14097823 */ /* 0x000fe20000000909 */
[----:B------:R-:W-:Y:S01]  /*9180*/  FMUL R50, R93, R50 ;  /* 0x000000325d327220 */ /* 0x000fe20000400000 */
[----:B------:R-:W-:Y:S01]  /*9190*/  FADD R10, R43, -12583039 ;  /* 0xcb40007f2b0a7421 */ /* 0x000fe20000000000 */
[C---:B------:R-:W-:Y:S01]  /*91a0*/  FMUL R52, R93.reuse, R52 ;  /* 0x000000345d347220 */ /* 0x040fe20000400000 */
[C---:B------:R-:W-:Y:S01]  /*91b0*/  FMUL R38, R93.reuse, R51 ;  /* 0x000000335d267220 */ /* 0x040fe20000400000 */
[----:B------:R-:W-:Y:S01]  /*91c0*/  FMUL R54, R93, R54 ;  /* 0x000000365d367220 */ /* 0x000fe20000400000 */
[----:B------:R-:W-:Y:S01]  /*91d0*/  FFMA R10, -R21, 1.4426950216293334961, -R10 ;  /* 0x3fb8aa3b150a7823 */ /* 0x000fe2000000090a */
[----:B------:R5:W3:Y:S01]  /*91e0*/  MUFU.EX2 R48, R25 ;  /* 0x0000001900307308 */ /* 0x000ae20000000800 */
[----:B-1----:R-:W-:Y:S01]  /*91f0*/  FFMA.RM R37, R11, R59, 12582913 ;  /* 0x4b4000010b257423 */ /* 0x002fe2000000403b */
[----:B------:R-:W-:Y:S01]  /*9200*/  FFMA.SAT R11, -R8, R57, 0.5 ;  /* 0x3f000000080b7423 */ /* 0x000fe20000002139 */
[C---:B------:R-:W-:Y:S01]  /*9210*/  FMUL R40, R93.reuse, R53 ;  /* 0x000000355d287220 */ /* 0x040fe20000400000 */
[----:B------:R-:W-:Y:S01]  /*9220*/  FMUL R42, R93, R55 ;  /* 0x000000375d2a7220 */ /* 0x000fe20000400000 */
[----:B------:R-:W-:Y:S01]  /*9230*/  SHF.L.U32 R27, R27, 0x17, RZ ;  /* 0x000000171b1b7819 */ /* 0x000fe200000006ff */
[----:B------:R-:W-:Y:S01]  /*9240*/  IMAD.SHL.U32 R31, R31, 0x800000, RZ ;  /* 0x008000001f1f7824 */ /* 0x000fe200078e00ff */
[----:B------:R-:W-:Y:S01]  /*9250*/  SHF.L.U32 R29, R29, 0x17, RZ ;  /* 0x000000171d1d7819 */ /* 0x000fe200000006ff */
[----:B------:R1:W-:Y:S01]  /*9260*/  MUFU.EX2 R58, R3 ;  /* 0x00000003003a7308 */ /* 0x0003e20000000800 */
[----:B-----5:R-:W-:Y:S01]  /*9270*/  FFMA R25, -R20, 1.925963033500011079e-08, R9 ;  /* 0x32a5706014197823 */ /* 0x020fe20000000109 */
[----:B------:R-:W-:Y:S01]  /*9280*/  FFMA R9, R91, R0, R50 ;  /* 0x000000005b097223 */ /* 0x000fe20000000032 */
[----:B------:R-:W-:Y:S01]  /*9290*/  FFMA R0, -R21, 1.925963033500011079e-08, R10 ;  /* 0x32a5706015007823 */ /* 0x000fe2000000010a */
[C---:B------:R-:W-:Y:S01]  /*92a0*/  FFMA R10, R91.reuse, R24, R38 ;  /* 0x000000185b0a7223 */ /* 0x040fe20000000026 */
[----:B------:R-:W-:Y:S01]  /*92b0*/  FFMA R24, R91, R28, R40 ;  /* 0x0000001c5b187223 */ /* 0x000fe20000000028 */
[----:B------:R-:W-:Y:S01]  /*92c0*/  FADD R50, R37, -12583039 ;  /* 0xcb40007f25327421 */ /* 0x000fe20000000000 */
[----:B--2---:R-:W-:Y:S01]  /*92d0*/  FFMA R44, R27, R44, 1 ;  /* 0x3f8000001b2c7423 */ /* 0x004fe2000000002c */
[----:B------:R2:W5:Y:S01]  /*92e0*/  MUFU.EX2 R36, R25 ;  /* 0x0000001900247308 */ /* 0x0005620000000800 */
[----:B-1----:R-:W-:Y:S01]  /*92f0*/  FFMA.RM R3, R11, R59, 12582913 ;  /* 0x4b4000010b037423 */ /* 0x002fe2000000403b */
[----:B------:R-:W-:Y:S01]  /*9300*/  FFMA R11, R91, R26, R52 ;  /* 0x0000001a5b0b7223 */ /* 0x000fe20000000034 */
[-C--:B------:R-:W-:Y:S01]  /*9310*/  FFMA.SAT R26, -R9, R57.reuse, 0.5 ;  /* 0x3f000000091a7423 */ /* 0x080fe20000002139 */
[----:B------:R-:W-:Y:S01]  /*9320*/  SHF.L.U32 R33, R33, 0x17, RZ ;  /* 0x0000001721217819 */ /* 0x000fe200000006ff */
[----:B----4-:R-:W-:Y:S01]  /*9330*/  FFMA R55, R29, R46, 1 ;  /* 0x3f8000001d377423 */ /* 0x010fe2000000002e */
[----:B------:R-:W-:Y:S01]  /*9340*/  FFMA.SAT R40, -R11, R57, 0.5 ;  /* 0x3f0000000b287423 */ /* 0x000fe20000002139 */
[----:B------:R-:W-:Y:S01]  /*9350*/  FFMA.RM R38, R26, R59, 12582913 ;  /* 0x4b4000011a267423 */ /* 0x000fe2000000403b */
[----:B------:R-:W-:Y:S01]  /*9360*/  FFMA R26, R91, R32, R42 ;  /* 0x000000205b1a7223 */ /* 0x000fe2000000002a */
[----:B--2---:R-:W-:Y:S01]  /*9370*/  FADD R25, R3, -12583039 ;  /* 0xcb40007f03197421 */ /* 0x004fe20000000000 */
[-C--:B------:R-:W-:Y:S01]  /*9380*/  FFMA.SAT R42, -R24, R57.reuse, 0.5 ;  /* 0x3f000000182a7423 */ /* 0x080fe20000002139 */
[----:B------:R-:W-:Y:S01]  /*9390*/  FADD R28, R38, -12583039 ;  /* 0xcb40007f261c7421 */ /* 0x000fe20000000000 */
[-C--:B------:R-:W-:Y:S01]  /*93a0*/  FFMA.SAT R53, -R26, R57.reuse, 0.5 ;  /* 0x3f0000001a357423 */ /* 0x080fe20000002139 */
[----:B------:R-:W-:Y:S01]  /*93b0*/  FFMA R45, -R8, 1.4426950216293334961, -R25 ;  /* 0x3fb8aa3b082d7823 */ /* 0x000fe20000000919 */
[----:B------:R-:W-:Y:S01]  /*93c0*/  FFMA R25, R91, R30, R54 ;  /* 0x0000001e5b197223 */ /* 0x000fe20000000036 */
[----:B------:R-:W-:Y:S01]  /*93d0*/  FFMA.SAT R30, -R10, R57, 0.5 ;  /* 0x3f0000000a1e7423 */ /* 0x000fe20000002139 */
[-C--:B------:R-:W-:Y:S01]  /*93e0*/  FFMA.RM R40, R40, R59.reuse, 12582913 ;  /* 0x4b40000128287423 */ /* 0x080fe2000000403b */
[----:B------:R-:W-:Y:S01]  /*93f0*/  FFMA.RM R51, R42, R59, 12582913 ;  /* 0x4b4000012a337423 */ /* 0x000fe2000000403b */
[----:B------:R-:W-:Y:S01]  /*9400*/  FFMA.SAT R52, -R25, R57, 0.5 ;  /* 0x3f00000019347423 */ /* 0x000fe20000002139 */
[-C--:B------:R-:W-:Y:S01]  /*9410*/  FFMA.RM R32, R30, R59.reuse, 12582913 ;  /* 0x4b4000011e207423 */ /* 0x080fe2000000403b */
[----:B------:R-:W-:Y:S01]  /*9420*/  FFMA R30, -R9, 1.4426950216293334961, -R28 ;  /* 0x3fb8aa3b091e7823 */ /* 0x000fe2000000091c */
[-C--:B------:R-:W-:Y:S01]  /*9430*/  FFMA.RM R53, R53, R59.reuse, 12582913 ;  /* 0x4b40000135357423 */ /* 0x080fe2000000403b */
[----:B------:R-:W-:Y:S01]  /*9440*/  FFMA.RM R52, R52, R59, 12582913 ;  /* 0x4b40000134347423 */ /* 0x000fe2000000403b */
[----:B------:R-:W-:Y:S01]  /*9450*/  FADD R47, R32, -12583039 ;  /* 0xcb40007f202f7421 */ /* 0x000fe20000000000 */
[----:B------:R-:W-:Y:S01]  /*9460*/  FFMA R30, -R9, 1.925963033500011079e-08, R30 ;  /* 0x32a57060091e7823 */ /* 0x000fe2000000011e */
[----:B------:R-:W-:Y:S01]  /*9470*/  FADD R42, R40, -12583039 ;  /* 0xcb40007f282a7421 */ /* 0x000fe20000000000 */
[----:B------:R-:W-:Y:S01]  /*9480*/  FFMA R45, -R8, 1.925963033500011079e-08, R45 ;  /* 0x32a57060082d7823 */ /* 0x000fe2000000012d */
[----:B------:R-:W-:Y:S01]  /*9490*/  FFMA R49, -R10, 1.4426950216293334961, -R47 ;  /* 0x3fb8aa3b0a317823 */ /* 0x000fe2000000092f */
[----:B------:R-:W-:Y:S01]  /*94a0*/  FADD R27, R51, -12583039 ;  /* 0xcb40007f331b7421 */ /* 0x000fe20000000000 */
[----:B------:R1:W-:Y:S01]  /*94b0*/  MUFU.EX2 R47, R30 ;  /* 0x0000001e002f7308 */ /* 0x0003e20000000800 */
[----:B------:R-:W-:Y:S01]  /*94c0*/  FADD R29, R53, -12583039 ;  /* 0xcb40007f351d7421 */ /* 0x000fe20000000000 */
[----:B------:R-:W-:Y:S01]  /*94d0*/  FFMA R50, -R23, 1.4426950216293334961, -R50 ;  /* 0x3fb8aa3b17327823 */ /* 0x000fe20000000932 */
[----:B------:R-:W-:Y:S01]  /*94e0*/  FFMA R42, -R11, 1.4426950216293334961, -R42 ;  /* 0x3fb8aa3b0b2a7823 */ /* 0x000fe2000000092a */
[----:B---3--:R-:W-:Y:S01]  /*94f0*/  FFMA R46, R31, R34, 1 ;  /* 0x3f8000001f2e7423 */ /* 0x008fe20000000022 */
[----:B------:R-:W-:Y:S01]  /*9500*/  FFMA R57, R33, R48, 1 ;  /* 0x3f80000021397423 */ /* 0x000fe20000000030 */
[----:B------:R-:W-:Y:S01]  /*9510*/  FFMA R31, -R26, 1.4426950216293334961, -R29 ;  /* 0x3fb8aa3b1a1f7823 */ /* 0x000fe2000000091d */
[----:B------:R-:W-:Y:S01]  /*9520*/  FFMA R50, -R23, 1.925963033500011079e-08, R50 ;  /* 0x32a5706017327823 */ /* 0x000fe20000000132 */
[----:B------:R2:W3:Y:S01]  /*9530*/  MUFU.EX2 R28, R45 ;  /* 0x0000002d001c7308 */ /* 0x0004e20000000800 */
[----:B-1----:R-:W-:Y:S01]  /*9540*/  FADD R30, R52, -12583039 ;  /* 0xcb40007f341e7421 */ /* 0x002fe20000000000 */
[----:B------:R-:W-:-:S02]  /*9550*/  VIADD R33, R44, 0x1800000 ;  /* 0x018000002c217836 */ /* 0x000fc40000000000 */
[----:B------:R-:W-:Y:S01]  /*9560*/  FFMA R49, -R10, 1.925963033500011079e-08, R49 ;  /* 0x32a570600a317823 */ /* 0x000fe20000000131 */
[----:B------:R-:W-:Y:S01]  /*9570*/  FFMA R42, -R11, 1.925963033500011079e-08, R42 ;  /* 0x32a570600b2a7823 */ /* 0x000fe2000000012a */
[----:B------:R-:W-:Y:S01]  /*9580*/  FFMA R34, -R25, 1.4426950216293334961, -R30 ;  /* 0x3fb8aa3b19227823 */ /* 0x000fe2000000091e */
[----:B------:R-:W-:Y:S02]  /*9590*/  IMAD.SHL.U32 R41, R41, 0x800000, RZ ;  /* 0x0080000029297824 */ /* 0x000fe400078e00ff */
[----:B------:R-:W-:Y:S01]  /*95a0*/  FFMA R31, -R26, 1.925963033500011079e-08, R31 ;  /* 0x32a570601a1f7823 */ /* 0x000fe2000000011f */
[----:B------:R-:W-:Y:S01]  /*95b0*/  LOP3.LUT R33, R33, 0x7f800000, RZ, 0xc0, !PT ;  /* 0x7f80000021217812 */ /* 0x000fe200078ec0ff */
[C---:B--2---:R-:W-:Y:S01]  /*95c0*/  FFMA R45, -R24.reuse, 1.4426950216293334961, -R27 ;  /* 0x3fb8aa3b182d7823 */ /* 0x044fe2000000091b */
[----:B------:R-:W-:Y:S01]  /*95d0*/  FFMA R34, -R25, 1.925963033500011079e-08, R34 ;  /* 0x32a5706019227823 */ /* 0x000fe20000000122 */
[----:B------:R5:W-:Y:S01]  /*95e0*/  MUFU.EX2 R27, R42 ;  /* 0x0000002a001b7308 */ /* 0x000be20000000800 */
[----:B------:R-:W-:Y:S01]  /*95f0*/  ISETP.GT.U32.AND P1, PT, R33, 0x1ffffff, PT ;  /* 0x01ffffff2100780c */ /* 0x000fe20003f24070 */
[----:B------:R-:W-:Y:S01]  /*9600*/  FFMA R45, -R24, 1.925963033500011079e-08, R45 ;  /* 0x32a57060182d7823 */ /* 0x000fe2000000012d */
[----:B------:R-:W-:Y:S01]  /*9610*/  SHF.L.U32 R37, R37, 0x17, RZ ;  /* 0x0000001725257819 */ /* 0x000fe200000006ff */
[----:B------:R-:W-:Y:S01]  /*9620*/  IMAD.SHL.U32 R51, R51, 0x800000, RZ ;  /* 0x0080000033337824 */ /* 0x000fe200078e00ff */
[----:B------:R-:W-:Y:S01]  /*9630*/  SHF.L.U32 R35, R35, 0x17, RZ ;  /* 0x0000001723237819 */ /* 0x000fe200000006ff */
[----:B------:R-:W-:Y:S01]  /*9640*/  BSSY B1, `(.L_x_230) ;  /* 0x0000025000017945 */ /* 0x000fe20003800000 */
[----:B------:R-:W-:Y:S01]  /*9650*/  SHF.L.U32 R39, R39, 0x17, RZ ;  /* 0x0000001727277819 */ /* 0x000fe200000006ff */
[----:B------:R-:W1:Y:S01]  /*9660*/  MUFU.EX2 R50, R50 ;  /* 0x0000003200327308 */ /* 0x000e620000000800 */
[----:B-----5:R-:W-:Y:S01]  /*9670*/  FFMA R42, R41, R36, 1 ;  /* 0x3f800000292a7423 */ /* 0x020fe20000000024 */
[----:B------:R-:W-:Y:S01]  /*9680*/  SHF.L.U32 R43, R43, 0x17, RZ ;  /* 0x000000172b2b7819 */ /* 0x000fe200000006ff */
[----:B------:R-:W-:Y:S01]  /*9690*/  FFMA R56, R35, R56, 1 ;  /* 0x3f80000023387423 */ /* 0x000fe20000000038 */
[----:B------:R-:W-:Y:S01]  /*96a0*/  SHF.L.U32 R3, R3, 0x17, RZ ;  /* 0x0000001703037819 */ /* 0x000fe200000006ff */
[----:B------:R-:W-:Y:S01]  /*96b0*/  FFMA R39, R39, R58, 1 ;  /* 0x3f80000027277423 */ /* 0x000fe2000000003a */
[----:B------:R-:W-:-:S02]  /*96c0*/  SHF.L.U32 R38, R38, 0x17, RZ ;  /* 0x0000001726267819 */ /* 0x000fc400000006ff */
[----:B------:R-:W2:Y:S01]  /*96d0*/  MUFU.EX2 R0, R0 ;  /* 0x0000000000007308 */ /* 0x000ea20000000800 */
[----:B------:R-:W-:Y:S01]  /*96e0*/  SHF.L.U32 R32, R32, 0x17, RZ ;  /* 0x0000001720207819 */ /* 0x000fe200000006ff */
[----:B---3--:R-:W-:Y:S01]  /*96f0*/  FFMA R48, R3, R28, 1 ;  /* 0x3f80000003307423 */ /* 0x008fe2000000001c */
[----:B------:R-:W-:Y:S01]  /*9700*/  SHF.L.U32 R40, R40, 0x17, RZ ;  /* 0x0000001728287819 */ /* 0x000fe200000006ff */
[----:B------:R-:W-:Y:S01]  /*9710*/  FFMA R47, R38, R47, 1 ;  /* 0x3f800000262f7423 */ /* 0x000fe2000000002f */
[----:B------:R-:W-:Y:S02]  /*9720*/  SHF.L.U32 R52, R52, 0x17, RZ ;  /* 0x0000001734347819 */ /* 0x000fe400000006ff */
[----:B------:R-:W-:Y:S01]  /*9730*/  SHF.L.U32 R53, R53, 0x17, RZ ;  /* 0x0000001735357819 */ /* 0x000fe200000006ff */
[----:B------:R-:W3:Y:S01]  /*9740*/  MUFU.EX2 R49, R49 ;  /* 0x0000003100317308 */ /* 0x000ee20000000800 */
[----:B-1----:R-:W-:Y:S01]  /*9750*/  FFMA R37, R37, R50, 1 ;  /* 0x3f80000025257423 */ /* 0x002fe20000000032 */
[----:B------:R-:W-:-:S06]  /*9760*/  FFMA R41, R40, R27, 1 ;  /* 0x3f80000028297423 */ /* 0x000fcc000000001b */
[----:B------:R-:W1:Y:S01]  /*9770*/  MUFU.EX2 R30, R45 ;  /* 0x0000002d001e7308 */ /* 0x000e620000000800 */
[----:B--2---:R-:W-:-:S07]  /*9780*/  FFMA R43, R43, R0, 1 ;  /* 0x3f8000002b2b7423 */ /* 0x004fce0000000000 */
[----:B------:R-:W2:Y:S01]  /*9790*/  MUFU.EX2 R29, R34 ;  /* 0x00000022001d7308 */ /* 0x000ea20000000800 */
[----:B---3--:R-:W-:-:S07]  /*97a0*/  FFMA R50, R32, R49, 1 ;  /* 0x3f80000020327423 */ /* 0x008fce0000000031 */
[----:B------:R-:W3:Y:S01]  /*97b0*/  MUFU.EX2 R36, R31 ;  /* 0x0000001f00247308 */ /* 0x000ee20000000800 */
[----:B-1----:R-:W-:Y:S01]  /*97c0*/  FFMA R54, R51, R30, 1 ;  /* 0x3f80000033367423 */ /* 0x002fe2000000001e */
[----:B--2---:R-:W-:Y:S01]  /*97d0*/  FFMA R45, R52, R29, 1 ;  /* 0x3f800000342d7423 */ /* 0x004fe2000000001d */
[----:B---3--:R-:W-:Y:S01]  /*97e0*/  FFMA R53, R53, R36, 1 ;  /* 0x3f80000035357423 */ /* 0x008fe20000000024 */
[----:B------:R-:W-:Y:S06]  /*97f0*/  @P1 BRA `(.L_x_231) ;  /* 0x0000000000141947 */ /* 0x000fec0003800000 */
[----:B------:R-:W-:Y:S02]  /*9800*/  MOV R0, R44 ;  /* 0x0000002c00007202 */ /* 0x000fe40000000f00 */
[----:B------:R-:W-:-:S07]  /*9810*/  MOV R64, 0x9830 ;  /* 0x0000983000407802 */ /* 0x000fce0000000f00 */
[----:B------:R-:W-:Y:S05]  /*9820*/  CALL.REL.NOINC `($__internal_0_$__cuda_sm20_rcp_rn_f32_slowpath) ;  /* 0x0000004800b47944 */ /* 0x000fea0003c00000 */
[----:B------:R-:W-:Y:S01]  /*9830*/  IMAD.MOV.U32 R27, RZ, RZ, R0 ;  /* 0x000000ffff1b7224 */ /* 0x000fe200078e0000 */
[----:B------:R-:W-:Y:S06]  /*9840*/  BRA `(.L_x_232) ;  /* 0x0000000000107947 */ /* 0x000fec0003800000 */
.L_x_231:
[----:B------:R-:W1:Y:S02]  /*9850*/  MUFU.RCP R27, R44 ;  /* 0x0000002c001b7308 */ /* 0x000e640000001000 */
[----:B-1----:R-:W-:-:S04]  /*9860*/  FFMA R0, R44, R27, -1 ;  /* 0xbf8000002c007423 */ /* 0x002fc8000000001b */
[----:B------:R-:W-:-:S04]  /*9870*/  FADD.FTZ R0, -R0, -RZ ;  /* 0x800000ff00007221 */ /* 0x000fc80000010100 */
[----:B------:R-:W-:-:S07]  /*9880*/  FFMA R27, R27, R0, R27 ;  /* 0x000000001b1b7223 */ /* 0x000fce000000001b */
.L_x_232:
[----:B------:R-:W-:Y:S05]  /*9890*/  BSYNC B1 ;  /* 0x0000000000017941 */ /* 0x000fea0003800000 */
.L_x_230:
        /* <DEDUP_REMOVED lines=10> */
.L_x_234:
[----:B------:R-:W1:Y:S02]  /*9940*/  MUFU.RCP R28, R55 ;  /* 0x00000037001c7308 */ /* 0x000e640000001000 */
[----:B-1----:R-:W-:-:S04]  /*9950*/  FFMA R0, R55, R28, -1 ;  /* 0xbf80000037007423 */ /* 0x002fc8000000001c */
[----:B------:R-:W-:-:S04]  /*9960*/  FADD.FTZ R3, -R0, -RZ ;  /* 0x800000ff00037221 */ /* 0x000fc80000010100 */
[----:B------:R-:W-:-:S07]  /*9970*/  FFMA R28, R28, R3, R28 ;  /* 0x000000031c1c7223 */ /* 0x000fce000000001c */
.L_x_235:
[----:B------:R-:W-:Y:S05]  /*9980*/  BSYNC B1 ;  /* 0x0000000000017941 */ /* 0x000fea0003800000 */
.L_x_233:
        /* <DEDUP_REMOVED lines=10> */
.L_x_237:
[----:B------:R-:W1:Y:S02]  /*9a30*/  MUFU.RCP R29, R46 ;  /* 0x0000002e001d7308 */ /* 0x000e640000001000 */
[----:B-1----:R-:W-:-:S04]  /*9a40*/  FFMA R0, R46, R29, -1 ;  /* 0xbf8000002e007423 */ /* 0x002fc8000000001d */
[----:B------:R-:W-:-:S04]  /*9a50*/  FADD.FTZ R0, -R0, -RZ ;  /* 0x800000ff00007221 */ /* 0x000fc80000010100 */
[----:B------:R-:W-:-:S07]  /*9a60*/  FFMA R29, R29, R0, R29 ;  /* 0x000000001d1d7223 */ /* 0x000fce000000001d */
.L_x_238:
[----:B------:R-:W-:Y:S05]  /*9a70*/  BSYNC B1 ;  /* 0x0000000000017941 */ /* 0x000fea0003800000 */
.L_x_236:
        /* <DEDUP_REMOVED lines=10> */
.L_x_240:
[----:B------:R-:W1:Y:S02]  /*9b20*/  MUFU.RCP R30, R57 ;  /* 0x00000039001e7308 */ /* 0x000e640000001000 */
[----:B-1----:R-:W-:-:S04]  /*9b30*/  FFMA R0, R57, R30, -1 ;  /* 0xbf80000039007423 */ /* 0x002fc8000000001e */
[----:B------:R-:W-:-:S04]  /*9b40*/  FADD.FTZ R3, -R0, -RZ ;  /* 0x800000ff00037221 */ /* 0x000fc80000010100 */
[----:B------:R-:W-:-:S07]  /*9b50*/  FFMA R30, R30, R3, R30 ;  /* 0x000000031e1e7223 */ /* 0x000fce000000001e */
.L_x_241:
[----:B------:R-:W-:Y:S05]  /*9b60*/  BSYNC B1 ;  /* 0x0000000000017941 */ /* 0x000fea0003800000 */
.L_x_239:
        /* <DEDUP_REMOVED lines=10> */
.L_x_243:
[----:B------:R-:W1:Y:S02]  /*9c10*/  MUFU.RCP R31, R56 ;  /* 0x00000038001f7308 */ /* 0x000e640000001000 */
[----:B-1----:R-:W-:-:S04]  /*9c20*/  FFMA R0, R56, R31, -1 ;  /* 0xbf80000038007423 */ /* 0x002fc8000000001f */
[----:B------:R-:W-:-:S04]  /*9c30*/  FADD.FTZ R0, -R0, -RZ ;  /* 0x800000ff00007221 */ /* 0x000fc80000010100 */
[----:B------:R-:W-:-:S07]  /*9c40*/  FFMA R31, R31, R0, R31 ;  /* 0x000000001f1f7223 */ /* 0x000fce000000001f */
.L_x_244:
[----:B------:R-:W-:Y:S05]  /*9c50*/  BSYNC B1 ;  /* 0x0000000000017941 */ /* 0x000fea0003800000 */
.L_x_242:
        /* <DEDUP_REMOVED lines=10> */
.L_x_246:
[----:B------:R-:W1:Y:S02]  /*9d00*/  MUFU.RCP R32, R39 ;  /* 0x0000002700207308 */ /* 0x000e640000001000 */
[----:B-1----:R-:W-:-:S04]  /*9d10*/  FFMA R0, R39, R32, -1 ;  /* 0xbf80000027007423 */ /* 0x002fc80000000020 */
[----:B------:R-:W-:-:S04]  /*9d20*/  FADD.FTZ R3, -R0, -RZ ;  /* 0x800000ff00037221 */ /* 0x000fc80000010100 */
[----:B------:R-:W-:-:S07]  /*9d30*/  FFMA R32, R32, R3, R32 ;  /* 0x0000000320207223 */ /* 0x000fce0000000020 */
.L_x_247:
[----:B------:R-:W-:Y:S05]  /*9d40*/  BSYNC B1 ;  /* 0x0000000000017941 */ /* 0x000fea0003800000 */
.L_x_245:
        /* <DEDUP_REMOVED lines=10> */
.L_x_249:
[----:B------:R-:W1:Y:S02]  /*9df0*/  MUFU.RCP R33, R42 ;  /* 0x0000002a00217308 */ /* 0x000e640000001000 */
[----:B-1----:R-:W-:-:S04]  /*9e00*/  FFMA R0, R42, R33, -1 ;  /* 0xbf8000002a007423 */ /* 0x002fc80000000021 */
[----:B------:R-:W-:-:S04]  /*9e10*/  FADD.FTZ R0, -R0, -RZ ;  /* 0x800000ff00007221 */ /* 0x000fc80000010100 */
[----:B------:R-:W-:-:S07]  /*9e20*/  FFMA R33, R33, R0, R33 ;  /* 0x0000000021217223 */ /* 0x000fce0000000021 */
.L_x_250:
[----:B------:R-:W-:Y:S05]  /*9e30*/  BSYNC B1 ;  /* 0x0000000000017941 */ /* 0x000fea0003800000 */
.L_x_248:
        /* <DEDUP_REMOVED lines=10> */
.L_x_252:
[----:B------:R-:W1:Y:S02]  /*9ee0*/  MUFU.RCP R34, R43 ;  /* 0x0000002b00227308 */ /* 0x000e640000001000 */
[----:B-1----:R-:W-:-:S04]  /*9ef0*/  FFMA R0, R43, R34, -1 ;  /* 0xbf8000002b007423 */ /* 0x002fc80000000022 */
[----:B------:R-:W-:-:S04]  /*9f00*/  FADD.FTZ R3, -R0, -RZ ;  /* 0x800000ff00037221 */ /* 0x000fc80000010100 */
[----:B------:R-:W-:-:S07]  /*9f10*/  FFMA R34, R34, R3, R34 ;  /* 0x0000000322227223 */ /* 0x000fce0000000022 */
.L_x_253:
[----:B------:R-:W-:Y:S05]  /*9f20*/  BSYNC B1 ;  /* 0x0000000000017941 */ /* 0x000fea0003800000 */
.L_x_251:
        /* <DEDUP_REMOVED lines=10> */
.L_x_255:
[----:B------:R-:W1:Y:S02]  /*9fd0*/  MUFU.RCP R36, R37 ;  /* 0x0000002500247308 */ /* 0x000e640000001000 */
[----:B-1----:R-:W-:-:S04]  /*9fe0*/  FFMA R0, R37, R36, -1 ;  /* 0xbf80000025007423 */ /* 0x002fc80000000024 */
[----:B------:R-:W-:-:S04]  /*9ff0*/  FADD.FTZ R3, -R0, -RZ ;  /* 0x800000ff00037221 */ /* 0x000fc80000010100 */
[----:B------:R-:W-:-:S07]  /*a000*/  FFMA R36, R36, R3, R36 ;  /* 0x0000000324247223 */ /* 0x000fce0000000024 */
.L_x_256:
[----:B------:R-:W-:Y:S05]  /*a010*/  BSYNC B1 ;  /* 0x0000000000017941 */ /* 0x000fea0003800000 */
.L_x_254:
        /* <DEDUP_REMOVED lines=10> */
.L_x_258:
[----:B------:R-:W1:Y:S02]  /*a0c0*/  MUFU.RCP R35, R48 ;  /* 0x0000003000237308 */ /* 0x000e640000001000 */
[----:B-1----:R-:W-:-:S04]  /*a0d0*/  FFMA R0, R48, R35, -1 ;  /* 0xbf80000030007423 */ /* 0x002fc80000000023 */
[----:B------:R-:W-:-:S04]  /*a0e0*/  FADD.FTZ R0, -R0, -RZ ;  /* 0x800000ff00007221 */ /* 0x000fc80000010100 */
[----:B------:R-:W-:-:S07]  /*a0f0*/  FFMA R35, R35, R0, R35 ;  /* 0x0000000023237223 */ /* 0x000fce0000000023 */
.L_x_259:
[----:B------:R-:W-:Y:S05]  /*a100*/  BSYNC B1 ;  /* 0x0000000000017941 */ /* 0x000fea0003800000 */
.L_x_257:
        /* <DEDUP_REMOVED lines=10> */
.L_x_261:
[----:B------:R-:W1:Y:S02]  /*a1b0*/  MUFU.RCP R38, R47 ;  /* 0x0000002f00267308 */ /* 0x000e640000001000 */
[----:B-1----:R-:W-:-:S04]  /*a1c0*/  FFMA R0, R47, R38, -1 ;  /* 0xbf8000002f007423 */ /* 0x002fc80000000026 */
[----:B------:R-:W-:-:S04]  /*a1d0*/  FADD.FTZ R3, -R0, -RZ ;  /* 0x800000ff00037221 */ /* 0x000fc80000010100 */
[----:B------:R-:W-:-:S07]  /*a1e0*/  FFMA R38, R38, R3, R38 ;  /* 0x0000000326267223 */ /* 0x000fce0000000026 */
.L_x_262:
[----:B------:R-:W-:Y:S05]  /*a1f0*/  BSYNC B1 ;  /* 0x0000000000017941 */ /* 0x000fea0003800000 */
.L_x_260:
        /* <DEDUP_REMOVED lines=10> */
.L_x_264:
[----:B------:R-:W1:Y:S02]  /*a2a0*/  MUFU.RCP R37, R50 ;  /* 0x0000003200257308 */ /* 0x000e640000001000 */
[----:B-1----:R-:W-:-:S04]  /*a2b0*/  FFMA R0, R50, R37, -1 ;  /* 0xbf80000032007423 */ /* 0x002fc80000000025 */
[----:B------:R-:W-:-:S04]  /*a2c0*/  FADD.FTZ R0, -R0, -RZ ;  /* 0x800000ff00007221 */ /* 0x000fc80000010100 */
[----:B------:R-:W-:-:S07]  /*a2d0*/  FFMA R37, R37, R0, R37 ;  /* 0x0000000025257223 */ /* 0x000fce0000000025 */
.L_x_265:
[----:B------:R-:W-:Y:S05]  /*a2e0*/  BSYNC B1 ;  /* 0x0000000000017941 */ /* 0x000fea0003800000 */
.L_x_263:
        /* <DEDUP_REMOVED lines=10> */
.L_x_267:
[----:B------:R-:W1:Y:S02]  /*a390*/  MUFU.RCP R40, R41 ;  /* 0x0000002900287308 */ /* 0x000e640000001000 */
[----:B-1----:R-:W-:-:S04]  /*a3a0*/  FFMA R0, R41, R40, -1 ;  /* 0xbf80000029007423 */ /* 0x002fc80000000028 */
[----:B------:R-:W-:-:S04]  /*a3b0*/  FADD.FTZ R3, -R0, -RZ ;  /* 0x800000ff00037221 */ /* 0x000fc80000010100 */
[----:B------:R-:W-:-:S07]  /*a3c0*/  FFMA R40, R40, R3, R40 ;  /* 0x0000000328287223 */ /* 0x000fce0000000028 */
.L_x_268:
[----:B------:R-:W-:Y:S05]  /*a3d0*/  BSYNC B1 ;  /* 0x0000000000017941 */ /* 0x000fea0003800000 */
.L_x_266:
        /* <DEDUP_REMOVED lines=10> */
.L_x_270:
[----:B------:R-:W1:Y:S02]  /*a480*/  MUFU.RCP R39, R54 ;  /* 0x0000003600277308 */ /* 0x000e640000001000 */
[----:B-1----:R-:W-:-:S04]  /*a490*/  FFMA R0, R54, R39, -1 ;  /* 0xbf80000036007423 */ /* 0x002fc80000000027 */
[----:B------:R-:W-:-:S04]  /*a4a0*/  FADD.FTZ R0, -R0, -RZ ;  /* 0x800000ff00007221 */ /* 0x000fc80000010100 */
[----:B------:R-:W-:-:S07]  /*a4b0*/  FFMA R39, R39, R0, R39 ;  /* 0x0000000027277223 */ /* 0x000fce0000000027 */
.L_x_271:
[----:B------:R-:W-:Y:S05]  /*a4c0*/  BSYNC B1 ;  /* 0x0000000000017941 */ /* 0x000fea0003800000 */
.L_x_269:
        /* <DEDUP_REMOVED lines=10> */
.L_x_273:
[----:B------:R-:W1:Y:S02]  /*a570*/  MUFU.RCP R42, R45 ;  /* 0x0000002d002a7308 */ /* 0x000e640000001000 */
[----:B-1----:R-:W-:-:S04]  /*a580*/  FFMA R0, R45, R42, -1 ;  /* 0xbf8000002d007423 */ /* 0x002fc8000000002a */
[----:B------:R-:W-:-:S04]  /*a590*/  FADD.FTZ R3, -R0, -RZ ;  /* 0x800000ff00037221 */ /* 0x000fc80000010100 */
[----:B------:R-:W-:-:S07]  /*a5a0*/  FFMA R42, R42, R3, R42 ;  /* 0x000000032a2a7223 */ /* 0x000fce000000002a */
.L_x_274:
[----:B------:R-:W-:Y:S05]  /*a5b0*/  BSYNC B1 ;  /* 0x0000000000017941 */ /* 0x000fea0003800000 */
.L_x_272:
        /* <DEDUP_REMOVED lines=9> */
.L_x_276:
[----:B------:R-:W1:Y:S02]  /*a650*/  MUFU.RCP R0, R53 ;  /* 0x0000003500007308 */ /* 0x000e640000001000 */
[----:B-1----:R-:W-:-:S04]  /*a660*/  FFMA R3, R53, R0, -1 ;  /* 0xbf80000035037423 */ /* 0x002fc80000000000 */
[----:B------:R-:W-:-:S04]  /*a670*/  FADD.FTZ R3, -R3, -RZ ;  /* 0x800000ff03037221 */ /* 0x000fc80000010100 */
[----:B------:R-:W-:-:S07]  /*a680*/  FFMA R0, R0, R3, R0 ;  /* 0x0000000300007223 */ /* 0x000fce0000000000 */
.L_x_277:
[----:B------:R-:W-:Y:S05]  /*a690*/  BSYNC B1 ;  /* 0x0000000000017941 */ /* 0x000fea0003800000 */
.L_x_275:
        /* <DEDUP_REMOVED lines=23> */
[----:B------:R-:W-:Y:S02]  /*a810*/  F2FP.F16.F32.PACK_AB R38, R39, R40 ;  /* 0x000000282726723e */ /* 0x000fe400000000ff */
[----:B------:R-:W-:Y:S01]  /*a820*/  F2FP.F16.F32.PACK_AB R36, R35, R36 ;  /* 0x000000242324723e */ /* 0x000fe200000000ff */
[----:B------:R1:W-:Y:S01]  /*a830*/  STSM.16.M88.4 [R13+0x6200], R28 ;  /* 0x0062001c0d007844 */ /* 0x0003e20000000200 */
        /* <DEDUP_REMOVED lines=14> */
[----:B------:R-:W-:Y:S02]  /*a920*/  UIADD3 UR4, UR52, 0x6200, URZ ;  /* 0x0000620034047890 */ /* 0x000fe4000fffe03f */
[----:B------:R-:W-:Y:S01]  /*a930*/  UIADD3.X UR9, URZ, UR55, URZ, UP0, !UPT ;  /* 0x000000373f097290 */ /* 0x000fe200087fe43f */
[----:B------:R-:W-:-:S08]  /*a940*/  UMOV UR7, UR47 ;  /* 0x0000002f00077c82 */ /* 0x000fd00008000000 */
[----:B------:R2:W-:Y:S01]  /*a950*/  UTMASTG.3D [UR4], [UR8] ;  /* 0x00000004080073b5 */ /* 0x0005e20008010000 */
[----:B------:R0:W-:Y:S01]  /*a960*/  UTMACMDFLUSH ;  /* 0x00000000000079b7 */ /* 0x0001e20000000000 */
[----:B--2---:R-:W-:-:S04]  /*a970*/  DEPBAR.LE SB0, 0x1 ;  /* 0x000080400000791a */ /* 0x004fc80000000000 */
.L_x_279:
[----:B------:R-:W-:Y:S05]  /*a980*/  BSYNC B0 ;  /* 0x0000000000007941 */ /* 0x000fea0003800000 */
.L_x_278:
[----:B------:R-:W-:Y:S06]  /*a990*/  BAR.SYNC.DEFER_BLOCKING 0x1, 0x100 ;  /* 0x0044000000007b1d */ /* 0x000fec0000010000 */
[----:B------:R-:W-:Y:S04]  /*a9a0*/  BSSY B0, `(.L_x_280) ;  /* 0x0000009000007945 */ /* 0x000fe80003800000 */
[----:B------:R-:W-:Y:S05]  /*a9b0*/  @P0 BRA `(.L_x_281) ;  /* 0x00000000001c0947 */ /* 0x000fea0003800000 */
[----:B------:R-:W-:-:S13]  /*a9c0*/  ISETP.NE.AND P0, PT, R98, 0x3, PT ;  /* 0x000000036200780c */ /* 0x000fda0003f05270 */
[----:B------:R-:W-:Y:S05]  /*a9d0*/  @!P0 BRA `(.L_x_282) ;  /* 0x0000000000048947 */ /* 0x000fea0003800000 */
[----:B------:R-:W-:Y:S01]  /*a9e0*/  BPT.TRAP 0x1 ;  /* 0x000000040000795c */ /* 0x000fe20000300000 */
.L_x_282:
[----:B------:R-:W-:-:S04]  /*a9f0*/  ULEA UR4, UR42, UR52, 0x3 ;  /* 0x000000342a047291 */ /* 0x000fc8000f8e183f */
[----:B------:R-:W-:-:S04]  /*aa00*/  UIADD3 UR4, UR4, 0x60, URZ ;  /* 0x0000006004047890 */ /* 0x000fc8000fffe03f */
[----:B------:R-:W-:-:S09]  /*aa10*/  UPRMT UR4, UR51, 0x654, UR4 ;  /* 0x0000065433047896 */ /* 0x000fd20008000004 */
[----:B------:R-:W-:Y:S03]  /*aa20*/  SYNCS.ARRIVE.TRANS64.RED.A1T0 RZ, [UR4], RZ ;  /* 0x000000ffffff79a7 */ /* 0x000fe60008100404 */
.L_x_281:
[----:B------:R-:W-:Y:S05]  /*aa30*/  BSYNC B0 ;  /* 0x0000000000007941 */ /* 0x000fea0003800000 */
.L_x_280:
[----:B------:R-:W-:Y:S01]  /*aa40*/  IADD3 R16, P0, R16, UR38, RZ ;  /* 0x0000002610107c10 */ /* 0x000fe2000ff1e0ff */
[----:B------:R-:W-:Y:S01]  /*aa50*/  ULDC.64 UR4, c[0x0][0x8f8] ;  /* 0x00023e0000047ab9 */ /* 0x000fe20000000a00 */
[----:B------:R-:W-:Y:S01]  /*aa60*/  UIADD3 UR42, UR42, 0x1, URZ ;  /* 0x000000012a2a7890 */ /* 0x000fe2000fffe03f */
[----:B------:R-:W-:Y:S01]  /*aa70*/  PRMT R0, RZ, 0x7610, R0 ;  /* 0x00007610ff007816 */ /* 0x000fe20000000000 */
[----:B------:R-:W-:Y:S01]  /*aa80*/  UMOV UR47, 0xffffffff ;  /* 0xffffffff002f7882 */ /* 0x000fe20000000000 */
[----:B------:R-:W-:Y:S01]  /*aa90*/  IADD3.X R17, R17, UR37, RZ, P0, !PT ;  /* 0x0000002511117c10 */ /* 0x000fe200087fe4ff */
[----:B------:R-:W-:Y:S01]  /*aaa0*/  UISETP.NE.AND UP0, UPT, UR42, 0x4, UPT ;  /* 0x000000042a00788c */ /* 0x000fe2000bf05270 */
[----:B------:R-:W-:Y:S02]  /*aab0*/  ISETP.GE.U32.AND P0, PT, R16, UR4, PT ;  /* 0x0000000410007c0c */ /* 0x000fe4000bf06070 */
[----:B------:R-:W-:Y:S01]  /*aac0*/  MOV R23, 0xffffffff ;  /* 0xffffffff00177802 */ /* 0x000fe20000000f00 */
[----:B------:R-:W-:Y:S01]  /*aad0*/  USEL UR42, UR42, URZ, UP0 ;  /* 0x0000003f2a2a7287 */ /* 0x000fe20008000000 */
[----:B------:R-:W-:-:S02]  /*aae0*/  ISETP.GE.U32.AND.EX P0, PT, R17, UR5, PT, P0 ;  /* 0x0000000511007c0c */ /* 0x000fc4000bf06100 */
[----:B------:R-:W-:-:S11]  /*aaf0*/  MOV R94, 0xffffffff ;  /* 0xffffffff005e7802 */ /* 0x000fd60000000f00 */
[----:B------:R-:W-:Y:S05]  /*ab00*/  @P0 BRA `(.L_x_283) ;  /* 0x0000000400680947 */ /* 0x000fea0003800000 */
[----:B------:R-:W2:Y:S01]  /*ab10*/  S2R R12, SR_CTAID.X ;  /* 0x00000000000c7919 */ /* 0x000ea20000002500 */
[----:B------:R-:W3:Y:S01]  /*ab20*/  LDC.64 R10, c[0x0][0x8d0] ;  /* 0x00023400ff0a7b82 */ /* 0x000ee20000000a00 */
[----:B------:R-:W-:Y:S01]  /*ab30*/  ULDC UR4, c[0x0][0x150] ;  /* 0x0000540000047ab9 */ /* 0x000fe20000000800 */
[----:B------:R-:W-:Y:S01]  /*ab40*/  MOV R8, R16 ;  /* 0x0000001000087202 */ /* 0x000fe20000000f00 */
[----:B------:R-:W4:Y:S01]  /*ab50*/  S2R R24, SR_CTAID.Y ;  /* 0x0000000000187919 */ /* 0x000f220000002600 */
[----:B------:R-:W-:-:S04]  /*ab60*/  IMAD.MOV.U32 R9, RZ, RZ, R17 ;  /* 0x000000ffff097224 */ /* 0x000fc800078e0011 */
[----:B------:R-:W4:Y:S08]  /*ab70*/  LDC R25, c[0x0][0x144] ;  /* 0x00005100ff197b82 */ /* 0x000f300000000800 */
[----:B------:R-:W4:Y:S08]  /*ab80*/  LDC R0, c[0x0][0x8d8] ;  /* 0x00023600ff007b82 */ /* 0x000f300000000800 */
[----:B-1----:R-:W1:Y:S01]  /*ab90*/  LDC.64 R14, c[0x0][0x8c8] ;  /* 0x00023200ff0e7b82 */ /* 0x002e620000000a00 */
[----:B---3--:R-:W-:-:S04]  /*aba0*/  ISETP.NE.U32.AND P0, PT, R10, RZ, PT ;  /* 0x000000ff0a00720c */ /* 0x008fc80003f05070 */
[----:B------:R-:W-:Y:S02]  /*abb0*/  ISETP.NE.AND.EX P0, PT, R11, RZ, PT, P0 ;  /* 0x000000ff0b00720c */ /* 0x000fe40003f05300 */
[----:B--2---:R-:W-:-:S05]  /*abc0*/  I2FP.F32.U32 R3, R12 ;  /* 0x0000000c00037245 */ /* 0x004fca0000201000 */
[----:B------:R-:W-:-:S04]  /*abd0*/  FMUL R3, R3, UR4 ;  /* 0x0000000403037c20 */ /* 0x000fc80008400000 */
[----:B------:R2:W3:Y:S02]  /*abe0*/  F2I.U32.TRUNC.NTZ R23, R3 ;  /* 0x0000000300177305 */ /* 0x0004e4000020f000 */
[----:B----4-:R-:W-:Y:S05]  /*abf0*/  @!P0 BRA `(.L_x_284) ;  /* 0x0000000000288947 */ /* 0x010fea0003800000 */
[----:B--2---:R-:W2:Y:S02]  /*ac00*/  LDC R3, c[0x0][0x8dc] ;  /* 0x00023700ff037b82 */ /* 0x004ea40000000800 */
[----:B--2---:R-:W-:-:S04]  /*ac10*/  IADD3 R3, P0, R16, R3, RZ ;  /* 0x0000000310037210 */ /* 0x004fc80007f1e0ff */
[----:B------:R-:W-:-:S05]  /*ac20*/  IADD3.X R13, RZ, R17, RZ, P0, !PT ;  /* 0x00000011ff0d7210 */ /* 0x000fca00007fe4ff */
[----:B------:R-:W-:-:S04]  /*ac30*/  IMAD.WIDE.U32 R4, R13, R10, RZ ;  /* 0x0000000a0d047225 */ /* 0x000fc800078e00ff */
[----:B------:R-:W-:-:S04]  /*ac40*/  IMAD.WIDE.U32 R6, P0, R3, R11, R4 ;  /* 0x0000000b03067225 */ /* 0x000fc80007800004 */
[----:B------:R-:W-:Y:S01]  /*ac50*/  IMAD.WIDE.U32 R4, R3, R10, RZ ;  /* 0x0000000a03047225 */ /* 0x000fe200078e00ff */
[----:B------:R-:W-:Y:S02]  /*ac60*/  IADD3.X R9, RZ, RZ, RZ, P0, !PT ;  /* 0x000000ffff097210 */ /* 0x000fe400007fe4ff */
[----:B------:R-:W-:Y:S02]  /*ac70*/  MOV R8, R7 ;  /* 0x0000000700087202 */ /* 0x000fe40000000f00 */
[----:B------:R-:W-:-:S05]  /*ac80*/  IADD3 RZ, P0, R5, R6, RZ ;  /* 0x0000000605ff7210 */ /* 0x000fca0007f1e0ff */
[----:B------:R-:W-:-:S08]  /*ac90*/  IMAD.WIDE.U32.X R8, R13, R11, R8, P0 ;  /* 0x0000000b0d087225 */ /* 0x000fd000000e0408 */
.L_x_284:
[----:B------:R-:W4:Y:S01]  /*aca0*/  LDC.64 R20, c[0x0][0x8e8] ;  /* 0x00023a00ff147b82 */ /* 0x000f220000000a00 */
[-CC-:B------:R-:W-:Y:S01]  /*acb0*/  SHF.R.U64 R31, R8, R0.reuse, R9.reuse ;  /* 0x00000000081f7219 */ /* 0x180fe20000001209 */
[----:B------:R-:W-:Y:S01]  /*acc0*/  ULDC UR4, c[0x0][0x154] ;  /* 0x0000550000047ab9 */ /* 0x000fe20000000800 */
[----:B------:R-:W-:Y:S01]  /*acd0*/  SHF.R.U32.HI R0, RZ, R0, R9 ;  /* 0x00000000ff007219 */ /* 0x000fe20000011609 */
[----:B------:R-:W-:Y:S01]  /*ace0*/  IMAD.MOV.U32 R7, RZ, RZ, 0x1 ;  /* 0x00000001ff077424 */ /* 0x000fe200078e00ff */
[----:B--2---:R-:W-:Y:S02]  /*acf0*/  IADD3 R3, P0, RZ, -R31, RZ ;  /* 0x8000001fff037210 */ /* 0x004fe40007f1e0ff */
[----:B---3--:R-:W-:Y:S01]  /*ad00*/  IADD3 R23, -R23, RZ, RZ ;  /* 0x000000ff17177210 */ /* 0x008fe20007ffe1ff */
[----:B------:R-:W2:Y:S02]  /*ad10*/  LDC R6, c[0x0][0x8c0] ;  /* 0x00023000ff067b82 */ /* 0x000ea40000000800 */
[----:B------:R-:W-:-:S02]  /*ad20*/  IMAD.X R5, RZ, RZ, ~R0, P0 ;  /* 0x000000ffff057224 */ /* 0x000fc400000e0e00 */
[----:B------:R-:W-:Y:S02]  /*ad30*/  IMAD R26, R25, R23, R12 ;  /* 0x00000017191a7224 */ /* 0x000fe400078e020c */
[-C--:B-1----:R-:W-:Y:S02]  /*ad40*/  IMAD R0, R5, R14.reuse, RZ ;  /* 0x0000000e05007224 */ /* 0x082fe400078e02ff */
[----:B------:R-:W1:Y:S01]  /*ad50*/  LDC R8, c[0x0][0x8b0] ;  /* 0x00022c00ff087b82 */ /* 0x000e620000000800 */
[----:B------:R-:W-:-:S04]  /*ad60*/  IMAD.WIDE.U32 R4, R3, R14, R16 ;  /* 0x0000000e03047225 */ /* 0x000fc800078e0010 */
[----:B------:R-:W-:Y:S01]  /*ad70*/  IMAD R3, R3, R15, R0 ;  /* 0x0000000f03037224 */ /* 0x000fe200078e0200 */
[----:B------:R-:W-:Y:S02]  /*ad80*/  I2FP.F32.U32 R0, R24 ;  /* 0x0000001800007245 */ /* 0x000fe40000201000 */
[----:B------:R-:W3:Y:S01]  /*ad90*/  LDC R28, c[0x0][0x900] ;  /* 0x00024000ff1c7b82 */ /* 0x000ee20000000800 */
[----:B----4-:R-:W-:Y:S02]  /*ada0*/  ISETP.NE.U32.AND P0, PT, R20, RZ, PT ;  /* 0x000000ff1400720c */ /* 0x010fe40003f05070 */
[----:B------:R-:W-:Y:S01]  /*adb0*/  IADD3 R3, R5, R3, RZ ;  /* 0x0000000305037210 */ /* 0x000fe20007ffe0ff */
[----:B------:R-:W-:Y:S01]  /*adc0*/  FMUL R0, R0, UR4 ;  /* 0x0000000400007c20 */ /* 0x000fe20008400000 */
[----:B------:R-:W-:Y:S02]  /*add0*/  ISETP.NE.AND.EX P0, PT, R21, RZ, PT, P0 ;  /* 0x000000ff1500720c */ /* 0x000fe40003f05300 */
[----:B------:R-:W-:Y:S01]  /*ade0*/  MOV R5, 0xffffffff ;  /* 0xffffffff00057802 */ /* 0x000fe20000000f00 */
[----:B------:R-:W4:Y:S01]  /*adf0*/  LDC R15, c[0x0][0x148] ;  /* 0x00005200ff0f7b82 */ /* 0x000f220000000800 */
[-CC-:B--2---:R-:W-:Y:S01]  /*ae00*/  SHF.R.U64 R12, R4, R6.reuse, R3.reuse ;  /* 0x00000006040c7219 */ /* 0x184fe20000001203 */
[----:B------:R2:W2:Y:S01]  /*ae10*/  F2I.U32.TRUNC.NTZ R13, R0 ;  /* 0x00000000000d7305 */ /* 0x0004a2000020f000 */
[----:B------:R-:W-:-:S05]  /*ae20*/  SHF.R.U32.HI R3, RZ, R6, R3 ;  /* 0x00000006ff037219 */ /* 0x000fca0000011603 */
[----:B------:R-:W2:Y:S01]  /*ae30*/  LDC R25, c[0x0][0x8a8] ;  /* 0x00022a00ff197b82 */ /* 0x000ea20000000800 */
[-CC-:B-1----:R-:W-:Y:S02]  /*ae40*/  SHF.R.U64 R10, R12, R8.reuse, R3.reuse ;  /* 0x000000080c0a7219 */ /* 0x182fe40000001203 */
[----:B------:R-:W-:-:S05]  /*ae50*/  SHF.R.U32.HI R3, RZ, R8, R3 ;  /* 0x00000008ff037219 */ /* 0x000fca0000011603 */
[----:B------:R-:W1:Y:S01]  /*ae60*/  LDC R27, c[0x0][0x8f0] ;  /* 0x00023c00ff1b7b82 */ /* 0x000e620000000800 */
[-C--:B---3--:R-:W-:Y:S02]  /*ae70*/  SHF.L.U32 R4, R5, R28.reuse, RZ ;  /* 0x0000001c05047219 */ /* 0x088fe400000006ff */
[-CC-:B------:R-:W-:Y:S02]  /*ae80*/  SHF.R.U64 R14, R10, R28.reuse, R3.reuse ;  /* 0x0000001c0a0e7219 */ /* 0x180fe40000001203 */
[----:B------:R-:W-:Y:S02]  /*ae90*/  SHF.R.U32.HI R5, RZ, R28, R3 ;  /* 0x0000001cff057219 */ /* 0x000fe40000011603 */
[----:B------:R-:W-:Y:S01]  /*aea0*/  LOP3.LUT R23, RZ, R4, RZ, 0x33, !PT ;  /* 0x00000004ff177212 */ /* 0x000fe200078e33ff */
[----:B------:R-:W3:Y:S01]  /*aeb0*/  LDC R29, c[0x0][0x8e0] ;  /* 0x00023800ff1d7b82 */ /* 0x000ee20000000800 */
[----:B------:R-:W-:Y:S02]  /*aec0*/  SHF.L.U32 R28, R7, R28, RZ ;  /* 0x0000001c071c7219 */ /* 0x000fe400000006ff */
[----:B------:R-:W-:-:S05]  /*aed0*/  MOV R4, R14 ;  /* 0x0000000e00047202 */ /* 0x000fca0000000f00 */
[----:B------:R-:W1:Y:S01]  /*aee0*/  LDC R30, c[0x0][0x8b8] ;  /* 0x00022e00ff1e7b82 */ /* 0x000e620000000800 */
[----:B------:R-:W-:Y:S05]  /*aef0*/  @!P0 BRA `(.L_x_285) ;  /* 0x0000000000288947 */ /* 0x000fea0003800000 */
[----:B------:R-:W5:Y:S02]  /*af00*/  LDC R3, c[0x0][0x8f4] ;  /* 0x00023d00ff037b82 */ /* 0x000f640000000800 */
[----:B-----5:R-:W-:-:S04]  /*af10*/  IADD3 R3, P0, R14, R3, RZ ;  /* 0x000000030e037210 */ /* 0x020fc80007f1e0ff */
[----:B------:R-:W-:-:S05]  /*af20*/  IADD3.X R11, RZ, R5, RZ, P0, !PT ;  /* 0x00000005ff0b7210 */ /* 0x000fca00007fe4ff */
[----:B------:R-:W-:-:S04]  /*af30*/  IMAD.WIDE.U32 R4, R11, R20, RZ ;  /* 0x000000140b047225 */ /* 0x000fc800078e00ff */
[----:B------:R-:W-:-:S04]  /*af40*/  IMAD.WIDE.U32 R6, P0, R3, R21, R4 ;  /* 0x0000001503067225 */ /* 0x000fc80007800004 */
[----:B------:R-:W-:Y:S01]  /*af50*/  IMAD.WIDE.U32 R4, R3, R20, RZ ;  /* 0x0000001403047225 */ /* 0x000fe200078e00ff */
[----:B------:R-:W-:-:S03]  /*af60*/  IADD3.X R9, RZ, RZ, RZ, P0, !PT ;  /* 0x000000ffff097210 */ /* 0x000fc600007fe4ff */
[----:B------:R-:W-:Y:S01]  /*af70*/  IMAD.MOV.U32 R8, RZ, RZ, R7 ;  /* 0x000000ffff087224 */ /* 0x000fe200078e0007 */
[----:B------:R-:W-:-:S05]  /*af80*/  IADD3 RZ, P0, R5, R6, RZ ;  /* 0x0000000605ff7210 */ /* 0x000fca0007f1e0ff */
[----:B------:R-:W-:-:S08]  /*af90*/  IMAD.WIDE.U32.X R4, R11, R21, R8, P0 ;  /* 0x000000150b047225 */ /* 0x000fd000000e0408 */
.L_x_285:
[----:B------:R-:W-:Y:S02]  /*afa0*/  ISETP.NE.AND P0, PT, R2, 0x1, PT ;  /* 0x000000010200780c */ /* 0x000fe40003f05270 */
[----:B-12---:R-:W-:Y:S02]  /*afb0*/  SHF.R.U64 R0, R4, R27, R5 ;  /* 0x0000001b04007219 */ /* 0x006fe40000001205 */
[----:B------:R-:W-:Y:S02]  /*afc0*/  LOP3.LUT R23, R10, R23, RZ, 0xc0, !PT ;  /* 0x000000170a177212 */ /* 0x000fe400078ec0ff */
[----:B------:R-:W-:Y:S02]  /*afd0*/  IADD3 R13, -R13, RZ, RZ ;  /* 0x000000ff0d0d7210 */ /* 0x000fe40007ffe1ff */
[----:B------:R-:W-:Y:S01]  /*afe0*/  IADD3 R5, R25, -0x1, RZ ;  /* 0xffffffff19057810 */ /* 0x000fe20007ffe0ff */
[----:B------:R-:W-:Y:S01]  /*aff0*/  IMAD R23, R28, R0, R23 ;  /* 0x000000001c177224 */ /* 0x000fe200078e0217 */
[----:B------:R-:W-:-:S02]  /*b000*/  IADD3 R3, -R0, RZ, RZ ;  /* 0x000000ff00037210 */ /* 0x000fc40007ffe1ff */
[----:B------:R-:W-:Y:S01]  /*b010*/  LOP3.LUT R5, R12, R5, RZ, 0xc0, !PT ;  /* 0x000000050c057212 */ /* 0x000fe200078ec0ff */
[----:B----4-:R-:W-:Y:S01]  /*b020*/  @P0 IMAD R26, R15, R13, R24 ;  /* 0x0000000d0f1a0224 */ /* 0x010fe200078e0218 */
[----:B------:R-:W-:Y:S01]  /*b030*/  R2UR UR47, R31 ;  /* 0x000000001f2f72ca */ /* 0x000fe200000e0000 */
[----:B---3--:R-:W-:Y:S02]  /*b040*/  IMAD R0, R3, R29, R14 ;  /* 0x0000001d03007224 */ /* 0x008fe400078e020e */
[----:B------:R-:W-:Y:S02]  /*b050*/  IMAD R23, R23, R30, R26 ;  /* 0x0000001e17177224 */ /* 0x000fe400078e021a */
[----:B------:R-:W-:Y:S02]  /*b060*/  IMAD R0, R0, R25, R5 ;  /* 0x0000001900007224 */ /* 0x000fe400078e0205 */
[----:B------:R-:W-:-:S03]  /*b070*/  IMAD.MOV.U32 R3, RZ, RZ, 0x1 ;  /* 0x00000001ff037424 */ /* 0x000fc600078e00ff */
[----:B------:R-:W-:Y:S02]  /*b080*/  SEL R94, R0, R23, !P0 ;  /* 0x00000017005e7207 */ /* 0x000fe40004000000 */
[----:B------:R-:W-:Y:S02]  /*b090*/  SEL R23, R23, R0, !P0 ;  /* 0x0000000017177207 */ /* 0x000fe40004000000 */
[----:B------:R-:W-:-:S07]  /*b0a0*/  PRMT R0, R3, 0x7610, R0 ;  /* 0x0000761003007816 */ /* 0x000fce0000000000 */
.L_x_283:
[----:B------:R-:W-:Y:S01]  /*b0b0*/  UIADD3 UR49, UR50, UR49, URZ ;  /* 0x0000003132317290 */ /* 0x000fe2000fffe03f */
[----:B------:R-:W-:Y:S01]  /*b0c0*/  LOP3.LUT P0, RZ, R0, 0xff, RZ, 0xc0, !PT ;  /* 0x000000ff00ff7812 */ /* 0x000fe2000780c0ff */
[----:B------:R-:W-:Y:S02]  /*b0d0*/  UIADD3 UR43, UR43, 0x4, URZ ;  /* 0x000000042b2b7890 */ /* 0x000fe4000fffe03f */
[----:B------:R-:W-:Y:S02]  /*b0e0*/  USHF.R.U32.HI UR4, URZ, 0x2, UR49 ;  /* 0x000000023f047899 */ /* 0x000fe40008011631 */
[----:B------:R-:W-:Y:S02]  /*b0f0*/  UISETP.GT.U32.AND UP0, UPT, UR49, 0x3, UPT ;  /* 0x000000033100788c */ /* 0x000fe4000bf04070 */
[----:B------:R-:W-:Y:S02]  /*b100*/  ULOP3.LUT UR4, UR4, 0x1, URZ, 0xc0, !UPT ;  /* 0x0000000104047892 */ /* 0x000fe4000f8ec03f */
[----:B------:R-:W-:-:S02]  /*b110*/  UISETP.LT.U32.AND UP1, UPT, UR50, 0x4, UP0 ;  /* 0x000000043200788c */ /* 0x000fc40008721070 */
[----:B------:R-:W-:Y:S02]  /*b120*/  UISETP.NE.U32.AND UP2, UPT, UR4, 0x1, UPT ;  /* 0x000000010400788c */ /* 0x000fe4000bf45070 */
[----:B------:R-:W-:Y:S02]  /*b130*/  USEL UR5, URZ, 0x1, !UP1 ;  /* 0x000000013f057887 */ /* 0x000fe4000c800000 */
[----:B------:R-:W-:Y:S02]  /*b140*/  UISETP.GT.U32.AND UP0, UPT, UR50, 0x3, !UP2 ;  /* 0x000000033200788c */ /* 0x000fe4000d704070 */
[----:B------:R-:W-:Y:S02]  /*b150*/  ULOP3.LUT UR49, UR49, 0x3, URZ, 0xc0, !UPT ;  /* 0x0000000331317892 */ /* 0x000fe4000f8ec03f */
[----:B------:R-:W-:-:S04]  /*b160*/  USEL UR4, URZ, 0x1, !UP0 ;  /* 0x000000013f047887 */ /* 0x000fc8000c000000 */
[----:B------:R-:W-:Y:S01]  /*b170*/  ULOP3.LUT UR48, UR4, UR48, UR5, 0x96, !UPT ;  /* 0x0000003004307292 */ /* 0x000fe2000f8e9605 */
[----:B------:R-:W-:Y:S11]  /*b180*/  @P0 BRA `(.L_x_286) ;  /* 0xffffff6400500947 */ /* 0x000ff6000383ffff */
[----:B------:R-:W-:-:S13]  /*b190*/  PLOP3.LUT P0, PT, PT, PT, PT, 0x8, 0x0 ;  /* 0x000000000000781c */ /* 0x000fda0003f0e170 */
.L_x_22:
[----:B------:R-:W-:Y:S05]  /*b1a0*/  @P0 BRA `(.L_x_14) ;  /* 0x0000002800880947 */ /* 0x000fea0003800000 */
[----:B------:R-:W-:Y:S01]  /*b1b0*/  ULDC.64 UR6, c[0x0][0x588] ;  /* 0x0001620000067ab9 */ /* 0x000fe20000000a00 */
[----:B------:R-:W-:Y:S01]  /*b1c0*/  ULDC.64 UR4, c[0x0][0x590] ;  /* 0x0001640000047ab9 */ /* 0x000fe20000000a00 */
[----:B------:R-:W-:Y:S01]  /*b1d0*/  ISETP.NE.U32.AND P0, PT, RZ, UR6, PT ;  /* 0x00000006ff007c0c */ /* 0x000fe2000bf05070 */
[----:B------:R-:W-:-:S04]  /*b1e0*/  DEPBAR.LE SB0, 0x0 ;  /* 0x000080000000791a */ /* 0x000fc80000000000 */
[----:B------:R-:W-:Y:S01]  /*b1f0*/  ISETP.NE.U32.AND P1, PT, RZ, UR4, PT ;  /* 0x00000004ff007c0c */ /* 0x000fe2000bf25070 */
[----:B------:R-:W-:Y:S01]  /*b200*/  BSSY B0, `(.L_x_287) ;  /* 0x0000015000007945 */ /* 0x000fe20003800000 */
[----:B------:R-:W-:Y:S02]  /*b210*/  ISETP.NE.AND.EX P0, PT, RZ, UR7, PT, P0 ;  /* 0x00000007ff007c0c */ /* 0x000fe4000bf05300 */
[----:B------:R-:W-:-:S13]  /*b220*/  ISETP.NE.AND.EX P1, PT, RZ, UR5, PT, P1 ;  /* 0x00000005ff007c0c */ /* 0x000fda000bf25310 */
[----:B------:R-:W-:Y:S05]  /*b230*/  @P0 BRA P1, `(.L_x_288) ;  /* 0x0000000000440947 */ /* 0x000fea0000800000 */
[----:B------:R-:W-:-:S04]  /*b240*/  ISETP.NE.U32.AND P0, PT, RZ, UR4, PT ;  /* 0x00000004ff007c0c */ /* 0x000fc8000bf05070 */
[----:B------:R-:W-:-:S13]  /*b250*/  ISETP.NE.AND.EX P0, PT, RZ, UR5, PT, P0 ;  /* 0x00000005ff007c0c */ /* 0x000fda000bf05300 */
[----:B------:R-:W-:Y:S05]  /*b260*/  @!P0 BRA `(.L_x_289) ;  /* 0x00000000002c8947 */ /* 0x000fea0003800000 */
[----:B------:R-:W-:-:S13]  /*b270*/  LOP3.LUT P0, RZ, R90, 0xff, RZ, 0xc0, !PT ;  /* 0x000000ff5aff7812 */ /* 0x000fda000780c0ff */
[----:B------:R-:W-:Y:S05]  /*b280*/  @!P0 BRA `(.L_x_290) ;  /* 0x0000000000108947 */ /* 0x000fea0003800000 */
[----:B-----5:R-:W-:-:S13]  /*b290*/  FSETP.NEU.AND P0, PT, R91, RZ, PT ;  /* 0x000000ff5b00720b */ /* 0x020fda0003f0d000 */
[----:B------:R-:W-:Y:S05]  /*b2a0*/  @!P0 BREAK B0 ;  /* 0x0000000000008942 */ /* 0x000fea0003800000 */
[----:B------:R-:W-:Y:S05]  /*b2b0*/  @P0 BRA `(.L_x_288) ;  /* 0x0000000000240947 */ /* 0x000fea0003800000 */
[----:B------:R-:W-:Y:S05]  /*b2c0*/  BRA `(.L_x_14) ;  /* 0x0000002800407947 */ /* 0x000fea0003800000 */
.L_x_290:
[----:B------:R-:W-:-:S04]  /*b2d0*/  ISETP.NE.U32.AND P0, PT, RZ, UR6, PT ;  /* 0x00000006ff007c0c */ /* 0x000fc8000bf05070 */
[----:B------:R-:W-:-:S13]  /*b2e0*/  ISETP.NE.AND.EX P0, PT, RZ, UR7, PT, P0 ;  /* 0x00000007ff007c0c */ /* 0x000fda000bf05300 */
[----:B------:R-:W-:Y:S05]  /*b2f0*/  @!P0 BREAK B0 ;  /* 0x0000000000008942 */ /* 0x000fea0003800000 */
[----:B------:R-:W-:Y:S05]  /*b300*/  @P0 BRA `(.L_x_288) ;  /* 0x0000000000100947 */ /* 0x000fea0003800000 */
[----:B------:R-:W-:Y:S05]  /*b310*/  BRA `(.L_x_14) ;  /* 0x00000028002c7947 */ /* 0x000fea0003800000 */
.L_x_289:
[----:B-----5:R-:W-:-:S13]  /*b320*/  FSETP.NEU.AND P0, PT, R91, RZ, PT ;  /* 0x000000ff5b00720b */ /* 0x020fda0003f0d000 */
[----:B------:R-:W-:Y:S05]  /*b330*/  @!P0 BREAK B0 ;  /* 0x0000000000008942 */ /* 0x000fea0003800000 */
[----:B------:R-:W-:Y:S05]  /*b340*/  @!P0 BRA `(.L_x_14) ;  /* 0x0000002800208947 */ /* 0x000fea0003800000 */
.L_x_288:
[----:B-1----:R-:W-:Y:S05]  /*b350*/  BSYNC B0 ;  /* 0x0000000000007941 */ /* 0x002fea0003800000 */
.L_x_287:
[----:B------:R-:W-:-:S04]  /*b360*/  LOP3.LUT R19, R19, 0x1, RZ, 0xfc, !PT ;  /* 0x0000000113137812 */ /* 0x000fc800078efcff */
[----:B------:R-:W-:-:S13]  /*b370*/  ISETP.NE.AND P0, PT, R19, 0x3, PT ;  /* 0x000000031300780c */ /* 0x000fda0003f05270 */
[----:B------:R-:W-:Y:S05]  /*b380*/  @!P0 BRA `(.L_x_291) ;  /* 0x0000000000048947 */ /* 0x000fea0003800000 */
[----:B------:R-:W-:Y:S01]  /*b390*/  BPT.TRAP 0x1 ;  /* 0x000000040000795c */ /* 0x000fe20000300000 */
.L_x_291:
[----:B------:R-:W1:Y:S01]  /*b3a0*/  S2UR UR5, SR_CgaCtaId ;  /* 0x00000000000579c3 */ /* 0x000e620000008800 */
[----:B------:R-:W-:Y:S02]  /*b3b0*/  UMOV UR4, 0x400 ;  /* 0x0000040000047882 */ /* 0x000fe40000000000 */
[----:B-1----:R-:W-:-:S04]  /*b3c0*/  ULEA UR4, UR5, UR4, 0x18 ;  /* 0x0000000405047291 */ /* 0x002fc8000f8ec03f */
[----:B------:R-:W-:-:S04]  /*b3d0*/  ULEA UR4, UR42, UR4, 0x3 ;  /* 0x000000042a047291 */ /* 0x000fc8000f8e183f */
[----:B------:R-:W-:-:S04]  /*b3e0*/  UIADD3 UR4, UR4, 0x60, URZ ;  /* 0x0000006004047890 */ /* 0x000fc8000fffe03f */
[----:B------:R-:W-:-:S09]  /*b3f0*/  UPRMT UR4, UR5, 0x654, UR4 ;  /* 0x0000065405047896 */ /* 0x000fd20008000004 */
[----:B------:R-:W-:Y:S01]  /*b400*/  SYNCS.ARRIVE.TRANS64.RED.A1T0 RZ, [UR4], RZ ;  /* 0x000000ffffff79a7 */ /* 0x000fe20008100404 */
[----:B------:R-:W-:Y:S05]  /*b410*/  BRA `(.L_x_14) ;  /* 0x0000002400ec7947 */ /* 0x000fea0003800000 */
.L_x_13:
[----:B------:R-:W-:Y:S01]  /*b420*/  ULDC.64 UR4, c[0x0][0x8f8] ;  /* 0x00023e0000047ab9 */ /* 0x000fe20000000a00 */
[----:B------:R-:W-:Y:S02]  /*b430*/  PRMT R8, RZ, 0x7610, R8 ;  /* 0x00007610ff087816 */ /* 0x000fe40000000008 */
[----:B------:R-:W-:Y:S02]  /*b440*/  ISETP.GE.U32.AND P1, PT, R16, UR4, PT ;  /* 0x0000000410007c0c */ /* 0x000fe4000bf26070 */
[----:B------:R-:W-:Y:S02]  /*b450*/  MOV R21, 0xffffffff ;  /* 0xffffffff00157802 */ /* 0x000fe40000000f00 */
[----:B------:R-:W-:Y:S02]  /*b460*/  ISETP.GE.U32.AND.EX P1, PT, R17, UR5, PT, P1 ;  /* 0x0000000511007c0c */ /* 0x000fe4000bf26110 */
[----:B------:R-:W-:Y:S02]  /*b470*/  MOV R20, 0xffffffff ;  /* 0xffffffff00147802 */ /* 0x000fe40000000f00 */
[----:B------:R-:W-:-:S09]  /*b480*/  MOV R13, 0xffffffff ;  /* 0xffffffff000d7802 */ /* 0x000fd20000000f00 */
[----:B------:R-:W-:Y:S05]  /*b490*/  @P1 BRA `(.L_x_292) ;  /* 0x0000000400281947 */ /* 0x000fea0003800000 */
[----:B------:R-:W2:Y:S01]  /*b4a0*/  LDC.64 R20, c[0x0][0x8d0] ;  /* 0x00023400ff147b82 */ /* 0x000ea20000000a00 */
[----:B------:R-:W-:Y:S01]  /*b4b0*/  IMAD.MOV.U32 R14, RZ, RZ, R16 ;  /* 0x000000ffff0e7224 */ /* 0x000fe200078e0010 */
[----:B------:R-:W-:-:S06]  /*b4c0*/  MOV R15, R17 ;  /* 0x00000011000f7202 */ /* 0x000fcc0000000f00 */
[----:B------:R-:W3:Y:S08]  /*b4d0*/  LDC R8, c[0x0][0x8d8] ;  /* 0x00023600ff087b82 */ /* 0x000ef00000000800 */
[----:B------:R-:W4:Y:S01]  /*b4e0*/  LDC.64 R26, c[0x0][0x8c8] ;  /* 0x00023200ff1a7b82 */ /* 0x000f220000000a00 */
[----:B--2---:R-:W-:-:S04]  /*b4f0*/  ISETP.NE.U32.AND P1, PT, R20, RZ, PT ;  /* 0x000000ff1400720c */ /* 0x004fc80003f25070 */
[----:B------:R-:W-:-:S13]  /*b500*/  ISETP.NE.AND.EX P1, PT, R21, RZ, PT, P1 ;  /* 0x000000ff1500720c */ /* 0x000fda0003f25310 */
[----:B---34-:R-:W-:Y:S05]  /*b510*/  @!P1 BRA `(.L_x_293) ;  /* 0x0000000000289947 */ /* 0x018fea0003800000 */
[----:B------:R-:W2:Y:S02]  /*b520*/  LDC R11, c[0x0][0x8dc] ;  /* 0x00023700ff0b7b82 */ /* 0x000ea40000000800 */
[----:B--2---:R-:W-:-:S04]  /*b530*/  IADD3 R15, P1, R16, R11, RZ ;  /* 0x0000000b100f7210 */ /* 0x004fc80007f3e0ff */
        /* <DEDUP_REMOVED lines=8> */
.L_x_293:
[----:B------:R-:W2:Y:S01]  /*b5c0*/  LDC.64 R30, c[0x0][0x8e8] ;  /* 0x00023a00ff1e7b82 */ /* 0x000ea20000000a00 */
[-CC-:B------:R-:W-:Y:S01]  /*b5d0*/  SHF.R.U64 R23, R14, R8.reuse, R15.reuse ;  /* 0x000000080e177219 */ /* 0x180fe2000000120f */
[----:B------:R-:W-:Y:S01]  /*b5e0*/  IMAD.MOV.U32 R34, RZ, RZ, 0x1 ;  /* 0x00000001ff227424 */ /* 0x000fe200078e00ff */
[----:B------:R-:W-:Y:S02]  /*b5f0*/  SHF.R.U32.HI R8, RZ, R8, R15 ;  /* 0x00000008ff087219 */ /* 0x000fe4000001160f */
[----:B------:R-:W-:-:S03]  /*b600*/  IADD3 R13, P1, RZ, -R23, RZ ;  /* 0x80000017ff0d7210 */ /* 0x000fc60007f3e0ff */
[----:B------:R-:W3:Y:S01]  /*b610*/  LDC R12, c[0x0][0x8c0] ;  /* 0x00023000ff0c7b82 */ /* 0x000ee20000000800 */
[----:B------:R-:W-:-:S05]  /*b620*/  IADD3.X R11, RZ, ~R8, RZ, P1, !PT ;  /* 0x80000008ff0b7210 */ /* 0x000fca0000ffe4ff */
[-C--:B------:R-:W-:Y:S02]  /*b630*/  IMAD R8, R11, R26.reuse, RZ ;  /* 0x0000001a0b087224 */ /* 0x080fe400078e02ff */
[----:B------:R-:W4:Y:S01]  /*b640*/  LDC R14, c[0x0][0x8b0] ;  /* 0x00022c00ff0e7b82 */ /* 0x000f220000000800 */
[----:B------:R-:W-:-:S04]  /*b650*/  IMAD.WIDE.U32 R10, R13, R26, R16 ;  /* 0x0000001a0d0a7225 */ /* 0x000fc800078e0010 */
[----:B------:R-:W-:-:S03]  /*b660*/  IMAD R13, R13, R27, R8 ;  /* 0x0000001b0d0d7224 */ /* 0x000fc600078e0208 */
[----:B------:R-:W5:Y:S01]  /*b670*/  LDC R29, c[0x0][0x900] ;  /* 0x00024000ff1d7b82 */ /* 0x000f620000000800 */
[----:B--2---:R-:W-:Y:S02]  /*b680*/  ISETP.NE.U32.AND P1, PT, R30, RZ, PT ;  /* 0x000000ff1e00720c */ /* 0x004fe40003f25070 */
[----:B------:R-:W-:Y:S02]  /*b690*/  IADD3 R11, R11, R13, RZ ;  /* 0x0000000d0b0b7210 */ /* 0x000fe40007ffe0ff */
[----:B------:R-:W-:-:S03]  /*b6a0*/  ISETP.NE.AND.EX P1, PT, R31, RZ, PT, P1 ;  /* 0x000000ff1f00720c */ /* 0x000fc60003f25310 */
[----:B------:R-:W2:Y:S01]  /*b6b0*/  LDC R26, c[0x0][0x8a8] ;  /* 0x00022a00ff1a7b82 */ /* 0x000ea20000000800 */
[-CC-:B---3--:R-:W-:Y:S02]  /*b6c0*/  SHF.R.U64 R20, R10, R12.reuse, R11.reuse ;  /* 0x0000000c0a147219 */ /* 0x188fe4000000120b */
[----:B------:R-:W-:Y:S02]  /*b6d0*/  SHF.R.U32.HI R11, RZ, R12, R11 ;  /* 0x0000000cff0b7219 */ /* 0x000fe4000001160b */
[----:B------:R-:W-:-:S03]  /*b6e0*/  MOV R10, 0xffffffff ;  /* 0xffffffff000a7802 */ /* 0x000fc60000000f00 */
[----:B------:R-:W3:Y:S01]  /*b6f0*/  LDC R28, c[0x0][0x8f0] ;  /* 0x00023c00ff1c7b82 */ /* 0x000ee20000000800 */
[-CC-:B----4-:R-:W-:Y:S02]  /*b700*/  SHF.R.U64 R25, R20, R14.reuse, R11.reuse ;  /* 0x0000000e14197219 */ /* 0x190fe4000000120b */
[----:B------:R-:W-:-:S05]  /*b710*/  SHF.R.U32.HI R8, RZ, R14, R11 ;  /* 0x0000000eff087219 */ /* 0x000fca000001160b */
[----:B------:R-:W4:Y:S01]  /*b720*/  LDC R32, c[0x0][0x8e0] ;  /* 0x00023800ff207b82 */ /* 0x000f220000000800 */
[-C--:B-----5:R-:W-:Y:S02]  /*b730*/  SHF.L.U32 R10, R10, R29.reuse, RZ ;  /* 0x0000001d0a0a7219 */ /* 0x0a0fe400000006ff */
[-CC-:B------:R-:W-:Y:S02]  /*b740*/  SHF.R.U64 R27, R25, R29.reuse, R8.reuse ;  /* 0x0000001d191b7219 */ /* 0x180fe40000001208 */
[----:B------:R-:W-:Y:S02]  /*b750*/  LOP3.LUT R36, RZ, R10, RZ, 0x33, !PT ;  /* 0x0000000aff247212 */ /* 0x000fe400078e33ff */
[----:B------:R-:W-:Y:S01]  /*b760*/  SHF.R.U32.HI R11, RZ, R29, R8 ;  /* 0x0000001dff0b7219 */ /* 0x000fe20000011608 */
        /* <DEDUP_REMOVED lines=13> */
.L_x_294:
[----:B------:R-:W-:Y:S01]  /*b840*/  ISETP.NE.AND P1, PT, R2, 0x1, PT ;  /* 0x000000010200780c */ /* 0x000fe20003f25270 */
[----:B------:R-:W-:Y:S01]  /*b850*/  IMAD.MOV.U32 R13, RZ, RZ, R23 ;  /* 0x000000ffff0d7224 */ /* 0x000fe200078e0017 */
[----:B---3--:R-:W-:Y:S02]  /*b860*/  SHF.R.U64 R8, R10, R28, R11 ;  /* 0x0000001c0a087219 */ /* 0x008fe4000000120b */
[----:B------:R-:W-:Y:S02]  /*b870*/  SHF.L.U32 R34, R34, R29, RZ ;  /* 0x0000001d22227219 */ /* 0x000fe400000006ff */
[----:B------:R-:W-:Y:S02]  /*b880*/  LOP3.LUT R7, R25, R36, RZ, 0xc0, !PT ;  /* 0x0000002419077212 */ /* 0x000fe400078ec0ff */
[----:B--2---:R-:W-:Y:S02]  /*b890*/  IADD3 R11, R26, -0x1, RZ ;  /* 0xffffffff1a0b7810 */ /* 0x004fe40007ffe0ff */
[----:B------:R-:W-:Y:S01]  /*b8a0*/  IADD3 R10, -R8, RZ, RZ ;  /* 0x000000ff080a7210 */ /* 0x000fe20007ffe1ff */
[----:B------:R-:W-:Y:S01]  /*b8b0*/  IMAD R8, R34, R8, R7 ;  /* 0x0000000822087224 */ /* 0x000fe200078e0207 */
[----:B------:R-:W-:Y:S01]  /*b8c0*/  LOP3.LUT R7, R20, R11, RZ, 0xc0, !PT ;  /* 0x0000000b14077212 */ /* 0x000fe200078ec0ff */
[----:B------:R-:W-:-:S02]  /*b8d0*/  @P1 IMAD R3, R9, R24, R6 ;  /* 0x0000001809031224 */ /* 0x000fc400078e0206 */
[----:B----4-:R-:W-:Y:S02]  /*b8e0*/  IMAD R6, R10, R32, R27 ;  /* 0x000000200a067224 */ /* 0x010fe400078e021b */
[----:B-1----:R-:W-:Y:S01]  /*b8f0*/  IMAD R3, R8, R33, R3 ;  /* 0x0000002108037224 */ /* 0x002fe200078e0203 */
[----:B------:R-:W-:Y:S01]  /*b900*/  MOV R8, 0x1 ;  /* 0x0000000100087802 */ /* 0x000fe20000000f00 */
[----:B------:R-:W-:-:S05]  /*b910*/  IMAD R6, R6, R26, R7 ;  /* 0x0000001a06067224 */ /* 0x000fca00078e0207 */
[----:B------:R-:W-:Y:S02]  /*b920*/  SEL R20, R6, R3, !P1 ;  /* 0x0000000306147207 */ /* 0x000fe40004800000 */
[----:B------:R-:W-:-:S07]  /*b930*/  SEL R21, R3, R6, !P1 ;  /* 0x0000000603157207 */ /* 0x000fce0004800000 */
.L_x_292:
[----:B------:R-:W-:-:S08]  /*b940*/  NOP ;  /* 0x0000000000007918 */ /* 0x000fd00000000000 */
[----:B------:R-:W2:-:S00]  /*b950*/  USETMAXREG.DEALLOC.CTAPOOL 0x28 ;  /* 0x00000028000079c8 */ /* 0x000e8000080e0500 */
[----:B--2---:R-:W-:-:S13]  /*b960*/  ISETP.NE.AND P1, PT, R0, 0x1, PT ;  /* 0x000000010000780c */ /* 0x004fda0003f25270 */
[----:B------:R-:W-:Y:S05]  /*b970*/  @!P1 BRA `(.L_x_14) ;  /* 0x0000002000949947 */ /* 0x000fea0003800000 */
[----:B------:R-:W-:Y:S05]  /*b980*/  @!P4 BRA `(.L_x_295) ;  /* 0x0000001000a8c947 */ /* 0x000fea0003800000 */
[----:B------:R-:W-:-:S13]  /*b990*/  ISETP.NE.OR P0, PT, R0, 0x2, P0 ;  /* 0x000000020000780c */ /* 0x000fda0000705670 */
[----:B------:R-:W-:Y:S05]  /*b9a0*/  @P0 BRA `(.L_x_14) ;  /* 0x0000002000880947 */ /* 0x000fea0003800000 */
[----:B------:R-:W-:-:S13]  /*b9b0*/  LOP3.LUT P1, RZ, R8, 0xff, RZ, 0xc0, !PT ;  /* 0x000000ff08ff7812 */ /* 0x000fda000782c0ff */
[----:B------:R-:W-:Y:S05]  /*b9c0*/  @!P1 BRA `(.L_x_296) ;  /* 0x0000000000189947 */ /* 0x000fea0003800000 */
[----:B------:R-:W-:Y:S01]  /*b9d0*/  UMOV UR4, 0x400 ;  /* 0x0000040000047882 */ /* 0x000fe20000000000 */
[----:B------:R-:W-:Y:S01]  /*b9e0*/  MOV R0, RZ ;  /* 0x000000ff00007202 */ /* 0x000fe20000000f00 */
[----:B-1----:R-:W-:-:S03]  /*b9f0*/  ULEA UR4, UR36, UR4, 0x18 ;  /* 0x0000000424047291 */ /* 0x002fc6000f8ec03f */
[----:B------:R-:W-:-:S06]  /*ba00*/  SHF.L.U32 R0, R0, 0x1f, RZ ;  /* 0x0000001f00007819 */ /* 0x000fcc00000006ff */
[----:B------:R-:W1:Y:S02]  /*ba10*/  SYNCS.PHASECHK.TRANS64.TRYWAIT P0, [UR4+0x88], R0 ;  /* 0x00008800ff0075a7 */ /* 0x000e640008000144 */
[----:B-1----:R-:W-:Y:S05]  /*ba20*/  @!P0 BRA `(.L_x_297) ;  /* 0x0000002000f08947 */ /* 0x002fea0003800000 */
.L_x_296:
[----:B-1----:R-:W-:Y:S01]  /*ba30*/  PRMT R0, RZ, 0x7610, R0 ;  /* 0x00007610ff007816 */ /* 0x002fe20000000000 */
[----:B------:R-:W-:Y:S06]  /*ba40*/  @P3 BRA `(.L_x_298) ;  /* 0x0000000000243947 */ /* 0x000fec0003800000 */
[----:B------:R-:W-:Y:S02]  /*ba50*/  ULDC.64 UR4, c[0x0][0x588] ;  /* 0x0001620000047ab9 */ /* 0x000fe40000000a00 */
[----:B------:R-:W-:-:S04]  /*ba60*/  ISETP.NE.U32.AND P0, PT, RZ, UR4, PT ;  /* 0x00000004ff007c0c */ /* 0x000fc8000bf05070 */
[----:B------:R-:W-:-:S13]  /*ba70*/  ISETP.NE.AND.EX P0, PT, RZ, UR5, PT, P0 ;  /* 0x00000005ff007c0c */ /* 0x000fda000bf05300 */
[----:B------:R-:W-:Y:S05]  /*ba80*/  @!P0 BRA `(.L_x_299) ;  /* 0x00000000000c8947 */ /* 0x000fea0003800000 */
[----:B------:R2:W5:Y:S01]  /*ba90*/  LDG.E R3, desc[UR40][R4.64] ;  /* 0x0000002804037981 */ /* 0x000562000c1e1900 */
[----:B------:R-:W-:Y:S01]  /*baa0*/  MOV R0, 0x1 ;  /* 0x0000000100007802 */ /* 0x000fe20000000f00 */
[----:B------:R-:W-:Y:S06]  /*bab0*/  BRA `(.L_x_298) ;  /* 0x0000000000087947 */ /* 0x000fec0003800000 */
.L_x_299:
[----:B------:R-:W1:Y:S01]  /*bac0*/  LDC R3, c[0x0][0x580] ;  /* 0x00016000ff037b82 */ /* 0x000e620000000800 */
[----:B------:R-:W-:-:S07]  /*bad0*/  MOV R0, 0x1 ;  /* 0x0000000100007802 */ /* 0x000fce0000000f00 */
.L_x_298:
[----:B------:R-:W-:Y:S01]  /*bae0*/  IMAD.MOV.U32 R8, RZ, RZ, 0x1 ;  /* 0x00000001ff087424 */ /* 0x000fe200078e00ff */
[----:B------:R-:W-:Y:S06]  /*baf0*/  @!P1 BRA `(.L_x_300) ;  /* 0x0000000c00dc9947 */ /* 0x000fec0003800000 */
[----:B------:R-:W3:Y:S01]  /*bb00*/  LDC R9, c[0x0][0x900] ;  /* 0x00024000ff097b82 */ /* 0x000ee20000000800 */
[----:B--2---:R-:W-:Y:S01]  /*bb10*/  MOV R4, 0xffffffff ;  /* 0xffffffff00047802 */ /* 0x004fe20000000f00 */
[----:B------:R-:W-:Y:S01]  /*bb20*/  ULDC.64 UR6, c[0x0][0x198] ;  /* 0x0000660000067ab9 */ /* 0x000fe20000000a00 */
[----:B------:R-:W-:Y:S01]  /*bb30*/  MOV R6, 0x1 ;  /* 0x0000000100067802 */ /* 0x000fe20000000f00 */
[----:B------:R-:W-:Y:S01]  /*bb40*/  ULDC.64 UR14, c[0x0][0x588] ;  /* 0x00016200000e7ab9 */ /* 0x000fe20000000a00 */
[----:B------:R-:W-:Y:S01]  /*bb50*/  LOP3.LUT R10, R19, 0x2, RZ, 0xfc, !PT ;  /* 0x00000002130a7812 */ /* 0x000fe200078efcff */
[----:B------:R-:W-:Y:S01]  /*bb60*/  ULDC.64 UR22, c[0x0][0x590] ;  /* 0x0001640000167ab9 */ /* 0x000fe20000000a00 */
[----:B------:R-:W-:Y:S01]  /*bb70*/  MOV R8, 0x1 ;  /* 0x0000000100087802 */ /* 0x000fe20000000f00 */
[----:B------:R-:W2:Y:S01]  /*bb80*/  LDC R11, c[0x0][0x8a8] ;  /* 0x00022a00ff0b7b82 */ /* 0x000ea20000000800 */
[----:B------:R-:W-:Y:S01]  /*bb90*/  ULDC.64 UR24, c[0x0][0x8f8] ;  /* 0x00023e0000187ab9 */ /* 0x000fe20000000a00 */
[----:B---3--:R-:W-:-:S02]  /*bba0*/  SHF.L.U32 R4, R4, R9, RZ ;  /* 0x0000000904047219 */ /* 0x008fc400000006ff */
[----:B------:R-:W-:Y:S02]  /*bbb0*/  SHF.L.U32 R9, R6, R9, RZ ;  /* 0x0000000906097219 */ /* 0x000fe400000006ff */
[----:B------:R-:W-:Y:S01]  /*bbc0*/  LOP3.LUT R12, RZ, R4, RZ, 0x33, !PT ;  /* 0x00000004ff0c7212 */ /* 0x000fe200078e33ff */
[----:B--2---:R-:W-:-:S07]  /*bbd0*/  VIADD R11, R11, 0xffffffff ;  /* 0xffffffff0b0b7836 */ /* 0x004fce0000000000 */
.L_x_332:
[----:B------:R-:W-:Y:S02]  /*bbe0*/  ISETP.NE.U32.AND P0, PT, RZ, UR22, PT ;  /* 0x00000016ff007c0c */ /* 0x000fe4000bf05070 */
[----:B------:R-:W-:Y:S02]  /*bbf0*/  R2UR UR19, R21 ;  /* 0x00000000151372ca */ /* 0x000fe400000e0000 */
[----:B------:R-:W-:Y:S02]  /*bc00*/  R2UR UR18, R20 ;  /* 0x00000000141272ca */ /* 0x000fe400000e0000 */
[----:B------:R-:W-:-:S09]  /*bc10*/  ISETP.NE.AND.EX P0, PT, RZ, UR23, PT, P0 ;  /* 0x00000017ff007c0c */ /* 0x000fd2000bf05300 */
[----:B------:R-:W-:Y:S02]  /*bc20*/  USHF.L.U32 UR19, UR19, 0x8, URZ ;  /* 0x0000000813137899 */ /* 0x000fe4000800063f */
[----:B------:R-:W-:Y:S02]  /*bc30*/  USHF.L.U32 UR18, UR18, 0x6, URZ ;  /* 0x0000000612127899 */ /* 0x000fe4000800063f */
[----:B--234-:R-:W-:Y:S10]  /*bc40*/  @!P0 BRA `(.L_x_301) ;  /* 0x00000000002c8947 */ /* 0x01cff40003800000 */
[----:B------:R-:W-:-:S04]  /*bc50*/  ISETP.NE.U32.AND P1, PT, RZ, UR14, PT ;  /* 0x0000000eff007c0c */ /* 0x000fc8000bf25070 */
[----:B------:R-:W-:-:S13]  /*bc60*/  ISETP.NE.AND.EX P1, PT, RZ, UR15, PT, P1 ;  /* 0x0000000fff007c0c */ /* 0x000fda000bf25310 */
[----:B------:R-:W-:Y:S05]  /*bc70*/  @!P1 BRA `(.L_x_302) ;  /* 0x0000000000189947 */ /* 0x000fea0003800000 */
[----:B------:R-:W2:Y:S01]  /*bc80*/  LDC.64 R4, c[0x0][0x588] ;  /* 0x00016200ff047b82 */ /* 0x000ea20000000a00 */
[----:B-1---5:R-:W-:-:S04]  /*bc90*/  IMAD R3, R13, UR22, RZ ;  /* 0x000000160d037c24 */ /* 0x022fc8000f8e02ff */
[----:B--2---:R-:W-:-:S05]  /*bca0*/  IMAD.WIDE R4, R3, 0x4, R4 ;  /* 0x0000000403047825 */ /* 0x004fca00078e0204 */
[----:B------:R2:W5:Y:S01]  /*bcb0*/  LDG.E R3, desc[UR40][R4.64] ;  /* 0x0000002804037981 */ /* 0x000562000c1e1900 */
[----:B------:R-:W-:Y:S01]  /*bcc0*/  MOV R0, 0x1 ;  /* 0x0000000100007802 */ /* 0x000fe20000000f00 */
[----:B------:R-:W-:Y:S06]  /*bcd0*/  BRA `(.L_x_301) ;  /* 0x0000000000087947 */ /* 0x000fec0003800000 */
.L_x_302:
[----:B-1---5:R-:W3:Y:S01]  /*bce0*/  LDC R3, c[0x0][0x580] ;  /* 0x00016000ff037b82 */ /* 0x022ee20000000800 */
[----:B------:R-:W-:-:S07]  /*bcf0*/  MOV R0, 0x1 ;  /* 0x0000000100007802 */ /* 0x000fce0000000f00 */
.L_x_301:
[----:B------:R-:W-:Y:S05]  /*bd00*/  @!P0 BRA `(.L_x_303) ;  /* 0x00000000001c8947 */ /* 0x000fea0003800000 */
[----:B------:R-:W-:-:S13]  /*bd10*/  LOP3.LUT P2, RZ, R0, 0xff, RZ, 0xc0, !PT ;  /* 0x000000ff00ff7812 */ /* 0x000fda000784c0ff */
[----:B--2---:R-:W2:Y:S02]  /*bd20*/  @!P2 LDC.64 R4, c[0x0][0x588] ;  /* 0x00016200ff04ab82 */ /* 0x004ea40000000a00 */
[----:B--2---:R-:W-:-:S04]  /*bd30*/  @!P2 ISETP.NE.U32.AND P0, PT, R4, RZ, PT ;  /* 0x000000ff0400a20c */ /* 0x004fc80003f05070 */
[----:B------:R-:W-:Y:S02]  /*bd40*/  @!P2 ISETP.NE.AND.EX P1, PT, R5, RZ, PT, P0 ;  /* 0x000000ff0500a20c */ /* 0x000fe40003f25300 */
[----:B-1-3-5:R-:W-:Y:S02]  /*bd50*/  @P2 FSETP.EQ.AND P0, PT, R3, RZ, PT ;  /* 0x000000ff0300220b */ /* 0x02afe40003f02000 */
[----:B------:R-:W-:Y:S01]  /*bd60*/  @!P2 PLOP3.LUT P0, PT, P1, PT, PT, 0x8, 0x0 ;  /* 0x000000000000a81c */ /* 0x000fe20000f0e170 */
[----:B------:R-:W-:-:S12]  /*bd70*/  BRA `(.L_x_304) ;  /* 0x0000000000047947 */ /* 0x000fd80003800000 */
.L_x_303:
[----:B-1-3-5:R-:W-:-:S13]  /*bd80*/  FSETP.EQ.AND P0, PT, R3, RZ, PT ;  /* 0x000000ff0300720b */ /* 0x02afda0003f02000 */
.L_x_304:
[----:B------:R-:W-:Y:S02]  /*bd90*/  ISETP.NE.AND P2, PT, R10, 0x3, PT ;  /* 0x000000030a00780c */ /* 0x000fe40003f45270 */
[----:B------:R-:W-:-:S04]  /*bda0*/  ELECT P1, URZ, PT ;  /* 0x00000000003f782f */ /* 0x000fc80003820000 */
[----:B------:R-:W-:-:S07]  /*bdb0*/  PLOP3.LUT P0, PT, P1, P0, PT, 0x20, 0x0 ;  /* 0x000000000000781c */ /* 0x000fce0000f00470 */
[----:B------:R-:W-:Y:S06]  /*bdc0*/  @!P2 BRA `(.L_x_305) ;  /* 0x000000000004a947 */ /* 0x000fec0003800000 */
[----:B------:R-:W-:Y:S01]  /*bdd0*/  BPT.TRAP 0x1 ;  /* 0x000000040000795c */ /* 0x000fe20000300000 */
.L_x_305:
[----:B------:R-:W1:Y:S01]  /*bde0*/  S2UR UR36, SR_CgaCtaId ;  /* 0x00000000002479c3 */ /* 0x000e620000008800 */
[----:B------:R-:W-:Y:S01]  /*bdf0*/  UMOV UR4, 0x400 ;  /* 0x0000040000047882 */ /* 0x000fe20000000000 */
[----:B--2---:R-:W-:Y:S01]  /*be00*/  SHF.L.U32 R4, R8, 0x1f, RZ ;  /* 0x0000001f08047819 */ /* 0x004fe200000006ff */
[----:B-1----:R-:W-:-:S09]  /*be10*/  ULEA UR5, UR36, UR4, 0x18 ;  /* 0x0000000424057291 */ /* 0x002fd2000f8ec03f */
[----:B------:R-:W1:Y:S02]  /*be20*/  SYNCS.PHASECHK.TRANS64.TRYWAIT P1, [UR5+0x60], R4 ;  /* 0x00006004ff0075a7 */ /* 0x000e640008020145 */
[----:B-1----:R-:W-:Y:S05]  /*be30*/  @!P1 BRA `(.L_x_306) ;  /* 0x0000002000049947 */ /* 0x002fea0003800000 */
.L_x_363:
[----:B------:R-:W-:Y:S04]  /*be40*/  BSSY B0, `(.L_x_307) ;  /* 0x000000e000007945 */ /* 0x000fe80003800000 */
[----:B------:R-:W-:Y:S05]  /*be50*/  @!P0 BRA `(.L_x_308) ;  /* 0x0000000000308947 */ /* 0x000fea0003800000 */
[----:B------:R-:W-:Y:S01]  /*be60*/  R2UR UR20, R13 ;  /* 0x000000000d1472ca */ /* 0x000fe200000e0000 */
[----:B------:R-:W-:Y:S02]  /*be70*/  UIADD3 UR8, UP0, UR6, 0x3f0, URZ ;  /* 0x000003f006087890 */ /* 0x000fe4000ff1e03f */
[----:B------:R-:W-:Y:S02]  /*be80*/  UIADD3 UR16, UR5, 0x200, URZ ;  /* 0x0000020005107890 */ /* 0x000fe4000fffe03f */
[----:B------:R-:W-:Y:S02]  /*be90*/  UIADD3 UR17, UR5, 0x40, URZ ;  /* 0x0000004005117890 */ /* 0x000fe4000fffe03f */
[----:B------:R-:W-:Y:S01]  /*bea0*/  UIADD3.X UR9, URZ, UR7, URZ, UP0, !UPT ;  /* 0x000000073f097290 */ /* 0x000fe200087fe43f */
[----:B------:R-:W-:Y:S01]  /*beb0*/  UMOV UR10, 0x0 ;  /* 0x00000000000a7882 */ /* 0x000fe20000000000 */
[----:B------:R-:W-:-:S07]  /*bec0*/  UMOV UR11, 0x10000000 ;  /* 0x10000000000b7882 */ /* 0x000fce0000000000 */
[----:B------:R2:W-:Y:S02]  /*bed0*/  UTMALDG.3D [UR16], [UR8], desc[UR10] ;  /* 0x00000a10080075b4 */ /* 0x0005e40008011000 */
[----:B--2---:R-:W-:Y:S05]  /*bee0*/  @!P2 BRA `(.L_x_309) ;  /* 0x000000000004a947 */ /* 0x004fea0003800000 */
[----:B------:R-:W-:Y:S01]  /*bef0*/  BPT.TRAP 0x1 ;  /* 0x000000040000795c */ /* 0x000fe20000300000 */
.L_x_309:
[----:B-1----:R-:W1:Y:S02]  /*bf00*/  LDC R5, c[0x0][0x800] ;  /* 0x00020000ff057b82 */ /* 0x002e640000000800 */
[----:B-1----:R2:W-:Y:S02]  /*bf10*/  SYNCS.ARRIVE.TRANS64.RED.A0TR RZ, [UR5+0x40], R5 ;  /* 0x00004005ffff79a7 */ /* 0x0025e40008300405 */
.L_x_308:
[----:B------:R-:W-:Y:S05]  /*bf20*/  BSYNC B0 ;  /* 0x0000000000007941 */ /* 0x000fea0003800000 */
.L_x_307:
[----:B------:R-:W-:Y:S05]  /*bf30*/  @!P2 BRA `(.L_x_310) ;  /* 0x000000000004a947 */ /* 0x000fea0003800000 */
[----:B------:R-:W-:Y:S01]  /*bf40*/  BPT.TRAP 0x1 ;  /* 0x000000040000795c */ /* 0x000fe20000300000 */
.L_x_310:
[----:B------:R-:W-:-:S04]  /*bf50*/  UIADD3 UR4, UR5, 0x40, URZ ;  /* 0x0000004005047890 */ /* 0x000fc8000fffe03f */
[----:B------:R-:W-:-:S09]  /*bf60*/  UPRMT UR4, UR36, 0x654, UR4 ;  /* 0x0000065424047896 */ /* 0x000fd20008000004 */
[----:B------:R-:W-:Y:S01]  /*bf70*/  SYNCS.ARRIVE.TRANS64.RED.A1T0 RZ, [UR4], RZ ;  /* 0x000000ffffff79a7 */ /* 0x000fe20008100404 */
[----:B------:R-:W-:Y:S05]  /*bf80*/  @!P2 BRA `(.L_x_311) ;  /* 0x000000000004a947 */ /* 0x000fea0003800000 */
[----:B------:R-:W-:Y:S01]  /*bf90*/  BPT.TRAP 0x1 ;  /* 0x000000040000795c */ /* 0x000fe20000300000 */
.L_x_311:
[----:B------:R-:W3:Y:S02]  /*bfa0*/  SYNCS.PHASECHK.TRANS64.TRYWAIT P1, [UR5+0x68], R4 ;  /* 0x00006804ff0075a7 */ /* 0x000ee40008020145 */
[----:B---3--:R-:W-:Y:S05]  /*bfb0*/  @!P1 BRA `(.L_x_312) ;  /* 0x0000001c00bc9947 */ /* 0x008fea0003800000 */
.L_x_364:
[----:B------:R-:W-:Y:S04]  /*bfc0*/  BSSY B0, `(.L_x_313) ;  /* 0x0000010000007945 */ /* 0x000fe80003800000 */
[----:B------:R-:W-:Y:S05]  /*bfd0*/  @!P0 BRA `(.L_x_314) ;  /* 0x0000000000388947 */ /* 0x000fea0003800000 */
[----:B------:R-:W-:Y:S01]  /*bfe0*/  UIADD3 UR16, UP0, UR6, 0x3f0, URZ ;  /* 0x000003f006107890 */ /* 0x000fe2000ff1e03f */
[----:B------:R-:W-:Y:S01]  /*bff0*/  R2UR UR12, R13 ;  /* 0x000000000d0c72ca */ /* 0x000fe200000e0000 */
[----:B------:R-:W-:Y:S02]  /*c000*/  UIADD3 UR11, UR19, 0x80, URZ ;  /* 0x00000080130b7890 */ /* 0x000fe4000fffe03f */
[----:B------:R-:W-:Y:S02]  /*c010*/  UIADD3 UR8, UR5, 0x2200, URZ ;  /* 0x0000220005087890 */ /* 0x000fe4000fffe03f */
[----:B------:R-:W-:Y:S02]  /*c020*/  UIADD3 UR9, UR5, 0x48, URZ ;  /* 0x0000004805097890 */ /* 0x000fe4000fffe03f */
[----:B------:R-:W-:Y:S01]  /*c030*/  UIADD3.X UR17, URZ, UR7, URZ, UP0, !UPT ;  /* 0x000000073f117290 */ /* 0x000fe200087fe43f */
[----:B------:R-:W-:Y:S01]  /*c040*/  UMOV UR20, 0x0 ;  /* 0x0000000000147882 */ /* 0x000fe20000000000 */
[----:B------:R-:W-:Y:S01]  /*c050*/  UMOV UR21, 0x10000000 ;  /* 0x1000000000157882 */ /* 0x000fe20000000000 */
[----:B------:R-:W-:-:S06]  /*c060*/  UMOV UR10, UR18 ;  /* 0x00000012000a7c82 */ /* 0x000fcc0008000000 */
[----:B------:R3:W-:Y:S02]  /*c070*/  UTMALDG.3D [UR8], [UR16], desc[UR20] ;  /* 0x00001408100075b4 */ /* 0x0007e40008011000 */
[----:B---3--:R-:W-:Y:S05]  /*c080*/  @!P2 BRA `(.L_x_315) ;  /* 0x000000000004a947 */ /* 0x008fea0003800000 */
[----:B------:R-:W-:Y:S01]  /*c090*/  BPT.TRAP 0x1 ;  /* 0x000000040000795c */ /* 0x000fe20000300000 */
.L_x_315:
[----:B-12---:R-:W1:Y:S02]  /*c0a0*/  LDC R5, c[0x0][0x800] ;  /* 0x00020000ff057b82 */ /* 0x006e640000000800 */
[----:B-1----:R3:W-:Y:S02]  /*c0b0*/  SYNCS.ARRIVE.TRANS64.RED.A0TR RZ, [UR5+0x48], R5 ;  /* 0x00004805ffff79a7 */ /* 0x0027e40008300405 */
.L_x_314:
[----:B------:R-:W-:Y:S05]  /*c0c0*/  BSYNC B0 ;  /* 0x0000000000007941 */ /* 0x000fea0003800000 */
.L_x_313:
[----:B------:R-:W-:Y:S05]  /*c0d0*/  @!P2 BRA `(.L_x_316) ;  /* 0x000000000004a947 */ /* 0x000fea0003800000 */
[----:B------:R-:W-:Y:S01]  /*c0e0*/  BPT.TRAP 0x1 ;  /* 0x000000040000795c */ /* 0x000fe20000300000 */
.L_x_316:
[----:B------:R-:W-:Y:S02]  /*c0f0*/  UIADD3 UR4, UR5, 0x48, URZ ;  /* 0x0000004805047890 */ /* 0x000fe4000fffe03f */
[----:B------:R-:W-:Y:S02]  /*c100*/  UIADD3 UR10, UR18, 0x20, URZ ;  /* 0x00000020120a7890 */ /* 0x000fe4000fffe03f */
[----:B------:R-:W-:-:S09]  /*c110*/  UPRMT UR4, UR36, 0x654, UR4 ;  /* 0x0000065424047896 */ /* 0x000fd20008000004 */
[----:B------:R-:W-:Y:S01]  /*c120*/  SYNCS.ARRIVE.TRANS64.RED.A1T0 RZ, [UR4], RZ ;  /* 0x000000ffffff79a7 */ /* 0x000fe20008100404 */
[----:B------:R-:W-:Y:S05]  /*c130*/  @!P2 BRA `(.L_x_317) ;  /* 0x000000000004a947 */ /* 0x000fea0003800000 */
[----:B------:R-:W-:Y:S01]  /*c140*/  BPT.TRAP 0x1 ;  /* 0x000000040000795c */ /* 0x000fe20000300000 */
.L_x_317:
[----:B------:R-:W4:Y:S02]  /*c150*/  SYNCS.PHASECHK.TRANS64.TRYWAIT P1, [UR5+0x70], R4 ;  /* 0x00007004ff0075a7 */ /* 0x000f240008020145 */
[----:B----4-:R-:W-:Y:S05]  /*c160*/  @!P1 BRA `(.L_x_318) ;  /* 0x0000001c00689947 */ /* 0x010fea0003800000 */
.L_x_365:
        /* <DEDUP_REMOVED lines=8> */
[----:B------:R-:W-:Y:S01]  /*c1f0*/  UMOV UR21, 0x10000000 ;  /* 0x1000000000157882 */ /* 0x000fe20000000000 */
[----:B------:R-:W-:-:S06]  /*c200*/  UMOV UR11, UR19 ;  /* 0x00000013000b7c82 */ /* 0x000fcc0008000000 */
[----:B------:R4:W-:Y:S02]  /*c210*/  UTMALDG.3D [UR8], [UR16], desc[UR20] ;  /* 0x00001408100075b4 */ /* 0x0009e40008011000 */
[----:B----4-:R-:W-:Y:S05]  /*c220*/  @!P2 BRA `(.L_x_321) ;  /* 0x000000000004a947 */ /* 0x010fea0003800000 */
[----:B------:R-:W-:Y:S01]  /*c230*/  BPT.TRAP 0x1 ;  /* 0x000000040000795c */ /* 0x000fe20000300000 */
.L_x_321:
[----:B-123--:R-:W1:Y:S02]  /*c240*/  LDC R5, c[0x0][0x800] ;  /* 0x00020000ff057b82 */ /* 0x00ee640000000800 */
[----:B-1----:R4:W-:Y:S02]  /*c250*/  SYNCS.ARRIVE.TRANS64.RED.A0TR RZ, [UR5+0x50], R5 ;  /* 0x00005005ffff79a7 */ /* 0x0029e40008300405 */
.L_x_320:
[----:B------:R-:W-:Y:S05]  /*c260*/  BSYNC B0 ;  /* 0x0000000000007941 */ /* 0x000fea0003800000 */
.L_x_319:
[----:B------:R-:W-:Y:S05]  /*c270*/  @!P2 BRA `(.L_x_322) ;  /* 0x000000000004a947 */ /* 0x000fea0003800000 */
[----:B------:R-:W-:Y:S01]  /*c280*/  BPT.TRAP 0x1 ;  /* 0x000000040000795c */ /* 0x000fe20000300000 */
.L_x_322:
[----:B------:R-:W-:-:S04]  /*c290*/  UIADD3 UR4, UR5, 0x50, URZ ;  /* 0x0000005005047890 */ /* 0x000fc8000fffe03f */
[----:B------:R-:W-:-:S09]  /*c2a0*/  UPRMT UR4, UR36, 0x654, UR4 ;  /* 0x0000065424047896 */ /* 0x000fd20008000004 */
[----:B------:R-:W-:Y:S01]  /*c2b0*/  SYNCS.ARRIVE.TRANS64.RED.A1T0 RZ, [UR4], RZ ;  /* 0x000000ffffff79a7 */ /* 0x000fe20008100404 */
[----:B------:R-:W-:Y:S05]  /*c2c0*/  @!P2 BRA `(.L_x_323) ;  /* 0x000000000004a947 */ /* 0x000fea0003800000 */
[----:B------:R-:W-:Y:S01]  /*c2d0*/  BPT.TRAP 0x1 ;  /* 0x000000040000795c */ /* 0x000fe20000300000 */
.L_x_323:
[----:B------:R-:W5:Y:S02]  /*c2e0*/  SYNCS.PHASECHK.TRANS64.TRYWAIT P1, [UR5+0x78], R4 ;  /* 0x00007804ff0075a7 */ /* 0x000f640008020145 */
[----:B-----5:R-:W-:Y:S05]  /*c2f0*/  @!P1 BRA `(.L_x_324) ;  /* 0x0000001c001c9947 */ /* 0x020fea0003800000 */
.L_x_366:
[----:B------:R-:W-:Y:S04]  /*c300*/  BSSY B0, `(.L_x_325) ;  /* 0x000000f000007945 */ /* 0x000fe80003800000 */
[----:B------:R-:W-:Y:S05]  /*c310*/  @!P0 BRA `(.L_x_326) ;  /* 0x0000000000348947 */ /* 0x000fea0003800000 */
[----:B------:R-:W-:Y:S01]  /*c320*/  R2UR UR12, R13 ;  /* 0x000000000d0c72ca */ /* 0x000fe200000e0000 */
[----:B------:R-:W-:Y:S02]  /*c330*/  UIADD3 UR16, UP0, UR6, 0x3f0, URZ ;  /* 0x000003f006107890 */ /* 0x000fe4000ff1e03f */
[----:B------:R-:W-:Y:S02]  /*c340*/  UIADD3 UR11, UR19, 0x80, URZ ;  /* 0x00000080130b7890 */ /* 0x000fe4000fffe03f */
[----:B------:R-:W-:Y:S02]  /*c350*/  UIADD3 UR8, UR5, 0x6200, URZ ;  /* 0x0000620005087890 */ /* 0x000fe4000fffe03f */
[----:B------:R-:W-:Y:S02]  /*c360*/  UIADD3 UR9, UR5, 0x58, URZ ;  /* 0x0000005805097890 */ /* 0x000fe4000fffe03f */
[----:B------:R-:W-:Y:S01]  /*c370*/  UIADD3.X UR17, URZ, UR7, URZ, UP0, !UPT ;  /* 0x000000073f117290 */ /* 0x000fe200087fe43f */
[----:B------:R-:W-:Y:S01]  /*c380*/  UMOV UR20, 0x0 ;  /* 0x0000000000147882 */ /* 0x000fe20000000000 */
[----:B------:R-:W-:-:S07]  /*c390*/  UMOV UR21, 0x10000000 ;  /* 0x1000000000157882 */ /* 0x000fce0000000000 */
[----:B------:R1:W-:Y:S02]  /*c3a0*/  UTMALDG.3D [UR8], [UR16], desc[UR20] ;  /* 0x00001408100075b4 */ /* 0x0003e40008011000 */
[----:B-1----:R-:W-:Y:S05]  /*c3b0*/  @!P2 BRA `(.L_x_327) ;  /* 0x000000000004a947 */ /* 0x002fea0003800000 */
[----:B------:R-:W-:Y:S01]  /*c3c0*/  BPT.TRAP 0x1 ;  /* 0x000000040000795c */ /* 0x000fe20000300000 */
.L_x_327:
[----:B------:R-:W1:Y:S02]  /*c3d0*/  LDC R4, c[0x0][0x800] ;  /* 0x00020000ff047b82 */ /* 0x000e640000000800 */
[----:B-1----:R1:W-:Y:S02]  /*c3e0*/  SYNCS.ARRIVE.TRANS64.RED.A0TR RZ, [UR5+0x58], R4 ;  /* 0x00005804ffff79a7 */ /* 0x0023e40008300405 */
.L_x_326:
[----:B------:R-:W-:Y:S05]  /*c3f0*/  BSYNC B0 ;  /* 0x0000000000007941 */ /* 0x000fea0003800000 */
.L_x_325:
[----:B------:R-:W-:Y:S05]  /*c400*/  @!P2 BRA `(.L_x_328) ;  /* 0x000000000004a947 */ /* 0x000fea0003800000 */
[----:B------:R-:W-:Y:S01]  /*c410*/  BPT.TRAP 0x1 ;  /* 0x000000040000795c */ /* 0x000fe20000300000 */
.L_x_328:
[----:B------:R-:W-:Y:S01]  /*c420*/  IADD3 R16, P0, R16, UR38, RZ ;  /* 0x0000002610107c10 */ /* 0x000fe2000ff1e0ff */
[----:B------:R-:W-:Y:S01]  /*c430*/  UIADD3 UR4, UR5, 0x58, URZ ;  /* 0x0000005805047890 */ /* 0x000fe2000fffe03f */
[----:B------:R-:W-:Y:S01]  /*c440*/  LOP3.LUT R8, R8, 0x1, RZ, 0x3c, !PT ;  /* 0x0000000108087812 */ /* 0x000fe200078e3cff */
[----:B------:R-:W-:Y:S01]  /*c450*/  IMAD.MOV.U32 R20, RZ, RZ, -0x1 ;  /* 0xffffffffff147424 */ /* 0x000fe200078e00ff */
[----:B------:R-:W-:Y:S01]  /*c460*/  IADD3.X R17, R17, UR37, RZ, P0, !PT ;  /* 0x0000002511117c10 */ /* 0x000fe200087fe4ff */
[----:B------:R-:W-:Y:S01]  /*c470*/  UPRMT UR4, UR36, 0x654, UR4 ;  /* 0x0000065424047896 */ /* 0x000fe20008000004 */
[----:B------:R-:W-:Y:S02]  /*c480*/  ISETP.GE.U32.AND P0, PT, R16, UR24, PT ;  /* 0x0000001810007c0c */ /* 0x000fe4000bf06070 */
[----:B-1----:R-:W-:Y:S02]  /*c490*/  PRMT R4, RZ, 0x7610, R4 ;  /* 0x00007610ff047816 */ /* 0x002fe40000000004 */
[----:B------:R-:W-:-:S02]  /*c4a0*/  ISETP.GE.U32.AND.EX P0, PT, R17, UR25, PT, P0 ;  /* 0x0000001911007c0c */ /* 0x000fc4000bf06100 */
[----:B------:R-:W-:Y:S02]  /*c4b0*/  MOV R21, 0xffffffff ;  /* 0xffffffff00157802 */ /* 0x000fe40000000f00 */
[----:B------:R-:W-:Y:S01]  /*c4c0*/  SYNCS.ARRIVE.TRANS64.RED.A1T0 RZ, [UR4], RZ ;  /* 0x000000ffffff79a7 */ /* 0x000fe20008100404 */
[----:B------:R-:W-:-:S08]  /*c4d0*/  MOV R13, 0xffffffff ;  /* 0xffffffff000d7802 */ /* 0x000fd00000000f00 */
[----:B------:R-:W-:Y:S05]  /*c4e0*/  @P0 BRA `(.L_x_329) ;  /* 0x0000000400580947 */ /* 0x000fea0003800000 */
[----:B------:R-:W1:Y:S01]  /*c4f0*/  S2R R13, SR_CTAID.X ;  /* 0x00000000000d7919 */ /* 0x000e620000002500 */
[----:B------:R-:W5:Y:S01]  /*c500*/  LDC.64 R14, c[0x0][0x8d0] ;  /* 0x00023400ff0e7b82 */ /* 0x000f620000000a00 */
[----:B------:R-:W-:Y:S01]  /*c510*/  ULDC UR4, c[0x0][0x150] ;  /* 0x0000540000047ab9 */ /* 0x000fe20000000800 */
[----:B------:R-:W-:Y:S01]  /*c520*/  IMAD.MOV.U32 R22, RZ, RZ, R17 ;  /* 0x000000ffff167224 */ /* 0x000fe200078e0011 */
[----:B------:R-:W2:Y:S05]  /*c530*/  S2R R20, SR_CTAID.Y ;  /* 0x0000000000147919 */ /* 0x000eaa0000002600 */
[----:B------:R-:W3:Y:S08]  /*c540*/  LDC R6, c[0x0][0x144] ;  /* 0x00005100ff067b82 */ /* 0x000ef00000000800 */
[----:B------:R-:W3:Y:S01]  /*c550*/  LDC R21, c[0x0][0x8d8] ;  /* 0x00023600ff157b82 */ /* 0x000ee20000000800 */
[----:B-----5:R-:W-:-:S04]  /*c560*/  ISETP.NE.U32.AND P0, PT, R14, RZ, PT ;  /* 0x000000ff0e00720c */ /* 0x020fc80003f05070 */
[----:B------:R-:W-:Y:S02]  /*c570*/  ISETP.NE.AND.EX P0, PT, R15, RZ, PT, P0 ;  /* 0x000000ff0f00720c */ /* 0x000fe40003f05300 */
[----:B-1----:R-:W-:Y:S02]  /*c580*/  I2FP.F32.U32 R4, R13 ;  /* 0x0000000d00047245 */ /* 0x002fe40000201000 */
[----:B--2---:R-:W-:-:S03]  /*c590*/  I2FP.F32.U32 R18, R20 ;  /* 0x0000001400127245 */ /* 0x004fc60000201000 */
[----:B------:R-:W-:-:S06]  /*c5a0*/  FMUL R4, R4, UR4 ;  /* 0x0000000404047c20 */ /* 0x000fcc0008400000 */
[----:B------:R-:W3:Y:S02]  /*c5b0*/  F2I.U32.TRUNC.NTZ R4, R4 ;  /* 0x0000000400047305 */ /* 0x000ee4000020f000 */
[----:B---34-:R-:W-:-:S05]  /*c5c0*/  IADD3 R5, -R4, RZ, RZ ;  /* 0x000000ff04057210 */ /* 0x018fca0007ffe1ff */
[----:B------:R-:W-:Y:S01]  /*c5d0*/  IMAD R13, R6, R5, R13 ;  /* 0x00000005060d7224 */ /* 0x000fe200078e020d */
[----:B------:R-:W-:Y:S01]  /*c5e0*/  MOV R6, R16 ;  /* 0x0000001000067202 */ /* 0x000fe20000000f00 */
[----:B------:R-:W-:Y:S06]  /*c5f0*/  @!P0 BRA `(.L_x_330) ;  /* 0x0000000000308947 */ /* 0x000fec0003800000 */
[----:B------:R-:W1:Y:S02]  /*c600*/  LDC R5, c[0x0][0x8dc] ;  /* 0x00023700ff057b82 */ /* 0x000e640000000800 */
[----:B-1----:R-:W-:-:S04]  /*c610*/  IADD3 R5, P0, R16, R5, RZ ;  /* 0x0000000510057210 */ /* 0x002fc80007f1e0ff */
[----:B------:R-:W-:-:S05]  /*c620*/  IADD3.X R23, RZ, R17, RZ, P0, !PT ;  /* 0x00000011ff177210 */ /* 0x000fca00007fe4ff */
[----:B------:R-:W-:-:S04]  /*c630*/  IMAD.WIDE.U32 R6, R23, R14, RZ ;  /* 0x0000000e17067225 */ /* 0x000fc800078e00ff */
[----:B------:R-:W-:-:S04]  /*c640*/  IMAD.WIDE.U32 R6, P0, R5, R15, R6 ;  /* 0x0000000f05067225 */ /* 0x000fc80007800006 */
[----:B------:R-:W-:Y:S01]  /*c650*/  IMAD.WIDE.U32 R4, R5, R14, RZ ;  /* 0x0000000e05047225 */ /* 0x000fe200078e00ff */
[----:B------:R-:W-:-:S04]  /*c660*/  MOV R4, R7 ;  /* 0x0000000700047202 */ /* 0x000fc80000000f00 */
[----:B------:R-:W-:Y:S02]  /*c670*/  IADD3 RZ, P1, R5, R6, RZ ;  /* 0x0000000605ff7210 */ /* 0x000fe40007f3e0ff */
[----:B------:R-:W-:-:S03]  /*c680*/  IADD3.X R5, RZ, RZ, RZ, P0, !PT ;  /* 0x000000ffff057210 */ /* 0x000fc600007fe4ff */
[----:B------:R-:W-:-:S04]  /*c690*/  IMAD.WIDE.U32.X R4, R23, R15, R4, P1 ;  /* 0x0000000f17047225 */ /* 0x000fc800008e0404 */
[----:B------:R-:W-:Y:S01]  /*c6a0*/  IMAD.MOV.U32 R6, RZ, RZ, R4 ;  /* 0x000000ffff067224 */ /* 0x000fe200078e0004 */
[----:B------:R-:W-:-:S07]  /*c6b0*/  MOV R22, R5 ;  /* 0x0000000500167202 */ /* 0x000fce0000000f00 */
.L_x_330:
[----:B------:R-:W-:Y:S01]  /*c6c0*/  ULDC UR4, c[0x0][0x154] ;  /* 0x0000550000047ab9 */ /* 0x000fe20000000800 */
[----:B------:R-:W1:Y:S01]  /*c6d0*/  LDC R7, c[0x0][0x148] ;  /* 0x00005200ff077b82 */ /* 0x000e620000000800 */
[----:B------:R-:W-:Y:S01]  /*c6e0*/  FMUL R14, R18, UR4 ;  /* 0x00000004120e7c20 */ /* 0x000fe20008400000 */
[----:B------:R-:W-:Y:S02]  /*c6f0*/  ISETP.NE.AND P2, PT, R2, 0x1, PT ;  /* 0x000000010200780c */ /* 0x000fe40003f45270 */
[-CC-:B------:R-:W-:Y:S02]  /*c700*/  SHF.R.U64 R18, R6, R21.reuse, R22.reuse ;  /* 0x0000001506127219 */ /* 0x180fe40000001216 */
[----:B------:R-:W-:Y:S01]  /*c710*/  SHF.R.U32.HI R21, RZ, R21, R22 ;  /* 0x00000015ff157219 */ /* 0x000fe20000011616 */
[----:B------:R-:W2:Y:S01]  /*c720*/  F2I.U32.TRUNC.NTZ R14, R14 ;  /* 0x0000000e000e7305 */ /* 0x000ea2000020f000 */
[----:B------:R-:W3:Y:S01]  /*c730*/  LDC.64 R4, c[0x0][0x8c8] ;  /* 0x00023200ff047b82 */ /* 0x000ee20000000a00 */
[----:B------:R-:W-:-:S04]  /*c740*/  IADD3 R23, P0, RZ, -R18, RZ ;  /* 0x80000012ff177210 */ /* 0x000fc80007f1e0ff */
[----:B------:R-:W-:-:S03]  /*c750*/  IADD3.X R21, RZ, ~R21, RZ, P0, !PT ;  /* 0x80000015ff157210 */ /* 0x000fc600007fe4ff */
[----:B------:R-:W4:Y:S01]  /*c760*/  LDC R22, c[0x0][0x8c0] ;  /* 0x00023000ff167b82 */ /* 0x000f220000000800 */
[----:B--2---:R-:W-:-:S07]  /*c770*/  IADD3 R15, -R14, RZ, RZ ;  /* 0x000000ff0e0f7210 */ /* 0x004fce0007ffe1ff */
[----:B------:R-:W2:Y:S01]  /*c780*/  LDC R27, c[0x0][0x900] ;  /* 0x00024000ff1b7b82 */ /* 0x000ea20000000800 */
[----:B-1----:R-:W-:-:S07]  /*c790*/  @P2 IMAD R13, R7, R15, R20 ;  /* 0x0000000f070d2224 */ /* 0x002fce00078e0214 */
[----:B------:R-:W1:Y:S01]  /*c7a0*/  LDC.64 R14, c[0x0][0x8e8] ;  /* 0x00023a00ff0e7b82 */ /* 0x000e620000000a00 */
[----:B---3--:R-:W-:-:S04]  /*c7b0*/  IMAD R6, R21, R4, RZ ;  /* 0x0000000415067224 */ /* 0x008fc800078e02ff */
[C---:B------:R-:W-:Y:S02]  /*c7c0*/  IMAD R7, R23.reuse, R5, R6 ;  /* 0x0000000517077224 */ /* 0x040fe400078e0206 */
[----:B------:R-:W-:Y:S01]  /*c7d0*/  IMAD.WIDE.U32 R4, R23, R4, R16 ;  /* 0x0000000417047225 */ /* 0x000fe200078e0010 */
[----:B------:R-:W3:Y:S03]  /*c7e0*/  LDC R6, c[0x0][0x8b0] ;  /* 0x00022c00ff067b82 */ /* 0x000ee60000000800 */
[----:B------:R-:W-:-:S05]  /*c7f0*/  IMAD.IADD R5, R5, 0x1, R7 ;  /* 0x0000000105057824 */ /* 0x000fca00078e0207 */
[-CC-:B----4-:R-:W-:Y:S01]  /*c800*/  SHF.R.U64 R26, R4, R22.reuse, R5.reuse ;  /* 0x00000016041a7219 */ /* 0x190fe20000001205 */
[----:B------:R-:W4:Y:S01]  /*c810*/  LDC R25, c[0x0][0x8f0] ;  /* 0x00023c00ff197b82 */ /* 0x000f220000000800 */
[----:B------:R-:W-:Y:S02]  /*c820*/  SHF.R.U32.HI R5, RZ, R22, R5 ;  /* 0x00000016ff057219 */ /* 0x000fe40000011605 */
[----:B-1----:R-:W-:-:S05]  /*c830*/  ISETP.NE.U32.AND P0, PT, R14, RZ, PT ;  /* 0x000000ff0e00720c */ /* 0x002fca0003f05070 */
[----:B------:R-:W1:Y:S01]  /*c840*/  LDC R24, c[0x0][0x8e0] ;  /* 0x00023800ff187b82 */ /* 0x000e620000000800 */
[----:B------:R-:W-:Y:S02]  /*c850*/  ISETP.NE.AND.EX P0, PT, R15, RZ, PT, P0 ;  /* 0x000000ff0f00720c */ /* 0x000fe40003f05300 */
[----:B---3--:R-:W-:-:S05]  /*c860*/  SHF.R.U64 R23, R26, R6, R5 ;  /* 0x000000061a177219 */ /* 0x008fca0000001205 */
[----:B------:R-:W3:Y:S01]  /*c870*/  LDC R22, c[0x0][0x8b8] ;  /* 0x00022e00ff167b82 */ /* 0x000ee20000000800 */
[----:B------:R-:W-:-:S04]  /*c880*/  SHF.R.U32.HI R4, RZ, R6, R5 ;  /* 0x00000006ff047219 */ /* 0x000fc80000011605 */
[-CC-:B--2---:R-:W-:Y:S02]  /*c890*/  SHF.R.U64 R21, R23, R27.reuse, R4.reuse ;  /* 0x0000001b17157219 */ /* 0x184fe40000001204 */
[----:B------:R-:W-:Y:S01]  /*c8a0*/  SHF.R.U32.HI R27, RZ, R27, R4 ;  /* 0x0000001bff1b7219 */ /* 0x000fe20000011604 */
[----:B------:R-:W2:Y:S01]  /*c8b0*/  LDC R20, c[0x0][0x8a8] ;  /* 0x00022a00ff147b82 */ /* 0x000ea20000000800 */
[----:B------:R-:W-:Y:S02]  /*c8c0*/  MOV R4, R21 ;  /* 0x0000001500047202 */ /* 0x000fe40000000f00 */
[----:B------:R-:W-:Y:S01]  /*c8d0*/  MOV R5, R27 ;  /* 0x0000001b00057202 */ /* 0x000fe20000000f00 */
[----:B----4-:R-:W-:Y:S06]  /*c8e0*/  @!P0 BRA `(.L_x_331) ;  /* 0x0000000000288947 */ /* 0x010fec0003800000 */
[----:B------:R-:W4:Y:S02]  /*c8f0*/  LDC R4, c[0x0][0x8f4] ;  /* 0x00023d00ff047b82 */ /* 0x000f240000000800 */
[----:B----4-:R-:W-:-:S04]  /*c900*/  IADD3 R5, P0, R21, R4, RZ ;  /* 0x0000000415057210 */ /* 0x010fc80007f1e0ff */
[----:B------:R-:W-:-:S05]  /*c910*/  IADD3.X R27, RZ, R27, RZ, P0, !PT ;  /* 0x0000001bff1b7210 */ /* 0x000fca00007fe4ff */
[----:B------:R-:W-:-:S04]  /*c920*/  IMAD.WIDE.U32 R6, R27, R14, RZ ;  /* 0x0000000e1b067225 */ /* 0x000fc800078e00ff */
[----:B------:R-:W-:-:S04]  /*c930*/  IMAD.WIDE.U32 R6, P0, R5, R15, R6 ;  /* 0x0000000f05067225 */ /* 0x000fc80007800006 */
[----:B------:R-:W-:Y:S01]  /*c940*/  IMAD.WIDE.U32 R4, R5, R14, RZ ;  /* 0x0000000e05047225 */ /* 0x000fe200078e00ff */
[----:B------:R-:W-:-:S04]  /*c950*/  MOV R4, R7 ;  /* 0x0000000700047202 */ /* 0x000fc80000000f00 */
[----:B------:R-:W-:Y:S01]  /*c960*/  IADD3 RZ, P1, R5, R6, RZ ;  /* 0x0000000605ff7210 */ /* 0x000fe20007f3e0ff */
[----:B------:R-:W-:-:S04]  /*c970*/  IMAD.X R5, RZ, RZ, RZ, P0 ;  /* 0x000000ffff057224 */ /* 0x000fc800000e06ff */
[----:B------:R-:W-:-:S08]  /*c980*/  IMAD.WIDE.U32.X R4, R27, R15, R4, P1 ;  /* 0x0000000f1b047225 */ /* 0x000fd000008e0404 */
.L_x_331:
[----:B------:R-:W-:Y:S02]  /*c990*/  SHF.R.U64 R25, R4, R25, R5 ;  /* 0x0000001904197219 */ /* 0x000fe40000001205 */
[----:B------:R-:W-:Y:S02]  /*c9a0*/  LOP3.LUT R4, R23, R12, RZ, 0xc0, !PT ;  /* 0x0000000c17047212 */ /* 0x000fe400078ec0ff */
[----:B------:R-:W-:Y:S02]  /*c9b0*/  IADD3 R5, -R25, RZ, RZ ;  /* 0x000000ff19057210 */ /* 0x000fe40007ffe1ff */
[----:B------:R-:W-:Y:S01]  /*c9c0*/  LOP3.LUT R6, R26, R11, RZ, 0xc0, !PT ;  /* 0x0000000b1a067212 */ /* 0x000fe200078ec0ff */
[----:B------:R-:W-:Y:S02]  /*c9d0*/  IMAD R4, R9, R25, R4 ;  /* 0x0000001909047224 */ /* 0x000fe400078e0204 */
[----:B-1----:R-:W-:Y:S02]  /*c9e0*/  IMAD R21, R5, R24, R21 ;  /* 0x0000001805157224 */ /* 0x002fe400078e0215 */
[----:B---3--:R-:W-:Y:S01]  /*c9f0*/  IMAD R13, R4, R22, R13 ;  /* 0x00000016040d7224 */ /* 0x008fe200078e020d */
[----:B------:R-:W-:Y:S01]  /*ca00*/  MOV R4, 0x1 ;  /* 0x0000000100047802 */ /* 0x000fe20000000f00 */
[----:B--2---:R-:W-:-:S05]  /*ca10*/  IMAD R6, R21, R20, R6 ;  /* 0x0000001415067224 */ /* 0x004fca00078e0206 */
[----:B------:R-:W-:Y:S02]  /*ca20*/  SEL R20, R6, R13, !P2 ;  /* 0x0000000d06147207 */ /* 0x000fe40005000000 */
[----:B------:R-:W-:Y:S01]  /*ca30*/  SEL R21, R13, R6, !P2 ;  /* 0x000000060d157207 */ /* 0x000fe20005000000 */
[----:B------:R-:W-:-:S07]  /*ca40*/  IMAD.MOV.U32 R13, RZ, RZ, R18 ;  /* 0x000000ffff0d7224 */ /* 0x000fce00078e0012 */
.L_x_329:
[----:B------:R-:W-:-:S13]  /*ca50*/  LOP3.LUT P0, RZ, R4, 0xff, RZ, 0xc0, !PT ;  /* 0x000000ff04ff7812 */ /* 0x000fda000780c0ff */
[----:B------:R-:W-:Y:S05]  /*ca60*/  @P0 BRA `(.L_x_332) ;  /* 0xfffffff0005c0947 */ /* 0x000fea000383ffff */
.L_x_300:
[----:B------:R-:W-:-:S13]  /*ca70*/  ELECT P0, URZ, PT ;  /* 0x00000000003f782f */ /* 0x000fda0003800000 */
[----:B------:R-:W-:Y:S05]  /*ca80*/  @!P0 BRA `(.L_x_14) ;  /* 0x0000001000508947 */ /* 0x000fea0003800000 */
[----:B------:R-:W-:-:S04]  /*ca90*/  LOP3.LUT R19, R19, 0x2, RZ, 0xfc, !PT ;  /* 0x0000000213137812 */ /* 0x000fc800078efcff */
[----:B------:R-:W-:-:S13]  /*caa0*/  ISETP.NE.AND P1, PT, R19, 0x3, PT ;  /* 0x000000031300780c */ /* 0x000fda0003f25270 */
[----:B------:R-:W-:Y:S05]  /*cab0*/  @!P1 BRA `(.L_x_333) ;  /* 0x0000000000049947 */ /* 0x000fea0003800000 */
[----:B------:R-:W-:Y:S01]  /*cac0*/  BPT.TRAP 0x1 ;  /* 0x000000040000795c */ /* 0x000fe20000300000 */
.L_x_333:
[----:B------:R-:W-:Y:S02]  /*cad0*/  MOV R2, 0x400 ;  /* 0x0000040000027802 */ /* 0x000fe40000000f00 */
[----:B-1---5:R-:W-:Y:S02]  /*cae0*/  MOV R3, UR36 ;  /* 0x0000002400037c02 */ /* 0x022fe40008000f00 */
[----:B------:R-:W-:Y:S02]  /*caf0*/  SHF.L.U32 R0, R8, 0x1f, RZ ;  /* 0x0000001f08007819 */ /* 0x000fe400000006ff */
[----:B------:R-:W-:-:S04]  /*cb00*/  LEA R3, R3, R2, 0x18 ;  /* 0x0000000203037211 */ /* 0x000fc800078ec0ff */
[----:B------:R-:W1:Y:S02]  /*cb10*/  SYNCS.PHASECHK.TRANS64.TRYWAIT P0, [R3+URZ+0x60], R0 ;  /* 0x00006000030075a7 */ /* 0x000e64000800017f */
[----:B-1----:R-:W-:Y:S05]  /*cb20*/  @!P0 BRA `(.L_x_334) ;  /* 0x0000001400288947 */ /* 0x002fea0003800000 */
.L_x_367:
[----:B------:R-:W-:Y:S05]  /*cb30*/  @!P1 BRA `(.L_x_335) ;  /* 0x0000000000049947 */ /* 0x000fea0003800000 */
[----:B------:R-:W-:Y:S01]  /*cb40*/  BPT.TRAP 0x1 ;  /* 0x000000040000795c */ /* 0x000fe20000300000 */
.L_x_335:
[----:B------:R-:W1:Y:S02]  /*cb50*/  SYNCS.PHASECHK.TRANS64.TRYWAIT P0, [R3+URZ+0x68], R0 ;  /* 0x00006800030075a7 */ /* 0x000e64000800017f */
[----:B-1----:R-:W-:Y:S05]  /*cb60*/  @!P0 BRA `(.L_x_336) ;  /* 0x00000014002c8947 */ /* 0x002fea0003800000 */
.L_x_368:
[----:B------:R-:W-:Y:S05]  /*cb70*/  @!P1 BRA `(.L_x_337) ;  /* 0x0000000000049947 */ /* 0x000fea0003800000 */
[----:B------:R-:W-:Y:S01]  /*cb80*/  BPT.TRAP 0x1 ;  /* 0x000000040000795c */ /* 0x000fe20000300000 */
.L_x_337:
[----:B------:R-:W1:Y:S02]  /*cb90*/  SYNCS.PHASECHK.TRANS64.TRYWAIT P0, [R3+URZ+0x70], R0 ;  /* 0x00007000030075a7 */ /* 0x000e64000800017f */
[----:B-1----:R-:W-:Y:S05]  /*cba0*/  @!P0 BRA `(.L_x_338) ;  /* 0x0000001400308947 */ /* 0x002fea0003800000 */
.L_x_369:
[----:B------:R-:W-:Y:S05]  /*cbb0*/  @!P1 BRA `(.L_x_339) ;  /* 0x0000000000049947 */ /* 0x000fea0003800000 */
[----:B------:R-:W-:Y:S01]  /*cbc0*/  BPT.TRAP 0x1 ;  /* 0x000000040000795c */ /* 0x000fe20000300000 */
.L_x_339:
[----:B------:R-:W-:-:S07]  /*cbd0*/  SHF.L.U32 R8, R8, 0x1f, RZ ;  /* 0x0000001f08087819 */ /* 0x000fce00000006ff */
.L_x_340:
[----:B------:R1:W1:Y:S02]  /*cbe0*/  SYNCS.PHASECHK.TRANS64.TRYWAIT P0, [R3+URZ+0x78], R8 ;  /* 0x00007808030075a7 */ /* 0x000264000800017f */
[----:B-1----:R-:W-:Y:S05]  /*cbf0*/  @!P0 NANOSLEEP.SYNCS 0x989680 ;  /* 0x009896800000895d */ /* 0x002fea0003900000 */
[----:B------:R-:W1:Y:S02]  /*cc00*/  @!P0 SYNCS.PHASECHK.TRANS64 P0, [R3+URZ+0x78], R8 ;  /* 0x00007808030085a7 */ /* 0x000e64000800007f */
[----:B-1----:R-:W-:Y:S05]  /*cc10*/  @P0 BRA `(.L_x_14) ;  /* 0x0000000c00ec0947 */ /* 0x002fea0003800000 */
[----:B------:R-:W-:Y:S05]  /*cc20*/  BRA `(.L_x_340) ;  /* 0xfffffffc00ec7947 */ /* 0x000fea000383ffff */
.L_x_295:
[----:B------:R-:W-:Y:S02]  /*cc30*/  LOP3.LUT P0, RZ, R8, 0xff, RZ, 0xc0, !PT ;  /* 0x000000ff08ff7812 */ /* 0x000fe4000780c0ff */
[----:B------:R-:W-:Y:S02]  /*cc40*/  MOV R10, 0x1 ;  /* 0x00000001000a7802 */ /* 0x000fe40000000f00 */
[----:B------:R-:W-:-:S09]  /*cc50*/  MOV R9, RZ ;  /* 0x000000ff00097202 */ /* 0x000fd20000000f00 */
[----:B------:R-:W-:Y:S05]  /*cc60*/  @!P0 BRA `(.L_x_341) ;  /* 0x0000000c00248947 */ /* 0x000fea0003800000 */
[----:B------:R-:W2:Y:S01]  /*cc70*/  LDC R0, c[0x0][0x28c] ;  /* 0x0000a300ff007b82 */ /* 0x000ea20000000800 */
[----:B------:R-:W-:Y:S01]  /*cc80*/  ULDC UR7, c[0x0][0x900] ;  /* 0x0002400000077ab9 */ /* 0x000fe20000000800 */
[----:B------:R-:W-:Y:S01]  /*cc90*/  UMOV UR8, 0xffffffff ;  /* 0xffffffff00087882 */ /* 0x000fe20000000000 */
[----:B------:R-:W-:Y:S01]  /*cca0*/  BSSY B0, `(.L_x_341) ;  /* 0x00000c5000007945 */ /* 0x000fe20003800000 */
[----:B-1----:R-:W-:Y:S01]  /*ccb0*/  USHF.L.U32 UR4, UR36, 0x5, URZ ;  /* 0x0000000524047899 */ /* 0x002fe2000800063f */
[----:B------:R-:W-:Y:S01]  /*ccc0*/  LOP3.LUT R11, R22, 0x2, RZ, 0xfc, !PT ;  /* 0x00000002160b7812 */ /* 0x000fe200078efcff */
[----:B------:R-:W-:Y:S01]  /*ccd0*/  USHF.L.U32 UR5, UR36, 0xb, URZ ;  /* 0x0000000b24057899 */ /* 0x000fe2000800063f */
[----:B------:R-:W-:Y:S01]  /*cce0*/  MOV R10, 0x1 ;  /* 0x00000001000a7802 */ /* 0x000fe20000000f00 */
[----:B------:R-:W-:Y:S01]  /*ccf0*/  USHF.L.U32 UR8, UR8, UR7, URZ ;  /* 0x0000000708087299 */ /* 0x000fe2000800063f */
[----:B------:R-:W-:Y:S01]  /*cd00*/  MOV R9, RZ ;  /* 0x000000ff00097202 */ /* 0x000fe20000000f00 */
[----:B------:R-:W-:Y:S01]  /*cd10*/  ULDC UR6, c[0x0][0x8a8] ;  /* 0x00022a0000067ab9 */ /* 0x000fe20000000800 */
[----:B------:R-:W-:Y:S01]  /*cd20*/  UMOV UR9, 0x1 ;  /* 0x0000000100097882 */ /* 0x000fe20000000000 */
[----:B------:R-:W-:-:S02]  /*cd30*/  ULOP3.LUT UR4, UR4, 0x20, URZ, 0xc0, !UPT ;  /* 0x0000002004047892 */ /* 0x000fc4000f8ec03f */
[----:B------:R-:W-:Y:S02]  /*cd40*/  ULOP3.LUT UR5, UR5, 0x800, URZ, 0xc0, !UPT ;  /* 0x0000080005057892 */ /* 0x000fe4000f8ec03f */
[----:B------:R-:W-:Y:S02]  /*cd50*/  UIADD3 UR17, UR6, -0x1, URZ ;  /* 0xffffffff06117890 */ /* 0x000fe4000fffe03f */
[----:B------:R-:W-:Y:S02]  /*cd60*/  USHF.L.U32 UR19, UR9, UR7, URZ ;  /* 0x0000000709137299 */ /* 0x000fe4000800063f */
[----:B------:R-:W-:Y:S01]  /*cd70*/  ULOP3.LUT UR18, URZ, UR8, URZ, 0x33, !UPT ;  /* 0x000000083f127292 */ /* 0x000fe2000f8e333f */
[----:B------:R-:W-:Y:S01]  /*cd80*/  ULDC.64 UR22, c[0x0][0x198] ;  /* 0x0000660000167ab9 */ /* 0x000fe20000000a00 */
[----:B--2---:R-:W-:-:S05]  /*cd90*/  VIADD R0, R0, 0x3f ;  /* 0x0000003f00007836 */ /* 0x004fca0000000000 */
[----:B------:R-:W-:-:S04]  /*cda0*/  SHF.R.S32.HI R3, RZ, 0x1f, R0 ;  /* 0x0000001fff037819 */ /* 0x000fc80000011400 */
[----:B------:R-:W-:Y:S02]  /*cdb0*/  LEA.HI R3, R3, R0, RZ, 0x6 ;  /* 0x0000000003037211 */ /* 0x000fe400078f30ff */
[----:B------:R-:W-:Y:S02]  /*cdc0*/  MOV R0, 0x1 ;  /* 0x0000000100007802 */ /* 0x000fe40000000f00 */
[--C-:B------:R-:W-:Y:S02]  /*cdd0*/  SHF.R.S32.HI R8, RZ, 0x6, R3.reuse ;  /* 0x00000006ff087819 */ /* 0x100fe40000011403 */
[----:B------:R-:W-:-:S03]  /*cde0*/  PRMT R3, R0, 0x7610, R3 ;  /* 0x0000761000037816 */ /* 0x000fc60000000003 */
[----:B------:R-:W-:-:S07]  /*cdf0*/  VIADD R0, R8, 0x1 ;  /* 0x0000000108007836 */ /* 0x000fce0000000000 */
.L_x_352:
[----:B------:R-:W-:-:S03]  /*ce00*/  UMOV UR6, 0xffffffff ;  /* 0xffffffff00067882 */ /* 0x000fc60000000000 */
[----:B------:R-:W-:Y:S05]  /*ce10*/  BRA.DIV UR6, `(.L_x_342) ;  /* 0x0000001206a87947 */ /* 0x000fea000b800000 */
[----:B------:R-:W-:-:S13]  /*ce20*/  ELECT P6, URZ, PT ;  /* 0x00000000003f782f */ /* 0x000fda00038c0000 */
.L_x_372:
[----:B------:R-:W1:Y:S01]  /*ce30*/  LDC R4, c[0x0][0x28c] ;  /* 0x0000a300ff047b82 */ /* 0x000e620000000800 */
[----:B------:R-:W-:Y:S01]  /*ce40*/  BSSY B1, `(.L_x_343) ;  /* 0x0000038000017945 */ /* 0x000fe20003800000 */
[----:B-1----:R-:W-:-:S13]  /*ce50*/  ISETP.LT.OR P6, PT, R4, 0x1, !P6 ;  /* 0x000000010400780c */ /* 0x002fda00077c1670 */
[----:B------:R-:W-:Y:S05]  /*ce60*/  @P6 BRA `(.L_x_344) ;  /* 0x0000000000d46947 */ /* 0x000fea0003800000 */
[----:B------:R-:W-:Y:S01]  /*ce70*/  LEA R20, R20, UR4, 0x6 ;  /* 0x0000000414147c11 */ /* 0x000fe2000f8e30ff */
[----:B------:R-:W-:Y:S01]  /*ce80*/  IMAD.MOV.U32 R5, RZ, RZ, R10 ;  /* 0x000000ffff057224 */ /* 0x000fe200078e000a */
[----:B------:R-:W-:Y:S02]  /*ce90*/  SHF.L.U32 R21, R21, 0x8, RZ ;  /* 0x0000000815157819 */ /* 0x000fe400000006ff */
[----:B------:R-:W-:Y:S02]  /*cea0*/  MOV R19, RZ ;  /* 0x000000ff00137202 */ /* 0x000fe40000000f00 */
[----:B------:R-:W-:Y:S02]  /*ceb0*/  MOV R4, R0 ;  /* 0x0000000000047202 */ /* 0x000fe40000000f00 */
[----:B------:R-:W-:-:S07]  /*cec0*/  MOV R6, R9 ;  /* 0x0000000900067202 */ /* 0x000fce0000000f00 */
.L_x_347:
[----:B------:R-:W1:Y:S01]  /*ced0*/  S2R R12, SR_CgaCtaId ;  /* 0x00000000000c7919 */ /* 0x000e620000008800 */
[----:B------:R-:W-:Y:S02]  /*cee0*/  MOV R7, 0x400 ;  /* 0x0000040000077802 */ /* 0x000fe40000000f00 */
[----:B------:R-:W-:Y:S02]  /*cef0*/  LOP3.LUT P1, RZ, R18, 0x7f, RZ, 0xc0, !PT ;  /* 0x0000007f12ff7812 */ /* 0x000fe4000782c0ff */
[----:B-1----:R-:W-:Y:S02]  /*cf00*/  LEA R15, R12, R7, 0x18 ;  /* 0x000000070c0f7211 */ /* 0x002fe400078ec0ff */
[----:B------:R-:W-:-:S09]  /*cf10*/  SHF.L.U32 R7, R5, 0x1f, RZ ;  /* 0x0000001f05077819 */ /* 0x000fd200000006ff */
[----:B------:R-:W1:Y:S01]  /*cf20*/  @!P1 LDC R12, c[0x0][0x500] ;  /* 0x00014000ff0c9b82 */ /* 0x000e620000000800 */
[----:B------:R-:W-:-:S04]  /*cf30*/  LEA R14, R6, R15, 0x3 ;  /* 0x0000000f060e7211 */ /* 0x000fc800078e18ff */
[----:B------:R-:W2:Y:S02]  /*cf40*/  SYNCS.PHASECHK.TRANS64.TRYWAIT P0, [R14+URZ+0x20], R7 ;  /* 0x000020070e0075a7 */ /* 0x000ea4000800017f */
[----:B--2---:R-:W-:Y:S05]  /*cf50*/  @!P0 BRA `(.L_x_345) ;  /* 0x0000001000788947 */ /* 0x004fea0003800000 */
.L_x_373:
[----:B--2---:R-:W-:Y:S01]  /*cf60*/  PRMT R7, R11, 0x9910, RZ ;  /* 0x000099100b077816 */ /* 0x004fe200000000ff */
[----:B-1----:R1:W-:Y:S03]  /*cf70*/  @!P1 SYNCS.ARRIVE.TRANS64 RZ, [R14+URZ], R12 ;  /* 0x0000000c0eff99a7 */ /* 0x0023e6000800003f */
[----:B------:R-:W-:-:S13]  /*cf80*/  ISETP.NE.AND P0, PT, R7, 0x2, PT ;  /* 0x000000020700780c */ /* 0x000fda0003f05270 */
[----:B-1----:R-:W-:Y:S05]  /*cf90*/  @P0 BRA `(.L_x_346) ;  /* 0x0000000000040947 */ /* 0x002fea0003800000 */
[----:B------:R-:W-:Y:S01]  /*cfa0*/  BPT.TRAP 0x1 ;  /* 0x000000040000795c */ /* 0x000fe20000300000 */
.L_x_346:
[C---:B------:R-:W-:Y:S01]  /*cfb0*/  LEA R7, R6.reuse, UR5, 0xc ;  /* 0x0000000506077c11 */ /* 0x040fe2000f8e60ff */
[----:B------:R-:W-:Y:S01]  /*cfc0*/  UIADD3 UR6, UP0, UR22, 0xf0, URZ ;  /* 0x000000f016067890 */ /* 0x000fe2000ff1e03f */
[----:B------:R-:W-:Y:S01]  /*cfd0*/  LEA R12, R6, R15, 0xf ;  /* 0x0000000f060c7211 */ /* 0x000fe200078e78ff */
[----:B------:R-:W-:Y:S01]  /*cfe0*/  UIADD3 UR24, UP1, UR22, 0x1f0, URZ ;  /* 0x000001f016187890 */ /* 0x000fe2000ff3e03f */
[----:B------:R-:W-:Y:S01]  /*cff0*/  R2UR UR9, R14 ;  /* 0x000000000e0972ca */ /* 0x000fe200000e0000 */
[----:B------:R-:W-:Y:S01]  /*d000*/  IMAD R7, R7, 0x2, R15 ;  /* 0x0000000207077824 */ /* 0x000fe200078e020f */
[----:B------:R-:W-:Y:S01]  /*d010*/  R2UR UR7, R12 ;  /* 0x000000000c0772ca */ /* 0x000fe200000e0000 */
[----:B------:R-:W-:Y:S01]  /*d020*/  UIADD3.X UR25, URZ, UR23, URZ, UP1, !UPT ;  /* 0x000000173f197290 */ /* 0x000fe20008ffe43f */
[----:B------:R-:W-:Y:S01]  /*d030*/  R2UR UR11, R21 ;  /* 0x00000000150b72ca */ /* 0x000fe200000e0000 */
[----:B------:R-:W-:Y:S01]  /*d040*/  UMOV UR14, 0x0 ;  /* 0x00000000000e7882 */ /* 0x000fe20000000000 */
[----:B------:R-:W-:Y:S01]  /*d050*/  R2UR UR8, R7 ;  /* 0x00000000070872ca */ /* 0x000fe200000e0000 */
[----:B------:R-:W-:Y:S01]  /*d060*/  UMOV UR15, 0x10000000 ;  /* 0x10000000000f7882 */ /* 0x000fe20000000000 */
[----:B------:R-:W-:Y:S01]  /*d070*/  R2UR UR10, R19 ;  /* 0x00000000130a72ca */ /* 0x000fe200000e0000 */
[----:B------:R-:W-:Y:S01]  /*d080*/  UMOV UR21, 0x30000 ;  /* 0x0003000000157882 */ /* 0x000fe20000000000 */
[----:B------:R-:W-:-:S02]  /*d090*/  R2UR UR12, R13 ;  /* 0x000000000d0c72ca */ /* 0x000fc400000e0000 */
[----:B------:R-:W-:Y:S02]  /*d0a0*/  IADD3 R4, R4, -0x1, RZ ;  /* 0xffffffff04047810 */ /* 0x000fe40007ffe0ff */
[----:B------:R-:W-:Y:S01]  /*d0b0*/  R2UR UR20, R20 ;  /* 0x00000000141472ca */ /* 0x000fe200000e0000 */
[----:B------:R-:W-:Y:S01]  /*d0c0*/  UIADD3 UR13, UR7, 0x8400, URZ ;  /* 0x00008400070d7890 */ /* 0x000fe2000fffe03f */
[----:B------:R-:W-:Y:S01]  /*d0d0*/  ISETP.GT.AND P1, PT, R4, 0x1, PT ;  /* 0x000000010400780c */ /* 0x000fe20003f24270 */
[----:B------:R-:W-:Y:S01]  /*d0e0*/  UIADD3.X UR7, URZ, UR23, URZ, UP0, !UPT ;  /* 0x000000173f077290 */ /* 0x000fe200087fe43f */
[----:B------:R-:W-:Y:S01]  /*d0f0*/  IADD3 R6, R6, 0x1, RZ ;  /* 0x0000000106067810 */ /* 0x000fe20007ffe0ff */
[----:B------:R-:W-:Y:S01]  /*d100*/  UIADD3 UR16, UR8, 0x28400, URZ ;  /* 0x0002840008107890 */ /* 0x000fe2000fffe03f */
[----:B------:R-:W-:Y:S02]  /*d110*/  IADD3 R19, R19, 0x40, RZ ;  /* 0x0000004013137810 */ /* 0x000fe40007ffe0ff */
[----:B------:R-:W-:Y:S01]  /*d120*/  UMOV UR8, UR13 ;  /* 0x0000000d00087c82 */ /* 0x000fe20008000000 */
[----:B------:R-:W-:-:S03]  /*d130*/  ISETP.NE.AND P0, PT, R6, 0x4, PT ;  /* 0x000000040600780c */ /* 0x000fc60003f05270 */
[----:B------:R1:W-:Y:S01]  /*d140*/  UTMALDG.3D [UR8], [UR6], desc[UR14] ;  /* 0x00000e08060075b4 */ /* 0x0003e20008011000 */
[----:B------:R-:W-:Y:S02]  /*d150*/  SEL R12, RZ, 0x1, P0 ;  /* 0x00000001ff0c7807 */ /* 0x000fe40000000000 */
[----:B------:R-:W-:Y:S02]  /*d160*/  SEL R6, R6, RZ, P0 ;  /* 0x000000ff06067207 */ /* 0x000fe40000000000 */
[----:B------:R-:W-:Y:S01]  /*d170*/  LOP3.LUT R5, R5, R12, RZ, 0x3c, !PT ;  /* 0x0000000c05057212 */ /* 0x000fe200078e3cff */
[----:B-1----:R-:W-:Y:S01]  /*d180*/  UMOV UR8, UR16 ;  /* 0x0000001000087c82 */ /* 0x002fe20008000000 */
[----:B------:R-:W-:Y:S02]  /*d190*/  UMOV UR11, UR20 ;  /* 0x00000014000b7c82 */ /* 0x000fe40008000000 */
[----:B------:R1:W-:Y:S02]  /*d1a0*/  UTMALDG.3D.MULTICAST [UR8], [UR24], UR21, desc[UR14] ;  /* 0x00000e08180073b4 */ /* 0x0003e40008011815 */
[----:B-1----:R-:W-:Y:S05]  /*d1b0*/  @P1 BRA `(.L_x_347) ;  /* 0xfffffffc00441947 */ /* 0x002fea000383ffff */
.L_x_344:
[----:B------:R-:W-:Y:S05]  /*d1c0*/  BSYNC B1 ;  /* 0x0000000000017941 */ /* 0x000fea0003800000 */
.L_x_343:
[----:B------:R-:W-:Y:S01]  /*d1d0*/  LOP3.LUT P1, RZ, R3, 0xff, RZ, 0xc0, !PT ;  /* 0x000000ff03ff7812 */ /* 0x000fe2000782c0ff */
[----:B------:R-:W-:Y:S01]  /*d1e0*/  IMAD.IADD R9, R8, 0x1, R9 ;  /* 0x0000000108097824 */ /* 0x000fe200078e0209 */
[----:B------:R-:W-:Y:S01]  /*d1f0*/  IADD3 R16, P2, R16, UR38, RZ ;  /* 0x0000002610107c10 */ /* 0x000fe2000ff5e0ff */
[----:B------:R-:W-:Y:S01]  /*d200*/  ULDC.64 UR6, c[0x0][0x8f8] ;  /* 0x00023e0000067ab9 */ /* 0x000fe20000000a00 */
[----:B------:R-:W-:Y:S01]  /*d210*/  BSSY B1, `(.L_x_348) ;  /* 0x000006b000017945 */ /* 0x000fe20003800000 */
[----:B------:R-:W-:Y:S02]  /*d220*/  MOV R21, 0xffffffff ;  /* 0xffffffff00157802 */ /* 0x000fe40000000f00 */
[----:B------:R-:W-:Y:S02]  /*d230*/  SHF.R.U32.HI R3, RZ, 0x2, R9 ;  /* 0x00000002ff037819 */ /* 0x000fe40000011609 */
[----:B------:R-:W-:Y:S02]  /*d240*/  ISETP.GT.U32.AND P0, PT, R9, 0x3, PT ;  /* 0x000000030900780c */ /* 0x000fe40003f04070 */
[----:B------:R-:W-:-:S02]  /*d250*/  LOP3.LUT R3, R3, 0x1, RZ, 0xc0, !PT ;  /* 0x0000000103037812 */ /* 0x000fc400078ec0ff */
[----:B------:R-:W1:Y:S01]  /*d260*/  @P1 S2R R5, SR_CgaCtaId ;  /* 0x0000000000051919 */ /* 0x000e620000008800 */
[----:B------:R-:W-:Y:S02]  /*d270*/  @P1 MOV R4, 0x400 ;  /* 0x0000040000041802 */ /* 0x000fe40000000f00 */
[----:B------:R-:W-:Y:S02]  /*d280*/  ISETP.LT.U32.AND P0, PT, R8, 0x4, P0 ;  /* 0x000000040800780c */ /* 0x000fe40000701070 */
[----:B------:R-:W-:Y:S02]  /*d290*/  IADD3.X R17, R17, UR37, RZ, P2, !PT ;  /* 0x0000002511117c10 */ /* 0x000fe400097fe4ff */
[----:B------:R-:W-:Y:S02]  /*d2a0*/  ISETP.GE.U32.AND P2, PT, R16, UR6, PT ;  /* 0x0000000610007c0c */ /* 0x000fe4000bf46070 */
[----:B------:R-:W-:Y:S02]  /*d2b0*/  MOV R20, 0xffffffff ;  /* 0xffffffff00147802 */ /* 0x000fe40000000f00 */
[----:B------:R-:W-:-:S02]  /*d2c0*/  MOV R13, 0xffffffff ;  /* 0xffffffff000d7802 */ /* 0x000fc40000000f00 */
[----:B------:R-:W-:Y:S02]  /*d2d0*/  LOP3.LUT R9, R9, 0x3, RZ, 0xc0, !PT ;  /* 0x0000000309097812 */ /* 0x000fe400078ec0ff */
[----:B-1----:R-:W-:-:S04]  /*d2e0*/  @P1 LEA R4, R5, R4, 0x18 ;  /* 0x0000000405041211 */ /* 0x002fc800078ec0ff */
[----:B------:R1:W-:Y:S01]  /*d2f0*/  @P1 SYNCS.ARRIVE.TRANS64.A1T0 RZ, [R4+URZ+0x88], RZ ;  /* 0x000088ff04ff19a7 */ /* 0x0003e2000810003f */
[----:B------:R-:W-:Y:S02]  /*d300*/  ISETP.NE.U32.AND P1, PT, R3, 0x1, PT ;  /* 0x000000010300780c */ /* 0x000fe40003f25070 */
[----:B------:R-:W-:Y:S02]  /*d310*/  SEL R3, RZ, 0x1, !P0 ;  /* 0x00000001ff037807 */ /* 0x000fe40004000000 */
[----:B------:R-:W-:Y:S02]  /*d320*/  ISETP.GE.U32.AND.EX P0, PT, R17, UR7, PT, P2 ;  /* 0x0000000711007c0c */ /* 0x000fe4000bf06120 */
[----:B------:R-:W-:-:S04]  /*d330*/  ISETP.GT.U32.AND P1, PT, R8, 0x3, !P1 ;  /* 0x000000030800780c */ /* 0x000fc80004f24070 */
[----:B-1----:R-:W-:-:S04]  /*d340*/  SEL R4, RZ, 0x1, !P1 ;  /* 0x00000001ff047807 */ /* 0x002fc80004800000 */
[--C-:B------:R-:W-:Y:S02]  /*d350*/  LOP3.LUT R10, R4, R10, R3.reuse, 0x96, !PT ;  /* 0x0000000a040a7212 */ /* 0x100fe400078e9603 */
[----:B------:R-:W-:Y:S02]  /*d360*/  PRMT R4, RZ, 0x7610, R4 ;  /* 0x00007610ff047816 */ /* 0x000fe40000000004 */
[----:B------:R-:W-:Y:S01]  /*d370*/  PRMT R3, RZ, 0x7610, R3 ;  /* 0x00007610ff037816 */ /* 0x000fe20000000003 */
[----:B------:R-:W-:Y:S06]  /*d380*/  @P0 BRA `(.L_x_349) ;  /* 0x00000004004c0947 */ /* 0x000fec0003800000 */
[----:B------:R-:W1:Y:S01]  /*d390*/  S2R R14, SR_CTAID.X ;  /* 0x00000000000e7919 */ /* 0x000e620000002500 */
[----:B------:R-:W-:Y:S01]  /*d3a0*/  ULDC.64 UR6, c[0x0][0x8d0] ;  /* 0x0002340000067ab9 */ /* 0x000fe20000000a00 */
[----:B------:R-:W2:Y:S01]  /*d3b0*/  LDC R15, c[0x0][0x144] ;  /* 0x00005100ff0f7b82 */ /* 0x000ea20000000800 */
[----:B------:R-:W-:Y:S01]  /*d3c0*/  ISETP.NE.U32.AND P0, PT, RZ, UR6, PT ;  /* 0x00000006ff007c0c */ /* 0x000fe2000bf05070 */
[----:B------:R-:W3:Y:S01]  /*d3d0*/  S2R R12, SR_CTAID.Y ;  /* 0x00000000000c7919 */ /* 0x000ee20000002600 */
[----:B------:R-:W-:Y:S01]  /*d3e0*/  ULDC UR8, c[0x0][0x150] ;  /* 0x0000540000087ab9 */ /* 0x000fe20000000800 */
[----:B------:R-:W-:Y:S01]  /*d3f0*/  ULDC UR9, c[0x0][0x8d8] ;  /* 0x0002360000097ab9 */ /* 0x000fe20000000800 */
[----:B------:R-:W-:Y:S01]  /*d400*/  ISETP.NE.AND.EX P0, PT, RZ, UR7, PT, P0 ;  /* 0x00000007ff007c0c */ /* 0x000fe2000bf05300 */
[----:B------:R-:W-:Y:S01]  /*d410*/  IMAD.MOV.U32 R4, RZ, RZ, R16 ;  /* 0x000000ffff047224 */ /* 0x000fe200078e0010 */
[----:B-1----:R-:W-:-:S05]  /*d420*/  I2FP.F32.U32 R5, R14 ;  /* 0x0000000e00057245 */ /* 0x002fca0000201000 */
[----:B------:R-:W-:Y:S01]  /*d430*/  FMUL R19, R5, UR8 ;  /* 0x0000000805137c20 */ /* 0x000fe20008400000 */
[----:B------:R-:W-:-:S05]  /*d440*/  MOV R5, R17 ;  /* 0x0000001100057202 */ /* 0x000fca0000000f00 */
[----:B---3--:R-:W-:Y:S05]  /*d450*/  @!P0 BRA `(.L_x_350) ;  /* 0x0000000000288947 */ /* 0x008fea0003800000 */
[----:B------:R-:W-:Y:S02]  /*d460*/  ULDC UR8, c[0x0][0x8dc] ;  /* 0x0002370000087ab9 */ /* 0x000fe40000000800 */
[----:B------:R-:W-:-:S04]  /*d470*/  IADD3 R5, P0, R16, UR8, RZ ;  /* 0x0000000810057c10 */ /* 0x000fc8000ff1e0ff */
[----:B------:R-:W-:-:S05]  /*d480*/  IADD3.X R13, RZ, R17, RZ, P0, !PT ;  /* 0x00000011ff0d7210 */ /* 0x000fca00007fe4ff */
[----:B------:R-:W-:-:S04]  /*d490*/  IMAD.WIDE.U32 R6, R13, UR6, RZ ;  /* 0x000000060d067c25 */ /* 0x000fc8000f8e00ff */
[----:B------:R-:W-:-:S04]  /*d4a0*/  IMAD.WIDE.U32 R6, P0, R5, UR7, R6 ;  /* 0x0000000705067c25 */ /* 0x000fc8000f800006 */
[----:B------:R-:W-:-:S04]  /*d4b0*/  IMAD.WIDE.U32 R4, R5, UR6, RZ ;  /* 0x0000000605047c25 */ /* 0x000fc8000f8e00ff */
[----:B------:R-:W-:Y:S01]  /*d4c0*/  IMAD.MOV.U32 R4, RZ, RZ, R7 ;  /* 0x000000ffff047224 */ /* 0x000fe200078e0007 */
[----:B------:R-:W-:Y:S02]  /*d4d0*/  IADD3 RZ, P1, R5, R6, RZ ;  /* 0x0000000605ff7210 */ /* 0x000fe40007f3e0ff */
[----:B------:R-:W-:-:S03]  /*d4e0*/  IADD3.X R5, RZ, RZ, RZ, P0, !PT ;  /* 0x000000ffff057210 */ /* 0x000fc600007fe4ff */
[----:B------:R-:W-:-:S08]  /*d4f0*/  IMAD.WIDE.U32.X R4, R13, UR7, R4, P1 ;  /* 0x000000070d047c25 */ /* 0x000fd000088e0404 */
.L_x_350:
[--C-:B------:R-:W-:Y:S01]  /*d500*/  SHF.R.U64 R13, R4, UR9, R5.reuse ;  /* 0x00000009040d7c19 */ /* 0x100fe20008001205 */
[----:B------:R-:W1:Y:S01]  /*d510*/  F2I.U32.TRUNC.NTZ R19, R19 ;  /* 0x0000001300137305 */ /* 0x000e62000020f000 */
[----:B------:R-:W-:Y:S01]  /*d520*/  SHF.R.U32.HI R4, RZ, UR9, R5 ;  /* 0x00000009ff047c19 */ /* 0x000fe20008011605 */
[----:B------:R-:W-:Y:S01]  /*d530*/  ULDC.64 UR6, c[0x0][0x8c8] ;  /* 0x0002320000067ab9 */ /* 0x000fe20000000a00 */
[----:B------:R-:W-:Y:S01]  /*d540*/  IADD3 R7, P0, RZ, -R13, RZ ;  /* 0x8000000dff077210 */ /* 0x000fe20007f1e0ff */
[----:B------:R-:W-:Y:S01]  /*d550*/  ULDC.64 UR8, c[0x0][0x8e8] ;  /* 0x00023a0000087ab9 */ /* 0x000fe20000000a00 */
[----:B------:R-:W3:Y:S02]  /*d560*/  LDC R21, c[0x0][0x148] ;  /* 0x00005200ff157b82 */ /* 0x000ee40000000800 */
[----:B------:R-:W-:Y:S02]  /*d570*/  IADD3.X R4, RZ, ~R4, RZ, P0, !PT ;  /* 0x80000004ff047210 */ /* 0x000fe400007fe4ff */
[----:B------:R-:W-:-:S03]  /*d580*/  ISETP.NE.U32.AND P0, PT, RZ, UR8, PT ;  /* 0x00000008ff007c0c */ /* 0x000fc6000bf05070 */
[----:B------:R-:W-:Y:S01]  /*d590*/  IMAD R6, R4, UR6, RZ ;  /* 0x0000000604067c24 */ /* 0x000fe2000f8e02ff */
[----:B------:R-:W-:Y:S01]  /*d5a0*/  ISETP.NE.AND.EX P0, PT, RZ, UR9, PT, P0 ;  /* 0x00000009ff007c0c */ /* 0x000fe2000bf05300 */
[----:B------:R-:W-:Y:S01]  /*d5b0*/  IMAD.WIDE.U32 R4, R7, UR6, R16 ;  /* 0x0000000607047c25 */ /* 0x000fe2000f8e0010 */
[----:B------:R-:W-:-:S03]  /*d5c0*/  ULDC UR6, c[0x0][0x8c0] ;  /* 0x0002300000067ab9 */ /* 0x000fc60000000800 */
[----:B------:R-:W-:Y:S01]  /*d5d0*/  IMAD R7, R7, UR7, R6 ;  /* 0x0000000707077c24 */ /* 0x000fe2000f8e0206 */
[----:B-1----:R-:W-:Y:S01]  /*d5e0*/  IADD3 R6, -R19, RZ, RZ ;  /* 0x000000ff13067210 */ /* 0x002fe20007ffe1ff */
[----:B------:R-:W-:-:S03]  /*d5f0*/  ULDC UR7, c[0x0][0x154] ;  /* 0x0000550000077ab9 */ /* 0x000fc60000000800 */
[----:B------:R-:W-:Y:S01]  /*d600*/  IADD3 R5, R5, R7, RZ ;  /* 0x0000000705057210 */ /* 0x000fe20007ffe0ff */
[----:B--2---:R-:W-:Y:S01]  /*d610*/  IMAD R14, R15, R6, R14 ;  /* 0x000000060f0e7224 */ /* 0x004fe200078e020e */
[----:B------:R-:W-:Y:S02]  /*d620*/  I2FP.F32.U32 R6, R12 ;  /* 0x0000000c00067245 */ /* 0x000fe40000201000 */
[--C-:B------:R-:W-:Y:S02]  /*d630*/  SHF.R.U64 R15, R4, UR6, R5.reuse ;  /* 0x00000006040f7c19 */ /* 0x100fe40008001205 */
[----:B------:R-:W-:Y:S01]  /*d640*/  SHF.R.U32.HI R4, RZ, UR6, R5 ;  /* 0x00000006ff047c19 */ /* 0x000fe20008011605 */
[----:B------:R-:W-:Y:S01]  /*d650*/  FMUL R6, R6, UR7 ;  /* 0x0000000706067c20 */ /* 0x000fe20008400000 */
[----:B------:R-:W-:Y:S02]  /*d660*/  ULDC UR6, c[0x0][0x8b0] ;  /* 0x00022c0000067ab9 */ /* 0x000fe40000000800 */
[--C-:B------:R-:W-:Y:S01]  /*d670*/  SHF.R.U64 R20, R15, UR6, R4.reuse ;  /* 0x000000060f147c19 */ /* 0x100fe20008001204 */
[----:B------:R1:W2:Y:S01]  /*d680*/  F2I.U32.TRUNC.NTZ R24, R6 ;  /* 0x0000000600187305 */ /* 0x0002a2000020f000 */
[----:B------:R-:W-:Y:S01]  /*d690*/  SHF.R.U32.HI R5, RZ, UR6, R4 ;  /* 0x00000006ff057c19 */ /* 0x000fe20008011604 */
[----:B------:R-:W-:-:S03]  /*d6a0*/  ULDC UR6, c[0x0][0x900] ;  /* 0x0002400000067ab9 */ /* 0x000fc60000000800 */
[--C-:B------:R-:W-:Y:S02]  /*d6b0*/  SHF.R.U64 R19, R20, UR6, R5.reuse ;  /* 0x0000000614137c19 */ /* 0x100fe40008001205 */
[----:B------:R-:W-:-:S03]  /*d6c0*/  SHF.R.U32.HI R23, RZ, UR6, R5 ;  /* 0x00000006ff177c19 */ /* 0x000fc60008011605 */
[----:B------:R-:W-:Y:S01]  /*d6d0*/  IMAD.MOV.U32 R4, RZ, RZ, R19 ;  /* 0x000000ffff047224 */ /* 0x000fe200078e0013 */
[----:B------:R-:W-:Y:S01]  /*d6e0*/  MOV R5, R23 ;  /* 0x0000001700057202 */ /* 0x000fe20000000f00 */
[----:B-1----:R-:W-:Y:S06]  /*d6f0*/  @!P0 BRA `(.L_x_351) ;  /* 0x0000000000288947 */ /* 0x002fec0003800000 */
        /* <DEDUP_REMOVED lines=10> */
.L_x_351:
[----:B------:R-:W-:Y:S01]  /*d7a0*/  ISETP.NE.AND P0, PT, R2, 0x1, PT ;  /* 0x000000010200780c */ /* 0x000fe20003f05270 */
[----:B------:R-:W-:Y:S01]  /*d7b0*/  ULDC UR6, c[0x0][0x8f0] ;  /* 0x00023c0000067ab9 */ /* 0x000fe20000000800 */
[----:B--2---:R-:W-:Y:S01]  /*d7c0*/  IADD3 R24, -R24, RZ, RZ ;  /* 0x000000ff18187210 */ /* 0x004fe20007ffe1ff */
[----:B------:R-:W-:Y:S01]  /*d7d0*/  ULDC UR7, c[0x0][0x8b8] ;  /* 0x00022e0000077ab9 */ /* 0x000fe20000000800 */
[----:B------:R-:W-:Y:S01]  /*d7e0*/  SHF.R.U64 R5, R4, UR6, R5 ;  /* 0x0000000604057c19 */ /* 0x000fe20008001205 */
[----:B------:R-:W-:Y:S01]  /*d7f0*/  ULDC UR6, c[0x0][0x8e0] ;  /* 0x0002380000067ab9 */ /* 0x000fe20000000800 */
[----:B------:R-:W-:Y:S02]  /*d800*/  LOP3.LUT R20, R20, UR18, RZ, 0xc0, !PT ;  /* 0x0000001214147c12 */ /* 0x000fe4000f8ec0ff */
[----:B------:R-:W-:Y:S02]  /*d810*/  IADD3 R4, -R5, RZ, RZ ;  /* 0x000000ff05047210 */ /* 0x000fe40007ffe1ff */
[----:B------:R-:W-:Y:S01]  /*d820*/  LOP3.LUT R6, R15, UR17, RZ, 0xc0, !PT ;  /* 0x000000110f067c12 */ /* 0x000fe2000f8ec0ff */
[----:B------:R-:W-:-:S02]  /*d830*/  IMAD R5, R5, UR19, R20 ;  /* 0x0000001305057c24 */ /* 0x000fc4000f8e0214 */
[----:B---3--:R-:W-:Y:S02]  /*d840*/  @P0 IMAD R14, R21, R24, R12 ;  /* 0x00000018150e0224 */ /* 0x008fe400078e020c */
[----:B------:R-:W-:Y:S01]  /*d850*/  IMAD R19, R4, UR6, R19 ;  /* 0x0000000604137c24 */ /* 0x000fe2000f8e0213 */
[----:B------:R-:W-:Y:S01]  /*d860*/  ULDC UR6, c[0x0][0x8a8] ;  /* 0x00022a0000067ab9 */ /* 0x000fe20000000800 */
[----:B------:R-:W-:Y:S01]  /*d870*/  IMAD R14, R5, UR7, R14 ;  /* 0x00000007050e7c24 */ /* 0x000fe2000f8e020e */
[----:B------:R-:W-:Y:S01]  /*d880*/  MOV R4, 0x1 ;  /* 0x0000000100047802 */ /* 0x000fe20000000f00 */
[----:B------:R-:W-:-:S05]  /*d890*/  IMAD R19, R19, UR6, R6 ;  /* 0x0000000613137c24 */ /* 0x000fca000f8e0206 */
[----:B------:R-:W-:Y:S02]  /*d8a0*/  SEL R20, R19, R14, !P0 ;  /* 0x0000000e13147207 */ /* 0x000fe40004000000 */
[----:B------:R-:W-:-:S07]  /*d8b0*/  SEL R21, R14, R19, !P0 ;  /* 0x000000130e157207 */ /* 0x000fce0004000000 */
.L_x_349:
[----:B------:R-:W-:Y:S05]  /*d8c0*/  BSYNC B1 ;  /* 0x0000000000017941 */ /* 0x000fea0003800000 */
.L_x_348:
[----:B------:R-:W-:-:S13]  /*d8d0*/  LOP3.LUT P0, RZ, R4, 0xff, RZ, 0xc0, !PT ;  /* 0x000000ff04ff7812 */ /* 0x000fda000780c0ff */
[----:B------:R-:W-:Y:S05]  /*d8e0*/  @P0 BRA `(.L_x_352) ;  /* 0xfffffff400440947 */ /* 0x000fea000383ffff */
[----:B------:R-:W-:Y:S05]  /*d8f0*/  BSYNC B0 ;  /* 0x0000000000007941 */ /* 0x000fea0003800000 */
.L_x_341:
[----:B------:R-:W-:-:S03]  /*d900*/  UMOV UR6, 0xffffffff ;  /* 0xffffffff00067882 */ /* 0x000fc60000000000 */
[----:B------:R-:W-:Y:S05]  /*d910*/  BRA.DIV UR6, `(.L_x_353) ;  /* 0x0000000a061c7947 */ /* 0x000fea000b800000 */
[----:B------:R-:W-:-:S13]  /*d920*/  ELECT P6, URZ, PT ;  /* 0x00000000003f782f */ /* 0x000fda00038c0000 */
.L_x_376:
[----:B------:R-:W-:Y:S05]  /*d930*/  @!P6 BRA `(.L_x_14) ;  /* 0x0000000000a4e947 */ /* 0x000fea0003800000 */
[----:B------:R-:W-:-:S04]  /*d940*/  LOP3.LUT R22, R22, 0x2, RZ, 0xfc, !PT ;  /* 0x0000000216167812 */ /* 0x000fc800078efcff */
[----:B------:R-:W-:-:S13]  /*d950*/  ISETP.NE.AND P0, PT, R22, 0x3, PT ;  /* 0x000000031600780c */ /* 0x000fda0003f05270 */
[----:B------:R-:W-:Y:S05]  /*d960*/  @!P0 BRA `(.L_x_354) ;  /* 0x0000000000048947 */ /* 0x000fea0003800000 */
[----:B-1----:R-:W-:Y:S01]  /*d970*/  BPT.TRAP 0x1 ;  /* 0x000000040000795c */ /* 0x002fe20000300000 */
.L_x_354:
[----:B------:R-:W2:Y:S01]  /*d980*/  S2R R3, SR_CgaCtaId ;  /* 0x0000000000037919 */ /* 0x000ea20000008800 */
[----:B------:R-:W-:Y:S02]  /*d990*/  MOV R0, 0x400 ;  /* 0x0000040000007802 */ /* 0x000fe40000000f00 */
[----:B------:R-:W-:Y:S02]  /*d9a0*/  SHF.L.U32 R2, R10, 0x1f, RZ ;  /* 0x0000001f0a027819 */ /* 0x000fe400000006ff */
[----:B--2---:R-:W-:-:S05]  /*d9b0*/  LEA R0, R3, R0, 0x18 ;  /* 0x0000000003007211 */ /* 0x004fca00078ec0ff */
[----:B------:R-:W-:-:S05]  /*d9c0*/  VIADD R0, R0, 0x20 ;  /* 0x0000002000007836 */ /* 0x000fca0000000000 */
[C---:B------:R-:W-:Y:S02]  /*d9d0*/  LEA R5, R9.reuse, R0, 0x3 ;  /* 0x0000000009057211 */ /* 0x040fe400078e18ff */
[----:B------:R-:W-:Y:S02]  /*d9e0*/  IADD3 R9, R9, 0x1, RZ ;  /* 0x0000000109097810 */ /* 0x000fe40007ffe0ff */
[----:B------:R-:W2:Y:S02]  /*d9f0*/  SYNCS.PHASECHK.TRANS64.TRYWAIT P0, [R5+URZ], R2 ;  /* 0x00000002050075a7 */ /* 0x000ea4000800017f */
[----:B------:R-:W-:-:S04]  /*da00*/  ISETP.NE.AND P1, PT, R9, 0x4, PT ;  /* 0x000000040900780c */ /* 0x000fc80003f25270 */
[----:B------:R-:W-:Y:S02]  /*da10*/  SEL R3, RZ, 0x1, P1 ;  /* 0x00000001ff037807 */ /* 0x000fe40000800000 */
[----:B------:R-:W-:Y:S02]  /*da20*/  SEL R9, R9, RZ, P1 ;  /* 0x000000ff09097207 */ /* 0x000fe40000800000 */
[----:B------:R-:W-:Y:S02]  /*da30*/  LOP3.LUT R10, R10, R3, RZ, 0x3c, !PT ;  /* 0x000000030a0a7212 */ /* 0x000fe400078e3cff */
[----:B------:R-:W-:Y:S02]  /*da40*/  LEA R7, R9, R0, 0x3 ;  /* 0x0000000009077211 */ /* 0x000fe400078e18ff */
[----:B------:R-:W-:Y:S01]  /*da50*/  SHF.L.U32 R4, R10, 0x1f, RZ ;  /* 0x0000001f0a047819 */ /* 0x000fe200000006ff */
[----:B--2---:R-:W-:Y:S06]  /*da60*/  @!P0 BRA `(.L_x_355) ;  /* 0x0000000400e88947 */ /* 0x004fec0003800000 */
.L_x_377:
[----:B------:R-:W3:Y:S01]  /*da70*/  SYNCS.PHASECHK.TRANS64.TRYWAIT P0, [R7+URZ], R4 ;  /* 0x00000004070075a7 */ /* 0x000ee2000800017f */
[----:B--2---:R-:W-:-:S05]  /*da80*/  VIADD R2, R9, 0x1 ;  /* 0x0000000109027836 */ /* 0x004fca0000000000 */
[----:B------:R-:W-:-:S04]  /*da90*/  ISETP.NE.AND P1, PT, R2, 0x4, PT ;  /* 0x000000040200780c */ /* 0x000fc80003f25270 */
[----:B------:R-:W-:Y:S02]  /*daa0*/  SEL R3, RZ, 0x1, P1 ;  /* 0x00000001ff037807 */ /* 0x000fe40000800000 */
[----:B------:R-:W-:Y:S02]  /*dab0*/  SEL R9, R2, RZ, P1 ;  /* 0x000000ff02097207 */ /* 0x000fe40000800000 */
[----:B------:R-:W-:Y:S02]  /*dac0*/  LOP3.LUT R11, R10, R3, RZ, 0x3c, !PT ;  /* 0x000000030a0b7212 */ /* 0x000fe400078e3cff */
[----:B------:R-:W-:Y:S02]  /*dad0*/  LEA R6, R9, R0, 0x3 ;  /* 0x0000000009067211 */ /* 0x000fe400078e18ff */
[----:B------:R-:W-:Y:S01]  /*dae0*/  SHF.L.U32 R5, R11, 0x1f, RZ ;  /* 0x0000001f0b057819 */ /* 0x000fe200000006ff */
[----:B---3--:R-:W-:Y:S06]  /*daf0*/  @!P0 BRA `(.L_x_356) ;  /* 0x0000000400d88947 */ /* 0x008fec0003800000 */
.L_x_378:
[----:B------:R-:W3:Y:S01]  /*db00*/  SYNCS.PHASECHK.TRANS64.TRYWAIT P0, [R6+URZ], R5 ;  /* 0x00000005060075a7 */ /* 0x000ee2000800017f */
[----:B------:R-:W-:-:S04]  /*db10*/  IADD3 R2, R9, 0x1, RZ ;  /* 0x0000000109027810 */ /* 0x000fc80007ffe0ff */
[----:B------:R-:W-:-:S04]  /*db20*/  ISETP.NE.AND P1, PT, R2, 0x4, PT ;  /* 0x000000040200780c */ /* 0x000fc80003f25270 */
[----:B--2---:R-:W-:Y:S02]  /*db30*/  SEL R4, RZ, 0x1, P1 ;  /* 0x00000001ff047807 */ /* 0x004fe40000800000 */
[----:B------:R-:W-:Y:S02]  /*db40*/  SEL R3, R2, RZ, P1 ;  /* 0x000000ff02037207 */ /* 0x000fe40000800000 */
[----:B------:R-:W-:Y:S01]  /*db50*/  LOP3.LUT R4, R11, R4, RZ, 0x3c, !PT ;  /* 0x000000040b047212 */ /* 0x000fe200078e3cff */
[----:B---3--:R-:W-:Y:S06]  /*db60*/  @!P0 BRA `(.L_x_357) ;  /* 0x0000000400d08947 */ /* 0x008fec0003800000 */
.L_x_379:
[----:B------:R-:W-:Y:S02]  /*db70*/  LEA R3, R3, R0, 0x3 ;  /* 0x0000000003037211 */ /* 0x000fe400078e18ff */
[----:B------:R-:W-:-:S07]  /*db80*/  SHF.L.U32 R0, R4, 0x1f, RZ ;  /* 0x0000001f04007819 */ /* 0x000fce00000006ff */
.L_x_358:
[----:B---3--:R3:W4:Y:S02]  /*db90*/  SYNCS.PHASECHK.TRANS64.TRYWAIT P0, [R3+URZ], R0 ;  /* 0x00000000030075a7 */ /* 0x008724000800017f */
[----:B----4-:R-:W-:Y:S05]  /*dba0*/  @!P0 NANOSLEEP.SYNCS 0x989680 ;  /* 0x009896800000895d */ /* 0x010fea0003900000 */
[----:B------:R-:W4:Y:S02]  /*dbb0*/  @!P0 SYNCS.PHASECHK.TRANS64 P0, [R3+URZ], R0 ;  /* 0x00000000030085a7 */ /* 0x000f24000800007f */
[----:B----4-:R-:W-:Y:S05]  /*dbc0*/  @!P0 BRA `(.L_x_358) ;  /* 0xfffffffc00f08947 */ /* 0x010fea000383ffff */
.L_x_14:
[----:B-1----:R-:W-:Y:S05]  /*dbd0*/  BSYNC B6 ;  /* 0x0000000000067941 */ /* 0x002fea0003800000 */
.L_x_12:
[----:B------:R-:W-:Y:S05]  /*dbe0*/  EXIT ;  /* 0x000000000000794d */ /* 0x000fea0003800000 */
.L_x_27:
[----:B----4-:R4:W1:Y:S02]  /*dbf0*/  SYNCS.PHASECHK.TRANS64.TRYWAIT P1, [R3+URZ], R0 ;  /* 0x00000000030075a7 */ /* 0x010864000802017f */
[----:B-1----:R-:W-:Y:S05]  /*dc00*/  @!P1 NANOSLEEP.SYNCS 0x989680 ;  /* 0x009896800000995d */ /* 0x002fea0003900000 */
[----:B------:R-:W1:Y:S02]  /*dc10*/  @!P1 SYNCS.PHASECHK.TRANS64 P1, [R3+URZ], R0 ;  /* 0x00000000030095a7 */ /* 0x000e64000802007f */
[----:B-1----:R-:W-:Y:S05]  /*dc20*/  @!P1 BRA `(.L_x_27) ;  /* 0xfffffffc00f09947 */ /* 0x002fea000383ffff */
[----:B------:R-:W-:Y:S05]  /*dc30*/  BRA `(.L_x_26) ;  /* 0xffffff3c005c7947 */ /* 0x000fea000383ffff */
.L_x_32:
[----:B--2---:R-:W-:-:S04]  /*dc40*/  IMAD.U32 R5, RZ, RZ, UR7 ;  /* 0x00000007ff057e24 */ /* 0x004fc8000f8e00ff */
[----:B------:R2:W3:Y:S03]  /*dc50*/  SYNCS.PHASECHK.TRANS64.TRYWAIT P1, [R5+URZ], R4 ;  /* 0x00000004050075a7 */ /* 0x0004e6000802017f */
[----:B---3--:R-:W-:Y:S05]  /*dc60*/  @!P1 NANOSLEEP.SYNCS 0x989680 ;  /* 0x009896800000995d */ /* 0x008fea0003900000 */
[----:B------:R-:W3:Y:S02]  /*dc70*/  @!P1 SYNCS.PHASECHK.TRANS64 P1, [R5+URZ], R4 ;  /* 0x00000004050095a7 */ /* 0x000ee4000802007f */
[----:B---3--:R-:W-:Y:S05]  /*dc80*/  @!P1 BRA `(.L_x_32) ;  /* 0xfffffffc00ec9947 */ /* 0x008fea000383ffff */
[----:B------:R-:W-:Y:S05]  /*dc90*/  BRA `(.L_x_31) ;  /* 0xffffff4000907947 */ /* 0x000fea000383ffff */
.L_x_54:
[----:B-1----:R-:W-:-:S04]  /*dca0*/  MOV R3, UR52 ;  /* 0x0000003400037c02 */ /* 0x002fc80008000f00 */
[----:B------:R1:W2:Y:S03]  /*dcb0*/  SYNCS.PHASECHK.TRANS64.TRYWAIT P2, [R3+URZ+0x40], R0 ;  /* 0x00004000030075a7 */ /* 0x0002a6000804017f */
[----:B--2---:R-:W-:Y:S05]  /*dcc0*/  @!P2 NANOSLEEP.SYNCS 0x989680 ;  /* 0x009896800000a95d */ /* 0x004fea0003900000 */
[----:B------:R-:W2:Y:S02]  /*dcd0*/  @!P2 SYNCS.PHASECHK.TRANS64 P2, [R3+URZ+0x40], R0 ;  /* 0x000040000300a5a7 */ /* 0x000ea4000804007f */
[----:B--2---:R-:W-:Y:S05]  /*dce0*/  @!P2 BRA `(.L_x_54) ;  /* 0xfffffffc00eca947 */ /* 0x004fea000383ffff */
[----:B------:R-:W-:Y:S05]  /*dcf0*/  BRA `(.L_x_359) ;  /* 0xffffff4c00c47947 */ /* 0x000fea000383ffff */
.L_x_113:
[----:B-1----:R1:W2:Y:S02]  /*dd00*/  SYNCS.PHASECHK.TRANS64.TRYWAIT P2, [R20+URZ+0x40], R21 ;  /* 0x00004015140075a7 */ /* 0x0022a4000804017f */
[----:B--2---:R-:W-:Y:S05]  /*dd10*/  @!P2 NANOSLEEP.SYNCS 0x989680 ;  /* 0x009896800000a95d */ /* 0x004fea0003900000 */
[----:B------:R-:W2:Y:S02]  /*dd20*/  @!P2 SYNCS.PHASECHK.TRANS64 P2, [R20+URZ+0x40], R21 ;  /* 0x000040151400a5a7 */ /* 0x000ea4000804007f */
[----:B--2---:R-:W-:Y:S05]  /*dd30*/  @!P2 BRA `(.L_x_113) ;  /* 0xfffffffc00f0a947 */ /* 0x004fea000383ffff */
[----:B------:R-:W-:Y:S05]  /*dd40*/  BRA `(.L_x_360) ;  /* 0xffffff7000107947 */ /* 0x000fea000383ffff */
.L_x_171:
[----:B-1----:R1:W2:Y:S02]  /*dd50*/  SYNCS.PHASECHK.TRANS64.TRYWAIT P2, [R3+URZ+0x40], R20 ;  /* 0x00004014030075a7 */ /* 0x0022a4000804017f */
[----:B--2---:R-:W-:Y:S05]  /*dd60*/  @!P2 NANOSLEEP.SYNCS 0x989680 ;  /* 0x009896800000a95d */ /* 0x004fea0003900000 */
[----:B------:R-:W2:Y:S02]  /*dd70*/  @!P2 SYNCS.PHASECHK.TRANS64 P2, [R3+URZ+0x40], R20 ;  /* 0x000040140300a5a7 */ /* 0x000ea4000804007f */
[----:B--2---:R-:W-:Y:S05]  /*dd80*/  @!P2 BRA `(.L_x_171) ;  /* 0xfffffffc00f0a947 */ /* 0x004fea000383ffff */
[----:B------:R-:W-:Y:S05]  /*dd90*/  BRA `(.L_x_361) ;  /* 0xffffff8c00cc7947 */ /* 0x000fea000383ffff */
.L_x_229:
[----:B-1----:R1:W2:Y:S02]  /*dda0*/  SYNCS.PHASECHK.TRANS64.TRYWAIT P2, [R20+URZ+0x40], R3 ;  /* 0x00004003140075a7 */ /* 0x0022a4000804017f */
[----:B--2---:R-:W-:Y:S05]  /*ddb0*/  @!P2 NANOSLEEP.SYNCS 0x989680 ;  /* 0x009896800000a95d */ /* 0x004fea0003900000 */
[----:B------:R-:W2:Y:S02]  /*ddc0*/  @!P2 SYNCS.PHASECHK.TRANS64 P2, [R20+URZ+0x40], R3 ;  /* 0x000040031400a5a7 */ /* 0x000ea4000804007f */
[----:B--2---:R-:W-:Y:S05]  /*ddd0*/  @!P2 BRA `(.L_x_229) ;  /* 0xfffffffc00f0a947 */ /* 0x004fea000383ffff */
[----:B------:R-:W-:Y:S05]  /*dde0*/  BRA `(.L_x_362) ;  /* 0xffffffac00947947 */ /* 0x000fea000383ffff */
.L_x_297:
[----:B-1----:R-:W-:-:S04]  /*ddf0*/  MOV R3, UR4 ;  /* 0x0000000400037c02 */ /* 0x002fc80008000f00 */
[----:B------:R1:W2:Y:S03]  /*de00*/  SYNCS.PHASECHK.TRANS64.TRYWAIT P0, [R3+URZ+0x88], R0 ;  /* 0x00008800030075a7 */ /* 0x0002a6000800017f */
[----:B--2---:R-:W-:Y:S05]  /*de10*/  @!P0 NANOSLEEP.SYNCS 0x989680 ;  /* 0x009896800000895d */ /* 0x004fea0003900000 */
[----:B------:R-:W2:Y:S02]  /*de20*/  @!P0 SYNCS.PHASECHK.TRANS64 P0, [R3+URZ+0x88], R0 ;  /* 0x00008800030085a7 */ /* 0x000ea4000800007f */
[----:B--2---:R-:W-:Y:S05]  /*de30*/  @!P0 BRA `(.L_x_297) ;  /* 0xfffffffc00ec8947 */ /* 0x004fea000383ffff */
[----:B------:R-:W-:Y:S05]  /*de40*/  BRA `(.L_x_296) ;  /* 0xffffffd800f87947 */ /* 0x000fea000383ffff */
.L_x_306:
[----:B-1----:R-:W-:-:S04]  /*de50*/  MOV R5, UR5 ;  /* 0x0000000500057c02 */ /* 0x002fc80008000f00 */
[----:B------:R1:W2:Y:S03]  /*de60*/  SYNCS.PHASECHK.TRANS64.TRYWAIT P1, [R5+URZ+0x60], R4 ;  /* 0x00006004050075a7 */ /* 0x0002a6000802017f */
[----:B--2---:R-:W-:Y:S05]  /*de70*/  @!P1 NANOSLEEP.SYNCS 0x989680 ;  /* 0x009896800000995d */ /* 0x004fea0003900000 */
[----:B------:R-:W2:Y:S02]  /*de80*/  @!P1 SYNCS.PHASECHK.TRANS64 P1, [R5+URZ+0x60], R4 ;  /* 0x00006004050095a7 */ /* 0x000ea4000802007f */
[----:B--2---:R-:W-:Y:S05]  /*de90*/  @!P1 BRA `(.L_x_306) ;  /* 0xfffffffc00ec9947 */ /* 0x004fea000383ffff */
[----:B------:R-:W-:Y:S05]  /*dea0*/  BRA `(.L_x_363) ;  /* 0xffffffdc00e47947 */ /* 0x000fea000383ffff */
.L_x_312:
[----:B-12---:R-:W-:-:S04]  /*deb0*/  IMAD.U32 R5, RZ, RZ, UR5 ;  /* 0x00000005ff057e24 */ /* 0x006fc8000f8e00ff */
[----:B------:R1:W2:Y:S03]  /*dec0*/  SYNCS.PHASECHK.TRANS64.TRYWAIT P1, [R5+URZ+0x68], R4 ;  /* 0x00006804050075a7 */ /* 0x0002a6000802017f */
[----:B--2---:R-:W-:Y:S05]  /*ded0*/  @!P1 NANOSLEEP.SYNCS 0x989680 ;  /* 0x009896800000995d */ /* 0x004fea0003900000 */
[----:B------:R-:W2:Y:S02]  /*dee0*/  @!P1 SYNCS.PHASECHK.TRANS64 P1, [R5+URZ+0x68], R4 ;  /* 0x00006804050095a7 */ /* 0x000ea4000802007f */
[----:B--2---:R-:W-:Y:S05]  /*def0*/  @!P1 BRA `(.L_x_312) ;  /* 0xfffffffc00ec9947 */ /* 0x004fea000383ffff */
[----:B------:R-:W-:Y:S05]  /*df00*/  BRA `(.L_x_364) ;  /* 0xffffffe0002c7947 */ /* 0x000fea000383ffff */
.L_x_318:
[----:B-123--:R-:W-:-:S04]  /*df10*/  MOV R5, UR5 ;  /* 0x0000000500057c02 */ /* 0x00efc80008000f00 */
[----:B------:R1:W2:Y:S03]  /*df20*/  SYNCS.PHASECHK.TRANS64.TRYWAIT P1, [R5+URZ+0x70], R4 ;  /* 0x00007004050075a7 */ /* 0x0002a6000802017f */
[----:B--2---:R-:W-:Y:S05]  /*df30*/  @!P1 NANOSLEEP.SYNCS 0x989680 ;  /* 0x009896800000995d */ /* 0x004fea0003900000 */
[----:B------:R-:W2:Y:S02]  /*df40*/  @!P1 SYNCS.PHASECHK.TRANS64 P1, [R5+URZ+0x70], R4 ;  /* 0x00007004050095a7 */ /* 0x000ea4000802007f */
[----:B--2---:R-:W-:Y:S05]  /*df50*/  @!P1 BRA `(.L_x_318) ;  /* 0xfffffffc00ec9947 */ /* 0x004fea000383ffff */
[----:B------:R-:W-:Y:S05]  /*df60*/  BRA `(.L_x_365) ;  /* 0xffffffe000807947 */ /* 0x000fea000383ffff */
.L_x_324:
[----:B-1234-:R-:W-:-:S04]  /*df70*/  MOV R5, UR5 ;  /* 0x0000000500057c02 */ /* 0x01efc80008000f00 */
[----:B------:R1:W2:Y:S03]  /*df80*/  SYNCS.PHASECHK.TRANS64.TRYWAIT P1, [R5+URZ+0x78], R4 ;  /* 0x00007804050075a7 */ /* 0x0002a6000802017f */
[----:B--2---:R-:W-:Y:S05]  /*df90*/  @!P1 NANOSLEEP.SYNCS 0x989680 ;  /* 0x009896800000995d */ /* 0x004fea0003900000 */
[----:B------:R-:W2:Y:S02]  /*dfa0*/  @!P1 SYNCS.PHASECHK.TRANS64 P1, [R5+URZ+0x78], R4 ;  /* 0x00007804050095a7 */ /* 0x000ea4000802007f */
[----:B--2---:R-:W-:Y:S05]  /*dfb0*/  @!P1 BRA `(.L_x_324) ;  /* 0xfffffffc00ec9947 */ /* 0x004fea000383ffff */
[----:B------:R-:W-:Y:S05]  /*dfc0*/  BRA `(.L_x_366) ;  /* 0xffffffe000cc7947 */ /* 0x000fea000383ffff */
.L_x_334:
[----:B------:R1:W1:Y:S02]  /*dfd0*/  SYNCS.PHASECHK.TRANS64.TRYWAIT P0, [R3+URZ+0x60], R0 ;  /* 0x00006000030075a7 */ /* 0x000264000800017f */
[----:B-1----:R-:W-:Y:S05]  /*dfe0*/  @!P0 NANOSLEEP.SYNCS 0x989680 ;  /* 0x009896800000895d */ /* 0x002fea0003900000 */
[----:B------:R-:W1:Y:S02]  /*dff0*/  @!P0 SYNCS.PHASECHK.TRANS64 P0, [R3+URZ+0x60], R0 ;  /* 0x00006000030085a7 */ /* 0x000e64000800007f */
[----:B-1----:R-:W-:Y:S05]  /*e000*/  @!P0 BRA `(.L_x_334) ;  /* 0xfffffffc00f08947 */ /* 0x002fea000383ffff */
[----:B------:R-:W-:Y:S05]  /*e010*/  BRA `(.L_x_367) ;  /* 0xffffffe800c47947 */ /* 0x000fea000383ffff */
.L_x_336:
[----:B------:R1:W1:Y:S02]  /*e020*/  SYNCS.PHASECHK.TRANS64.TRYWAIT P0, [R3+URZ+0x68], R0 ;  /* 0x00006800030075a7 */ /* 0x000264000800017f */
[----:B-1----:R-:W-:Y:S05]  /*e030*/  @!P0 NANOSLEEP.SYNCS 0x989680 ;  /* 0x009896800000895d */ /* 0x002fea0003900000 */
[----:B------:R-:W1:Y:S02]  /*e040*/  @!P0 SYNCS.PHASECHK.TRANS64 P0, [R3+URZ+0x68], R0 ;  /* 0x00006800030085a7 */ /* 0x000e64000800007f */
[----:B-1----:R-:W-:Y:S05]  /*e050*/  @!P0 BRA `(.L_x_336) ;  /* 0xfffffffc00f08947 */ /* 0x002fea000383ffff */
[----:B------:R-:W-:Y:S05]  /*e060*/  BRA `(.L_x_368) ;  /* 0xffffffe800c07947 */ /* 0x000fea000383ffff */
.L_x_338:
[----:B------:R1:W1:Y:S02]  /*e070*/  SYNCS.PHASECHK.TRANS64.TRYWAIT P0, [R3+URZ+0x70], R0 ;  /* 0x00007000030075a7 */ /* 0x000264000800017f */
[----:B-1----:R-:W-:Y:S05]  /*e080*/  @!P0 NANOSLEEP.SYNCS 0x989680 ;  /* 0x009896800000895d */ /* 0x002fea0003900000 */
[----:B------:R-:W1:Y:S02]  /*e090*/  @!P0 SYNCS.PHASECHK.TRANS64 P0, [R3+URZ+0x70], R0 ;  /* 0x00007000030085a7 */ /* 0x000e64000800007f */
[----:B-1----:R-:W-:Y:S05]  /*e0a0*/  @!P0 BRA `(.L_x_338) ;  /* 0xfffffffc00f08947 */ /* 0x002fea000383ffff */
[----:B------:R-:W-:Y:S05]  /*e0b0*/  BRA `(.L_x_369) ;  /* 0xffffffe800bc7947 */ /* 0x000fea000383ffff */
.L_x_342:
[----:B------:R-:W-:Y:S01]  /*e0c0*/  BSSY B1, `(.L_x_370) ;  /* 0x0000006000017945 */ /* 0x000fe20003800000 */
[----:B------:R-:W-:-:S07]  /*e0d0*/  MOV R15, 0xffffffff ;  /* 0xffffffff000f7802 */ /* 0x000fce0000000f00 */
[----:B------:R-:W-:Y:S05]  /*e0e0*/  WARPSYNC.COLLECTIVE R15, `(.L_x_371) ;  /* 0x000000000f0c7348 */ /* 0x000fea0003c00000 */
[----:B------:R-:W-:Y:S02]  /*e0f0*/  ELECT P6, UR62, PT ;  /* 0x00000000003e782f */ /* 0x000fe400038c0000 */
[----:B------:R-:W-:Y:S01]  /*e100*/  MOV R14, UR62 ;  /* 0x0000003e000e7c02 */ /* 0x000fe20008000f00 */
[----:B------:R-:W-:Y:S10]  /*e110*/  ENDCOLLECTIVE ;  /* 0x000000000000791b */ /* 0x000ff40003800000 */
.L_x_371:
[----:B------:R-:W-:Y:S05]  /*e120*/  BSYNC B1 ;  /* 0x0000000000017941 */ /* 0x000fea0003800000 */
.L_x_370:
[----:B------:R-:W-:Y:S05]  /*e130*/  BRA `(.L_x_372) ;  /* 0xffffffec003c7947 */ /* 0x000fea000383ffff */
.L_x_345:
[----:B--2---:R2:W3:Y:S02]  /*e140*/  SYNCS.PHASECHK.TRANS64.TRYWAIT P0, [R14+URZ+0x20], R7 ;  /* 0x000020070e0075a7 */ /* 0x0044e4000800017f */
[----:B---3--:R-:W-:Y:S05]  /*e150*/  @!P0 NANOSLEEP.SYNCS 0x989680 ;  /* 0x009896800000895d */ /* 0x008fea0003900000 */
[----:B------:R-:W3:Y:S02]  /*e160*/  @!P0 SYNCS.PHASECHK.TRANS64 P0, [R14+URZ+0x20], R7 ;  /* 0x000020070e0085a7 */ /* 0x000ee4000800007f */
[----:B---3--:R-:W-:Y:S05]  /*e170*/  @!P0 BRA `(.L_x_345) ;  /* 0xfffffffc00f08947 */ /* 0x008fea000383ffff */
[----:B------:R-:W-:Y:S05]  /*e180*/  BRA `(.L_x_373) ;  /* 0xffffffec00747947 */ /* 0x000fea000383ffff */
.L_x_353:
[----:B------:R-:W-:Y:S01]  /*e190*/  BSSY B0, `(.L_x_374) ;  /* 0x0000006000007945 */ /* 0x000fe20003800000 */
[----:B------:R-:W-:-:S07]  /*e1a0*/  IMAD.MOV.U32 R15, RZ, RZ, -0x1 ;  /* 0xffffffffff0f7424 */ /* 0x000fce00078e00ff */
[----:B-1----:R-:W-:Y:S05]  /*e1b0*/  WARPSYNC.COLLECTIVE R15, `(.L_x_375) ;  /* 0x000000000f0c7348 */ /* 0x002fea0003c00000 */
[----:B------:R-:W-:Y:S02]  /*e1c0*/  ELECT P6, UR62, PT ;  /* 0x00000000003e782f */ /* 0x000fe400038c0000 */
[----:B------:R-:W-:Y:S01]  /*e1d0*/  MOV R14, UR62 ;  /* 0x0000003e000e7c02 */ /* 0x000fe20008000f00 */
[----:B-1----:R-:W-:Y:S10]  /*e1e0*/  ENDCOLLECTIVE ;  /* 0x000000000000791b */ /* 0x002ff40003800000 */
.L_x_375:
[----:B------:R-:W-:Y:S05]  /*e1f0*/  BSYNC B0 ;  /* 0x0000000000007941 */ /* 0x000fea0003800000 */
.L_x_374:
[----:B------:R-:W-:Y:S05]  /*e200*/  BRA `(.L_x_376) ;  /* 0xfffffff400c87947 */ /* 0x000fea000383ffff */
.L_x_355:
[----:B--2---:R2:W3:Y:S02]  /*e210*/  SYNCS.PHASECHK.TRANS64.TRYWAIT P0, [R5+URZ], R2 ;  /* 0x00000002050075a7 */ /* 0x0044e4000800017f */
[----:B---3--:R-:W-:Y:S05]  /*e220*/  @!P0 NANOSLEEP.SYNCS 0x989680 ;  /* 0x009896800000895d */ /* 0x008fea0003900000 */
[----:B------:R-:W3:Y:S02]  /*e230*/  @!P0 SYNCS.PHASECHK.TRANS64 P0, [R5+URZ], R2 ;  /* 0x00000002050085a7 */ /* 0x000ee4000800007f */
[----:B---3--:R-:W-:Y:S05]  /*e240*/  @!P0 BRA `(.L_x_355) ;  /* 0xfffffffc00f08947 */ /* 0x008fea000383ffff */
[----:B------:R-:W-:Y:S05]  /*e250*/  BRA `(.L_x_377) ;  /* 0xfffffff800047947 */ /* 0x000fea000383ffff */
.L_x_356:
[----:B--2---:R2:W3:Y:S02]  /*e260*/  SYNCS.PHASECHK.TRANS64.TRYWAIT P0, [R7+URZ], R4 ;  /* 0x00000004070075a7 */ /* 0x0044e4000800017f */
[----:B---3--:R-:W-:Y:S05]  /*e270*/  @!P0 NANOSLEEP.SYNCS 0x989680 ;  /* 0x009896800000895d */ /* 0x008fea0003900000 */
[----:B------:R-:W3:Y:S02]  /*e280*/  @!P0 SYNCS.PHASECHK.TRANS64 P0, [R7+URZ], R4 ;  /* 0x00000004070085a7 */ /* 0x000ee4000800007f */
[----:B---3--:R-:W-:Y:S05]  /*e290*/  @!P0 BRA `(.L_x_356) ;  /* 0xfffffffc00f08947 */ /* 0x008fea000383ffff */
[----:B------:R-:W-:Y:S05]  /*e2a0*/  BRA `(.L_x_378) ;  /* 0xfffffff800147947 */ /* 0x000fea000383ffff */
.L_x_357:
[----:B--2---:R2:W3:Y:S02]  /*e2b0*/  SYNCS.PHASECHK.TRANS64.TRYWAIT P0, [R6+URZ], R5 ;  /* 0x00000005060075a7 */ /* 0x0044e4000800017f */
[----:B---3--:R-:W-:Y:S05]  /*e2c0*/  @!P0 NANOSLEEP.SYNCS 0x989680 ;  /* 0x009896800000895d */ /* 0x008fea0003900000 */
[----:B------:R-:W3:Y:S02]  /*e2d0*/  @!P0 SYNCS.PHASECHK.TRANS64 P0, [R6+URZ], R5 ;  /* 0x00000005060085a7 */ /* 0x000ee4000800007f */
[----:B---3--:R-:W-:Y:S05]  /*e2e0*/  @!P0 BRA `(.L_x_357) ;  /* 0xfffffffc00f08947 */ /* 0x008fea000383ffff */
[----:B------:R-:W-:Y:S05]  /*e2f0*/  BRA `(.L_x_379) ;  /* 0xfffffff8001c7947 */ /* 0x000fea000383ffff */
        .weak           $__internal_0_$__cuda_sm20_rcp_rn_f32_slowpath
        .type           $__internal_0_$__cuda_sm20_rcp_rn_f32_slowpath,@function
        .size           $__internal_0_$__cuda_sm20_rcp_rn_f32_slowpath,(.L_x_385 - $__internal_0_$__cuda_sm20_rcp_rn_f32_slowpath)
$__internal_0_$__cuda_sm20_rcp_rn_f32_slowpath:
[----:B------:R-:W-:Y:S01]  /*e300*/  SHF.L.U32 R3, R0, 0x1, RZ ;  /* 0x0000000100037819 */ /* 0x000fe200000006ff */
[----:B------:R-:W-:Y:S03]  /*e310*/  BSSY B0, `(.L_x_380) ;  /* 0x0000030000007945 */ /* 0x000fe60003800000 */
[----:B------:R-:W-:-:S04]  /*e320*/  SHF.R.U32.HI R3, RZ, 0x18, R3 ;  /* 0x00000018ff037819 */ /* 0x000fc80000011603 */
[----:B------:R-:W-:-:S13]  /*e330*/  ISETP.NE.U32.AND P2, PT, R3, RZ, PT ;  /* 0x000000ff0300720c */ /* 0x000fda0003f45070 */
[----:B------:R-:W-:Y:S05]  /*e340*/  @P2 BRA `(.L_x_381) ;  /* 0x0000000000282947 */ /* 0x000fea0003800000 */
[----:B------:R-:W-:-:S04]  /*e350*/  SHF.L.U32 R3, R0, 0x1, RZ ;  /* 0x0000000100037819 */ /* 0x000fc800000006ff */
[----:B------:R-:W-:-:S13]  /*e360*/  ISETP.NE.AND P2, PT, R3, RZ, PT ;  /* 0x000000ff0300720c */ /* 0x000fda0003f45270 */
[----:B------:R-:W-:Y:S01]  /*e370*/  @P2 FFMA R68, R0, 1.84467440737095516160e+19, RZ ;  /* 0x5f80000000442823 */ /* 0x000fe200000000ff */
[----:B------:R-:W-:Y:S08]  /*e380*/  @!P2 MUFU.RCP R65, R0 ;  /* 0x000000000041a308 */ /* 0x000ff00000001000 */
[----:B------:R-:W1:Y:S02]  /*e390*/  @P2 MUFU.RCP R3, R68 ;  /* 0x0000004400032308 */ /* 0x000e640000001000 */
[----:B-1----:R-:W-:-:S04]  /*e3a0*/  @P2 FFMA R69, R68, R3, -1 ;  /* 0xbf80000044452423 */ /* 0x002fc80000000003 */
[----:B------:R-:W-:-:S04]  /*e3b0*/  @P2 FADD.FTZ R70, -R69, -RZ ;  /* 0x800000ff45462221 */ /* 0x000fc80000010100 */
[----:B------:R-:W-:-:S04]  /*e3c0*/  @P2 FFMA R3, R3, R70, R3 ;  /* 0x0000004603032223 */ /* 0x000fc80000000003 */
[----:B------:R-:W-:Y:S01]  /*e3d0*/  @P2 FFMA R65, R3, 1.84467440737095516160e+19, RZ ;  /* 0x5f80000003412823 */ /* 0x000fe200000000ff */
[----:B------:R-:W-:Y:S06]  /*e3e0*/  BRA `(.L_x_382) ;  /* 0x0000000000887947 */ /* 0x000fec0003800000 */
.L_x_381:
[----:B------:R-:W-:-:S04]  /*e3f0*/  IADD3 R65, R3, -0xfd, RZ ;  /* 0xffffff0303417810 */ /* 0x000fc80007ffe0ff */
[----:B------:R-:W-:-:S13]  /*e400*/  ISETP.GT.U32.AND P2, PT, R65, 0x1, PT ;  /* 0x000000014100780c */ /* 0x000fda0003f44070 */
[----:B------:R-:W-:Y:S05]  /*e410*/  @P2 BRA `(.L_x_383) ;  /* 0x0000000000782947 */ /* 0x000fea0003800000 */
[----:B------:R-:W-:Y:S01]  /*e420*/  LOP3.LUT R96, R0, 0x7fffff, RZ, 0xc0, !PT ;  /* 0x007fffff00607812 */ /* 0x000fe200078ec0ff */
[----:B------:R-:W-:Y:S01]  /*e430*/  IMAD.MOV.U32 R70, RZ, RZ, 0x3 ;  /* 0x00000003ff467424 */ /* 0x000fe200078e00ff */
[----:B------:R-:W-:Y:S02]  /*e440*/  IADD3 R3, R3, -0xfc, RZ ;  /* 0xffffff0403037810 */ /* 0x000fe40007ffe0ff */
[----:B------:R-:W-:-:S04]  /*e450*/  LOP3.LUT R96, R96, 0x3f800000, RZ, 0xfc, !PT ;  /* 0x3f80000060607812 */ /* 0x000fc800078efcff */
[----:B------:R-:W1:Y:S02]  /*e460*/  MUFU.RCP R69, R96 ;  /* 0x0000006000457308 */ /* 0x000e640000001000 */
[----:B-1----:R-:W-:-:S04]  /*e470*/  FFMA R94, R96, R69, -1 ;  /* 0xbf800000605e7423 */ /* 0x002fc80000000045 */
[----:B------:R-:W-:-:S04]  /*e480*/  FADD.FTZ R94, -R94, -RZ ;  /* 0x800000ff5e5e7221 */ /* 0x000fc80000010100 */
[CCC-:B------:R-:W-:Y:S01]  /*e490*/  FFMA.RM R68, R69.reuse, R94.reuse, R69.reuse ;  /* 0x0000005e45447223 */ /* 0x1c0fe20000004045 */
[----:B------:R-:W-:Y:S01]  /*e4a0*/  FFMA.RP R71, R69, R94, R69 ;  /* 0x0000005e45477223 */ /* 0x000fe20000008045 */
[----:B------:R-:W-:-:S03]  /*e4b0*/  SHF.L.U32 R69, R70, R65, RZ ;  /* 0x0000004146457219 */ /* 0x000fc600000006ff */
[C---:B------:R-:W-:Y:S02]  /*e4c0*/  LOP3.LUT R94, R68.reuse, 0x7fffff, RZ, 0xc0, !PT ;  /* 0x007fffff445e7812 */ /* 0x040fe400078ec0ff */
[----:B------:R-:W-:Y:S02]  /*e4d0*/  FSETP.NEU.FTZ.AND P2, PT, R68, R71, PT ;  /* 0x000000474400720b */ /* 0x000fe40003f5d000 */
[----:B------:R-:W-:Y:S02]  /*e4e0*/  LOP3.LUT R68, R94, 0x800000, RZ, 0xfc, !PT ;  /* 0x008000005e447812 */ /* 0x000fe400078efcff */
[----:B------:R-:W-:Y:S02]  /*e4f0*/  SEL R70, RZ, 0xffffffff, !P2 ;  /* 0xffffffffff467807 */ /* 0x000fe40005000000 */
[----:B------:R-:W-:Y:S02]  /*e500*/  LOP3.LUT R94, R69, R68, RZ, 0xc0, !PT ;  /* 0x00000044455e7212 */ /* 0x000fe400078ec0ff */
[----:B------:R-:W-:-:S02]  /*e510*/  IADD3 R70, -R70, RZ, RZ ;  /* 0x000000ff46467210 */ /* 0x000fc40007ffe1ff */
[-C--:B------:R-:W-:Y:S02]  /*e520*/  SHF.R.U32.HI R94, RZ, R65.reuse, R94 ;  /* 0x00000041ff5e7219 */ /* 0x080fe4000001165e */
[--C-:B------:R-:W-:Y:S02]  /*e530*/  LOP3.LUT P2, RZ, R70, R65, R68.reuse, 0xf8, !PT ;  /* 0x0000004146ff7212 */ /* 0x100fe4000784f844 */
[C---:B------:R-:W-:Y:S02]  /*e540*/  LOP3.LUT P3, RZ, R94.reuse, 0x1, RZ, 0xc0, !PT ;  /* 0x000000015eff7812 */ /* 0x040fe4000786c0ff */
[----:B------:R-:W-:Y:S02]  /*e550*/  LOP3.LUT P4, RZ, R94, 0x2, RZ, 0xc0, !PT ;  /* 0x000000025eff7812 */ /* 0x000fe4000788c0ff */
[----:B------:R-:W-:Y:S02]  /*e560*/  SHF.R.U32.HI R3, RZ, R3, R68 ;  /* 0x00000003ff037219 */ /* 0x000fe40000011644 */
[----:B------:R-:W-:-:S02]  /*e570*/  PLOP3.LUT P2, PT, P3, P2, P4, 0xe0, 0x0 ;  /* 0x000000000000781c */ /* 0x000fc40001f45c40 */
[----:B------:R-:W-:Y:S02]  /*e580*/  LOP3.LUT P3, RZ, R0, 0x7fffff, RZ, 0xc0, !PT ;  /* 0x007fffff00ff7812 */ /* 0x000fe4000786c0ff */
[----:B------:R-:W-:-:S04]  /*e590*/  SEL R65, RZ, 0x1, !P2 ;  /* 0x00000001ff417807 */ /* 0x000fc80005000000 */
[----:B------:R-:W-:-:S04]  /*e5a0*/  IADD3 R65, -R65, RZ, RZ ;  /* 0x000000ff41417210 */ /* 0x000fc80007ffe1ff */
[----:B------:R-:W-:-:S13]  /*e5b0*/  ISETP.GE.AND P2, PT, R65, RZ, PT ;  /* 0x000000ff4100720c */ /* 0x000fda0003f46270 */
[----:B------:R-:W-:-:S05]  /*e5c0*/  @!P2 VIADD R3, R3, 0x1 ;  /* 0x000000010303a836 */ /* 0x000fca0000000000 */
[----:B------:R-:W-:-:S04]  /*e5d0*/  @!P3 SHF.L.U32 R3, R3, 0x1, RZ ;  /* 0x000000010303b819 */ /* 0x000fc800000006ff */
[----:B------:R-:W-:Y:S01]  /*e5e0*/  LOP3.LUT R65, R3, 0x80000000, R0, 0xf8, !PT ;  /* 0x8000000003417812 */ /* 0x000fe200078ef800 */
[----:B------:R-:W-:Y:S06]  /*e5f0*/  BRA `(.L_x_382) ;  /* 0x0000000000047947 */ /* 0x000fec0003800000 */
.L_x_383:
[----:B------:R1:W2:Y:S02]  /*e600*/  MUFU.RCP R65, R0 ;  /* 0x0000000000417308 */ /* 0x0002a40000001000 */
.L_x_382:
[----:B------:R-:W-:Y:S05]  /*e610*/  BSYNC B0 ;  /* 0x0000000000007941 */ /* 0x000fea0003800000 */
.L_x_380:
[----:B-12---:R-:W-:Y:S02]  /*e620*/  MOV R0, R65 ;  /* 0x0000004100007202 */ /* 0x006fe40000000f00 */
[----:B------:R-:W-:-:S04]  /*e630*/  MOV R65, 0x0 ;  /* 0x0000000000417802 */ /* 0x000fc80000000f00 */
[----:B------:R-:W-:Y:S05]  /*e640*/  RET.REL.NODEC R64 `(_ZN7cutlass13device_kernelINS_4gemm6kernel13GemmUniversalIN4cute5tupleIJiiiiEEENS1_10collective13CollectiveMmaINS1_34MainloopSm90TmaGmmaWarpSpecializedILi4ENS5_IJNS4_1CILi2EEENSA_ILi1EEESC_EEENS1_35KernelTmaWarpSpecializedCooperativeEEENS5_IJNSA_ILi256EEENSA_ILi64EEESH_EEENS_6half_tENS5_IJlSC_lEEESJ_SK_NS4_8TiledMMAINS4_8MMA_AtomIJNS4_4SM904GMMA25MMA_64x64x16_F32F16F16_SSILNSO_5MajorE0ELSQ_0ELNSO_7ScaleInE1ELSR_1EEEEEENS4_6LayoutISD_NS5_IJSC_NSA_ILi0EEESV_EEEEENS5_IJNS4_10UnderscoreESY_SY_EEEEENS4_13SM90_TMA_LOADENS4_14ComposedLayoutINS4_7SwizzleILi3ELi4ELi3EEENS4_18smem_ptr_flag_bitsILi16EEENSU_INS5_IJNSA_ILi8EEESH_EEENS5_IJSH_SC_EEEEEEEvNS4_8identityENS4_23SM90_TMA_LOAD_MULTICASTES1B_vS1C_EENS_8epilogue10collective18CollectiveEpilogueINS1F_22Sm90TmaWarpSpecializedILi4ELi2ELi16ELb1ELb0EEEJSI_NS5_IJNSA_ILi128EEENSA_ILi32EEEEEESJ_SK_SJ_SK_NS1F_6fusion15FusionCallbacksIS1J_NS1N_13LinCombEltActINS1F_6thread4SiLuESJ_fSJ_fLNS_15FloatRoundStyleE2EEESI_S1M_JEEES11_NS12_INS13_ILi2ELi4ELi3EEES16_NSU_INS5_IJS17_S1L_EEENS5_IJS1L_SC_EEEEEEENS4_17SM75_U32x4_LDSM_NENS4_14SM90_TMA_STOREES1Z_NS4_17SM90_U32x4_STSM_NENS4_9Copy_AtomIJS22_SJ_EEEvEEEvvEEEEvNT_6ParamsE) ;  /* 0xffffff18406c7950 */ /* 0x000fea0003c3ffff */
.L_x_384:
[----:B------:R-:W-:-:S00]  /*e650*/  BRA `(.L_x_384) ;  /* 0xfffffffc00fc7947 */ /* 0x000fc0000383ffff */
[----:B------:R-:W-:-:S00]  /*e660*/  NOP ;  /* 0x0000000000007918 */ /* 0x000fc00000000000 */
        /* <DEDUP_REMOVED lines=9> */
.L_x_385:


//--------------------- .nv.global.init           --------------------------
	.section	.nv.global.init,"aw",@progbits
.nv.global.init:
	.type		$str$22,@object
	.size		$str$22,($str$26 - $str$22)
$str$22:
        /*0000*/ 	.byte	0x6b, 0x5f, 0x74, 0x69, 0x6c, 0x65, 0x5f, 0x63, 0x6f, 0x75, 0x6e, 0x74, 0x20, 0x3e, 0x3d, 0x20
        /*0010*/ 	.byte	0x31, 0x00
	.type		$str$26,@object
	.size		$str$26,($str$27 - $str$26)
$str$26:
        /*0012*/ 	.byte	0x28, 0x61, 0x64, 0x64, 0x72, 0x65, 0x73, 0x73, 0x20, 0x26, 0x20, 0x6d, 0x61, 0x73, 0x6b, 0x29
        /*0022*/ 	.byte	0x20, 0x3d, 0x3d, 0x20, 0x30, 0x00
	.type		$str$27,@object
	.size		$str$27,($str$23 - $str$27)
$str$27:
        /*0028*/ 	.byte	0x2f, 0x74, 0x6d, 0x70, 0x2f, 0x63, 0x75, 0x74, 0x6c, 0x61, 0x73, 0x73, 0x5f, 0x73, 0x77, 0x65
        /*0038*/ 	.byte	0x65, 0x70, 0x5f, 0x73, 0x72, 0x63, 0x2f, 0x69, 0x6e, 0x63, 0x6c, 0x75, 0x64, 0x65, 0x2f, 0x63
        /*0048*/ 	.byte	0x75, 0x74, 0x65, 0x2f, 0x70, 0x6f, 0x69, 0x6e, 0x74, 0x65, 0x72, 0x5f, 0x66, 0x6c, 0x61, 0x67
        /*0058*/ 	.byte	0x67, 0x65, 0x64, 0x2e, 0x68, 0x70, 0x70, 0x00
	.type		$str$23,@object
	.size		$str$23,(__unnamed_2 - $str$23)
$str$23:
        /*0060*/ 	.byte	0x2f, 0x74, 0x6d, 0x70, 0x2f, 0x63, 0x75, 0x74, 0x6c, 0x61, 0x73, 0x73, 0x5f, 0x73, 0x77, 0x65
        /*0070*/ 	.byte	0x65, 0x70, 0x5f, 0x73, 0x72, 0x63, 0x2f, 0x69, 0x6e, 0x63, 0x6c, 0x75, 0x64, 0x65, 0x2f, 0x63
        /*0080*/ 	.byte	0x75, 0x74, 0x6c, 0x61, 0x73, 0x73, 0x2f, 0x67, 0x65, 0x6d, 0x6d, 0x2f, 0x63, 0x6f, 0x6c, 0x6c
        /*0090*/ 	.byte	0x65, 0x63, 0x74, 0x69, 0x76, 0x65, 0x2f, 0x73, 0x6d, 0x39, 0x30, 0x5f, 0x6d, 0x6d, 0x61, 0x5f
        /*00a0*/ 	.byte	0x74, 0x6d, 0x61, 0x5f, 0x67, 0x6d, 0x6d, 0x61, 0x5f, 0x73, 0x73, 0x5f, 0x77, 0x61, 0x72, 0x70
        /*00b0*/ 	.byte	0x73, 0x70, 0x65, 0x63, 0x69, 0x61, 0x6c, 0x69, 0x7a, 0x65, 0x64, 0x2e, 0x68, 0x70, 0x70, 0x00
	.type		__unnamed_2,@object
	.size		__unnamed_2,(__unnamed_1 - __unnamed_2)
__unnamed_2:
        /*00c0*/ 	.byte	0x61, 0x75, 0x74, 0x6f, 0x20, 0x63, 0x75, 0x74, 0x65, 0x3a, 0x3a, 0x61, 0x73, 0x5f, 0x70, 0x6f
        /* <DEDUP_REMOVED lines=27> */
        /*0280*/ 	.byte	0x36, 0x3e, 0x3e, 0x3e, 0x3e, 0x3e, 0x5d, 0x00
	.type		__unnamed_1,@object
	.size		__unnamed_1,(.L_0 - __unnamed_1)
__unnamed_1:
        /* <DEDUP_REMOVED lines=181> */
        /*0dd8*/ 	.byte	0x79, 0x5d, 0x00
.L_0:


//--------------------- .nv.shared._ZN7cutlass13device_kernelINS_4gemm6kernel13GemmUniversalIN4cute5tupleIJiiiiEEENS1_10collective13CollectiveMmaINS1_34MainloopSm90TmaGmmaWarpSpecializedILi4ENS5_IJNS4_1CILi2EEENSA_ILi1EEESC_EEENS1_35KernelTmaWarpSpecializedCooperativeEEENS5_IJNSA_ILi256EEENSA_ILi64EEESH_EEENS_6half_tENS5_IJlSC_lEEESJ_SK_NS4_8TiledMMAINS4_8MMA_AtomIJNS4_4SM904GMMA25MMA_64x64x16_F32F16F16_SSILNSO_5MajorE0ELSQ_0ELNSO_7ScaleInE1ELSR_1EEEEEENS4_6LayoutISD_NS5_IJSC_NSA_ILi0EEESV_EEEEENS5_IJNS4_10UnderscoreESY_SY_EEEEENS4_13SM90_TMA_LOADENS4_14ComposedLayoutINS4_7SwizzleILi3ELi4ELi3EEENS4_18smem_ptr_flag_bitsILi16EEENSU_INS5_IJNSA_ILi8EEESH_EEENS5_IJSH_SC_EEEEEEEvNS4_8identityENS4_23SM90_TMA_LOAD_MULTICASTES1B_vS1C_EENS_8epilogue10collective18CollectiveEpilogueINS1F_22Sm90TmaWarpSpecializedILi4ELi2ELi16ELb1ELb0EEEJSI_NS5_IJNSA_ILi128EEENSA_ILi32EEEEEESJ_SK_SJ_SK_NS1F_6fusion15FusionCallbacksIS1J_NS1N_13LinCombEltActINS1F_6thread4SiLuESJ_fSJ_fLNS_15FloatRoundStyleE2EEESI_S1M_JEEES11_NS12_INS13_ILi2ELi4ELi3EEES16_NSU_INS5_IJS17_S1L_EEENS5_IJS1L_SC_EEEEEEENS4_17SM75_U32x4_LDSM_NENS4_14SM90_TMA_STOREES1Z_NS4_17SM90_U32x4_STSM_NENS4_9Copy_AtomIJS22_SJ_EEEvEEEvvEEEEvNT_6ParamsE --------------------------
	.section	.nv.shared._ZN7cutlass13device_kernelINS_4gemm6kernel13GemmUniversalIN4cute5tupleIJiiiiEEENS1_10collective13CollectiveMmaINS1_34MainloopSm90TmaGmmaWarpSpecializedILi4ENS5_IJNS4_1CILi2EEENSA_ILi1EEESC_EEENS1_35KernelTmaWarpSpecializedCooperativeEEENS5_IJNSA_ILi256EEENSA_ILi64EEESH_EEENS_6half_tENS5_IJlSC_lEEESJ_SK_NS4_8TiledMMAINS4_8MMA_AtomIJNS4_4SM904GMMA25MMA_64x64x16_F32F16F16_SSILNSO_5MajorE0ELSQ_0ELNSO_7ScaleInE1ELSR_1EEEEEENS4_6LayoutISD_NS5_IJSC_NSA_ILi0EEESV_EEEEENS5_IJNS4_10UnderscoreESY_SY_EEEEENS4_13SM90_TMA_LOADENS4_14ComposedLayoutINS4_7SwizzleILi3ELi4ELi3EEENS4_18smem_ptr_flag_bitsILi16EEENSU_INS5_IJNSA_ILi8EEESH_EEENS5_IJSH_SC_EEEEEEEvNS4_8identityENS4_23SM90_TMA_LOAD_MULTICASTES1B_vS1C_EENS_8epilogue10collective18CollectiveEpilogueINS1F_22Sm90TmaWarpSpecializedILi4ELi2ELi16ELb1ELb0EEEJSI_NS5_IJNSA_ILi128EEENSA_ILi32EEEEEESJ_SK_SJ_SK_NS1F_6fusion15FusionCallbacksIS1J_NS1N_13LinCombEltActINS1F_6thread4SiLuESJ_fSJ_fLNS_15FloatRoundStyleE2EEESI_S1M_JEEES11_NS12_INS13_ILi2ELi4ELi3EEES16_NSU_INS5_IJS17_S1L_EEENS5_IJS1L_SC_EEEEEEENS4_17SM75_U32x4_LDSM_NENS4_14SM90_TMA_STOREES1Z_NS4_17SM90_U32x4_STSM_NENS4_9Copy_AtomIJS22_SJ_EEEvEEEvvEEEEvNT_6ParamsE,"aw",@nobits
	.sectionflags	@""
	.align	16
	.zero		1024


//--------------------- .nv.shared.reserved.0     --------------------------
	.section	.nv.shared.reserved.0,"aw",@nobits
	.weak		__nv_reservedSMEM_offset_0_alias
	.size		__nv_reservedSMEM_offset_0_alias, 0, 0
	.other		__nv_reservedSMEM_offset_0_alias,@"STO_CUDA_RESERVED_SHARED STV_DEFAULT"
__nv_reservedSMEM_offset_0_alias:
	.zero		0


//--------------------- .nv.global                --------------------------
	.section	.nv.global,"aw",@nobits
.nv.global:
	.type		_ZN39_INTERNAL_d4d105e4_4_k_cu_71f976b1_33064cute1_E,@object
	.size		_ZN39_INTERNAL_d4d105e4_4_k_cu_71f976b1_33064cute1_E,(_ZN39_INTERNAL_d4d105e4_4_k_cu_71f976b1_33064cuda3std3__45__cpo6cbeginE - _ZN39_INTERNAL_d4d105e4_4_k_cu_71f976b1_33064cute1_E)
_ZN39_INTERNAL_d4d105e4_4_k_cu_71f976b1_33064cute1_E:
	.zero		1
	.type		_ZN39_INTERNAL_d4d105e4_4_k_cu_71f976b1_33064cuda3std3__45__cpo6cbeginE,@object
	.size		_ZN39_INTERNAL_d4d105e4_4_k_cu_71f976b1_33064cuda3std3__45__cpo6cbeginE,(_ZN39_INTERNAL_d4d105e4_4_k_cu_71f976b1_33064cuda3std3__48in_placeE - _ZN39_INTERNAL_d4d105e4_4_k_cu_71f976b1_33064cuda3std3__45__cpo6cbeginE)
_ZN39_INTERNAL_d4d105e4_4_k_cu_71f976b1_33064cuda3std3__45__cpo6cbeginE:
	.zero		1
	.type		_ZN39_INTERNAL_d4d105e4_4_k_cu_71f976b1_33064cuda3std3__48in_placeE,@object
	.size		_ZN39_INTERNAL_d4d105e4_4_k_cu_71f976b1_33064cuda3std3__48in_placeE,(_ZN39_INTERNAL_d4d105e4_4_k_cu_71f976b1_33064cuda3std6ranges3__45__cpo9iter_moveE - _ZN39_INTERNAL_d4d105e4_4_k_cu_71f976b1_33064cuda3std3__48in_placeE)
_ZN39_INTERNAL_d4d105e4_4_k_cu_71f976b1_33064cuda3std3__48in_placeE:
	.zero		1
	.type		_ZN39_INTERNAL_d4d105e4_4_k_cu_71f976b1_33064cuda3std6ranges3__45__cpo9iter_moveE,@object
	.size		_ZN39_INTERNAL_d4d105e4_4_k_cu_71f976b1_33064cuda3std6ranges3__45__cpo9iter_moveE,(_ZN39_INTERNAL_d4d105e4_4_k_cu_71f976b1_33064cuda3std3__45__cpo5beginE - _ZN39_INTERNAL_d4d105e4_4_k_cu_71f976b1_33064cuda3std6ranges3__45__cpo9iter_moveE)
_ZN39_INTERNAL_d4d105e4_4_k_cu_71f976b1_33064cuda3std6ranges3__45__cpo9iter_moveE:
	.zero		1
	.type		_ZN39_INTERNAL_d4d105e4_4_k_cu_71f976b1_33064cuda3std3__45__cpo5beginE,@object
	.size		_ZN39_INTERNAL_d4d105e4_4_k_cu_71f976b1_33064cuda3std3__45__cpo5beginE,(_ZN39_INTERNAL_d4d105e4_4_k_cu_71f976b1_33064cuda3std3__441_GLOBAL__N__d4d105e4_4_k_cu_71f976b1_33066ignoreE - _ZN39_INTERNAL_d4d105e4_4_k_cu_71f976b1_33064cuda3std3__45__cpo5beginE)
_ZN39_INTERNAL_d4d105e4_4_k_cu_71f976b1_33064cuda3std3__45__cpo5beginE:
	.zero		1
	.type		_ZN39_INTERNAL_d4d105e4_4_k_cu_71f976b1_33064cuda3std3__441_GLOBAL__N__d4d105e4_4_k_cu_71f976b1_33066ignoreE,@object
	.size		_ZN39_INTERNAL_d4d105e4_4_k_cu_71f976b1_33064cuda3std3__441_GLOBAL__N__d4d105e4_4_k_cu_71f976b1_33066ignoreE,(_ZN39_INTERNAL_d4d105e4_4_k_cu_71f976b1_33064cute7productE - _ZN39_INTERNAL_d4d105e4_4_k_cu_71f976b1_33064cuda3std3__441_GLOBAL__N__d4d105e4_4_k_cu_71f976b1_33066ignoreE)
_ZN39_INTERNAL_d4d105e4_4_k_cu_71f976b1_33064cuda3std3__441_GLOBAL__N__d4d105e4_4_k_cu_71f976b1_33066ignoreE:
	.zero		1
	.type		_ZN39_INTERNAL_d4d105e4_4_k_cu_71f976b1_33064cute7productE,@object
	.size		_ZN39_INTERNAL_d4d105e4_4_k_cu_71f976b1_33064cute7productE,(_ZN39_INTERNAL_d4d105e4_4_k_cu_71f976b1_33064cuda3std3__45__cpo3endE - _ZN39_INTERNAL_d4d105e4_4_k_cu_71f976b1_33064cute7productE)
_ZN39_INTERNAL_d4d105e4_4_k_cu_71f976b1_33064cute7productE:
	.zero		1
	.type		_ZN39_INTERNAL_d4d105e4_4_k_cu_71f976b1_33064cuda3std3__45__cpo3endE,@object
	.size		_ZN39_INTERNAL_d4d105e4_4_k_cu_71f976b1_33064cuda3std3__45__cpo3endE,(_ZN39_INTERNAL_d4d105e4_4_k_cu_71f976b1_33064cuda3std3__419piecewise_constructE - _ZN39_INTERNAL_d4d105e4_4_k_cu_71f976b1_33064cuda3std3__45__cpo3endE)
_ZN39_INTERNAL_d4d105e4_4_k_cu_71f976b1_33064cuda3std3__45__cpo3endE:
	.zero		1
	.type		_ZN39_INTERNAL_d4d105e4_4_k_cu_71f976b1_33064cuda3std3__419piecewise_constructE,@object
	.size		_ZN39_INTERNAL_d4d105e4_4_k_cu_71f976b1_33064cuda3std3__419piecewise_constructE,(_ZN39_INTERNAL_d4d105e4_4_k_cu_71f976b1_33064cuda3std3__45__cpo4cendE - _ZN39_INTERNAL_d4d105e4_4_k_cu_71f976b1_33064cuda3std3__419piecewise_constructE)
_ZN39_INTERNAL_d4d105e4_4_k_cu_71f976b1_33064cuda3std3__419piecewise_constructE:
	.zero		1
	.type		_ZN39_INTERNAL_d4d105e4_4_k_cu_71f976b1_33064cuda3std3__45__cpo4cendE,@object
	.size		_ZN39_INTERNAL_d4d105e4_4_k_cu_71f976b1_33064cuda3std3__45__cpo4cendE,(_ZN39_INTERNAL_d4d105e4_4_k_cu_71f976b1_33064cuda3std6ranges3__45__cpo4swapE - _ZN39_INTERNAL_d4d105e4_4_k_cu_71f976b1_33064cuda3std3__45__cpo4cendE)
_ZN39_INTERNAL_d4d105e4_4_k_cu_71f976b1_33064cuda3std3__45__cpo4cendE:
	.zero		1
	.type		_ZN39_INTERNAL_d4d105e4_4_k_cu_71f976b1_33064cuda3std6ranges3__45__cpo4swapE,@object
	.size		_ZN39_INTERNAL_d4d105e4_4_k_cu_71f976b1_33064cuda3std6ranges3__45__cpo4swapE,(.L_9 - _ZN39_INTERNAL_d4d105e4_4_k_cu_71f976b1_33064cuda3std6ranges3__45__cpo4swapE)
_ZN39_INTERNAL_d4d105e4_4_k_cu_71f976b1_33064cuda3std6ranges3__45__cpo4swapE:
	.zero		1
.L_9:


//--------------------- .nv.constant0._ZN7cutlass13device_kernelINS_4gemm6kernel13GemmUniversalIN4cute5tupleIJiiiiEEENS1_10collective13CollectiveMmaINS1_34MainloopSm90TmaGmmaWarpSpecializedILi4ENS5_IJNS4_1CILi2EEENSA_ILi1EEESC_EEENS1_35KernelTmaWarpSpecializedCooperativeEEENS5_IJNSA_ILi256EEENSA_ILi64EEESH_EEENS_6half_tENS5_IJlSC_lEEESJ_SK_NS4_8TiledMMAINS4_8MMA_AtomIJNS4_4SM904GMMA25MMA_64x64x16_F32F16F16_SSILNSO_5MajorE0ELSQ_0ELNSO_7ScaleInE1ELSR_1EEEEEENS4_6LayoutISD_NS5_IJSC_NSA_ILi0EEESV_EEEEENS5_IJNS4_10UnderscoreESY_SY_EEEEENS4_13SM90_TMA_LOADENS4_14ComposedLayoutINS4_7SwizzleILi3ELi4ELi3EEENS4_18smem_ptr_flag_bitsILi16EEENSU_INS5_IJNSA_ILi8EEESH_EEENS5_IJSH_SC_EEEEEEEvNS4_8identityENS4_23SM90_TMA_LOAD_MULTICASTES1B_vS1C_EENS_8epilogue10collective18CollectiveEpilogueINS1F_22Sm90TmaWarpSpecializedILi4ELi2ELi16ELb1ELb0EEEJSI_NS5_IJNSA_ILi128EEENSA_ILi32EEEEEESJ_SK_SJ_SK_NS1F_6fusion15FusionCallbacksIS1J_NS1N_13LinCombEltActINS1F_6thread4SiLuESJ_fSJ_fLNS_15FloatRoundStyleE2EEESI_S1M_JEEES11_NS12_INS13_ILi2ELi4ELi3EEES16_NSU_INS5_IJS17_S1L_EEENS5_IJS1L_SC_EEEEEEENS4_17SM75_U32x4_LDSM_NENS4_14SM90_TMA_STOREES1Z_NS4_17SM90_U32x4_STSM_NENS4_9Copy_AtomIJS22_SJ_EEEvEEEvvEEEEvNT_6ParamsE --------------------------
	.section	.nv.constant0._ZN7cutlass13device_kernelINS_4gemm6kernel13GemmUniversalIN4cute5tupleIJiiiiEEENS1_10collective13CollectiveMmaINS1_34MainloopSm90TmaGmmaWarpSpecializedILi4ENS5_IJNS4_1CILi2EEENSA_ILi1EEESC_EEENS1_35KernelTmaWarpSpecializedCooperativeEEENS5_IJNSA_ILi256EEENSA_ILi64EEESH_EEENS_6half_tENS5_IJlSC_lEEESJ_SK_NS4_8TiledMMAINS4_8MMA_AtomIJNS4_4SM904GMMA25MMA_64x64x16_F32F16F16_SSILNSO_5MajorE0ELSQ_0ELNSO_7ScaleInE1ELSR_1EEEEEENS4_6LayoutISD_NS5_IJSC_NSA_ILi0EEESV_EEEEENS5_IJNS4_10UnderscoreESY_SY_EEEEENS4_13SM90_TMA_LOADENS4_14ComposedLayoutINS4_7SwizzleILi3ELi4ELi3EEENS4_18smem_ptr_flag_bitsILi16EEENSU_INS5_IJNSA_ILi8EEESH_EEENS5_IJSH_SC_EEEEEEEvNS4_8identityENS4_23SM90_TMA_LOAD_MULTICASTES1B_vS1C_EENS_8epilogue10collective18CollectiveEpilogueINS1F_22Sm90TmaWarpSpecializedILi4ELi2ELi16ELb1ELb0EEEJSI_NS5_IJNSA_ILi128EEENSA_ILi32EEEEEESJ_SK_SJ_SK_NS1F_6fusion15FusionCallbacksIS1J_NS1N_13LinCombEltActINS1F_6thread4SiLuESJ_fSJ_fLNS_15FloatRoundStyleE2EEESI_S1M_JEEES11_NS12_INS13_ILi2ELi4ELi3EEES16_NSU_INS5_IJS17_S1L_EEENS5_IJS1L_SC_EEEEEEENS4_17SM75_U32x4_LDSM_NENS4_14SM90_TMA_STOREES1Z_NS4_17SM90_U32x4_STSM_NENS4_9Copy_AtomIJS22_SJ_EEEvEEEvvEEEEvNT_6ParamsE,"a",@progbits
	.sectionflags	@""
	.align	4
.nv.constant0._ZN7cutlass13device_kernelINS_4gemm6kernel13GemmUniversalIN4cute5tupleIJiiiiEEENS1_10collective13CollectiveMmaINS1_34MainloopSm90TmaGmmaWarpSpecializedILi4ENS5_IJNS4_1CILi2EEENSA_ILi1EEESC_EEENS1_35KernelTmaWarpSpecializedCooperativeEEENS5_IJNSA_ILi256EEENSA_ILi64EEESH_EEENS_6half_tENS5_IJlSC_lEEESJ_SK_NS4_8TiledMMAINS4_8MMA_AtomIJNS4_4SM904GMMA25MMA_64x64x16_F32F16F16_SSILNSO_5MajorE0ELSQ_0ELNSO_7ScaleInE1ELSR_1EEEEEENS4_6LayoutISD_NS5_IJSC_NSA_ILi0EEESV_EEEEENS5_IJNS4_10UnderscoreESY_SY_EEEEENS4_13SM90_TMA_LOADENS4_14ComposedLayoutINS4_7SwizzleILi3ELi4ELi3EEENS4_18smem_ptr_flag_bitsILi16EEENSU_INS5_IJNSA_ILi8EEESH_EEENS5_IJSH_SC_EEEEEEEvNS4_8identityENS4_23SM90_TMA_LOAD_MULTICASTES1B_vS1C_EENS_8epilogue10collective18CollectiveEpilogueINS1F_22Sm90TmaWarpSpecializedILi4ELi2ELi16ELb1ELb0EEEJSI_NS5_IJNSA_ILi128EEENSA_ILi32EEEEEESJ_SK_SJ_SK_NS1F_6fusion15FusionCallbacksIS1J_NS1N_13LinCombEltActINS1F_6thread4SiLuESJ_fSJ_fLNS_15FloatRoundStyleE2EEESI_S1M_JEEES11_NS12_INS13_ILi2ELi4ELi3EEES16_NSU_INS5_IJS17_S1L_EEENS5_IJS1L_SC_EEEEEEENS4_17SM75_U32x4_LDSM_NENS4_14SM90_TMA_STOREES1Z_NS4_17SM90_U32x4_STSM_NENS4_9Copy_AtomIJS22_SJ_EEEvEEEvvEEEEvNT_6ParamsE:
	.zero		2432


//--------------------- SYMBOLS --------------------------

	.type		.nv.reservedSmem.offset0,@object
	.size		.nv.reservedSmem.offset0,0x4
	.type		__assertfail,@function
